	.target	sm_90a

	.elftype	@"ET_EXEC"


//--------------------- .note.nv.tkinfo           --------------------------
	.section	.note.nv.tkinfo,"",@"SHT_NOTE"
	.sectionflags	@"SHF_NOTE_NV_TKINFO"
	.tkinfo
        /*0018*/ 	.word	0x00000002
        /*0030*/ 	.string	""
        /*0030*/ 	.string	"ptxas"
        /*0030*/ 	.string	"Cuda compilation tools, release 13.0, V13.0.88"
        /*0030*/ 	.string	"Build cuda_13.0.r13.0/compiler.36424714_0"
        /*0030*/ 	.string	"-arch sm_90a -m 64 "



//--------------------- .note.nv.cuinfo           --------------------------
	.section	.note.nv.cuinfo,"",@"SHT_NOTE"
	.sectionflags	@"SHF_NOTE_NV_CUINFO"
        /*0018*/ 	.short	0x0002
        /*001a*/ 	.short	0x005a
        /*001c*/ 	.short	0x0082
	.zero		2


//--------------------- .nv.info                  --------------------------
	.section	.nv.info,"",@"SHT_CUDA_INFO"
	.align	4


	//----- nvinfo : EIATTR_REGCOUNT
	.align		4
        /*0000*/ 	.byte	0x04, 0x2f
        /*0002*/ 	.short	(.L_12 - .L_11)
	.align		4
.L_11:
        /*0004*/ 	.word	index@(_ZN7cutlass13device_kernelINS_4gemm6kernel13GemmUniversalIN4cute5tupleIJiiiiEEENS1_10collective13CollectiveMmaINS1_43MainloopSm90TmaGmmaWarpSpecializedSparseFP8ILi12ENS5_IJNS4_1CILi1EEENSA_ILi2EEESB_EEENS1_32KernelTmaWarpSpecializedPingpongEEENS5_IJNSA_ILi64EEENSA_ILi256EEESG_EEENS_12float_e4m3_tENS5_IJNS4_6LayoutINS5_IJiNS5_IJSC_iEEEiEEENS5_IJlNS5_IJSB_SC_EEElEEEEENSK_INS5_IJNS5_IJSG_iEEESQ_iEEENS5_IJNS5_IJSG_NSA_ILi4096EEEEEENS5_IJSB_lEEElEEEEEEEESJ_NS5_IJlSB_lEEENS4_8TiledMMAINS4_8MMA_AtomIJNS4_4SM904GMMA6SPARSE32GMMA_64x256x64_F32E4M3E4M3_SS_TNILNS12_7ScaleInE1ELS15_1ELNS12_9SparseSelE0EEEEEENSK_INS5_IJSB_SB_SB_EEENS5_IJNSA_ILi0EEES1A_S1A_EEEEENS5_IJNS4_10UnderscoreES1D_S1D_EEEEENS4_23SM90_TMA_LOAD_MULTICASTENS4_14ComposedLayoutINS4_7SwizzleILi1ELi4ELi3EEENS4_25smem_sparse_ptr_flag_bitsILi2ELi8EEENSK_INS5_IJNS5_IJSB_NSA_ILi8EEEEEENS5_IJSC_NSA_ILi32EEEEEEEEENS5_IJNS5_IJS1A_SG_EEESN_EEEEEEEvNS4_8identityENS4_13SM90_TMA_LOADENS1H_INS1I_ILi2ELi4ELi3EEENS4_18smem_ptr_flag_bitsILi8EEENSK_INS5_IJS1M_SG_EEENS5_IJSG_SB_EEEEEEEvS1V_EENS_8epilogue10collective6detail29Sm90TmaWarpSpecializedAdapterINS26_15DefaultEpilogueIfNS5_IJSB_llEEES2A_NS25_6thread17LinearCombinationIfLi1EffLNS2B_9ScaleType4KindE0ELNS_15FloatRoundStyleE2EfEENS1_15EpilogueDefaultEEEEEvvEEEEvNT_6ParamsE)
        /*0008*/ 	.word	0x000000a8


	//----- nvinfo : EIATTR_FRAME_SIZE
	.align		4
.L_12:
        /*000c*/ 	.byte	0x04, 0x11
        /*000e*/ 	.short	(.L_14 - .L_13)
	.align		4
.L_13:
        /*0010*/ 	.word	index@(_ZN7cutlass13device_kernelINS_4gemm6kernel13GemmUniversalIN4cute5tupleIJiiiiEEENS1_10collective13CollectiveMmaINS1_43MainloopSm90TmaGmmaWarpSpecializedSparseFP8ILi12ENS5_IJNS4_1CILi1EEENSA_ILi2EEESB_EEENS1_32KernelTmaWarpSpecializedPingpongEEENS5_IJNSA_ILi64EEENSA_ILi256EEESG_EEENS_12float_e4m3_tENS5_IJNS4_6LayoutINS5_IJiNS5_IJSC_iEEEiEEENS5_IJlNS5_IJSB_SC_EEElEEEEENSK_INS5_IJNS5_IJSG_iEEESQ_iEEENS5_IJNS5_IJSG_NSA_ILi4096EEEEEENS5_IJSB_lEEElEEEEEEEESJ_NS5_IJlSB_lEEENS4_8TiledMMAINS4_8MMA_AtomIJNS4_4SM904GMMA6SPARSE32GMMA_64x256x64_F32E4M3E4M3_SS_TNILNS12_7ScaleInE1ELS15_1ELNS12_9SparseSelE0EEEEEENSK_INS5_IJSB_SB_SB_EEENS5_IJNSA_ILi0EEES1A_S1A_EEEEENS5_IJNS4_10UnderscoreES1D_S1D_EEEEENS4_23SM90_TMA_LOAD_MULTICASTENS4_14ComposedLayoutINS4_7SwizzleILi1ELi4ELi3EEENS4_25smem_sparse_ptr_flag_bitsILi2ELi8EEENSK_INS5_IJNS5_IJSB_NSA_ILi8EEEEEENS5_IJSC_NSA_ILi32EEEEEEEEENS5_IJNS5_IJS1A_SG_EEESN_EEEEEEEvNS4_8identityENS4_13SM90_TMA_LOADENS1H_INS1I_ILi2ELi4ELi3EEENS4_18smem_ptr_flag_bitsILi8EEENSK_INS5_IJS1M_SG_EEENS5_IJSG_SB_EEEEEEEvS1V_EENS_8epilogue10collective6detail29Sm90TmaWarpSpecializedAdapterINS26_15DefaultEpilogueIfNS5_IJSB_llEEES2A_NS25_6thread17LinearCombinationIfLi1EffLNS2B_9ScaleType4KindE0ELNS_15FloatRoundStyleE2EfEENS1_15EpilogueDefaultEEEEEvvEEEEvNT_6ParamsE)
        /*0014*/ 	.word	0x00000118


	//----- nvinfo : EIATTR_MIN_STACK_SIZE
	.align		4
.L_14:
        /*0018*/ 	.byte	0x04, 0x12
        /*001a*/ 	.short	(.L_16 - .L_15)
	.align		4
.L_15:
        /*001c*/ 	.word	index@(_ZN7cutlass13device_kernelINS_4gemm6kernel13GemmUniversalIN4cute5tupleIJiiiiEEENS1_10collective13CollectiveMmaINS1_43MainloopSm90TmaGmmaWarpSpecializedSparseFP8ILi12ENS5_IJNS4_1CILi1EEENSA_ILi2EEESB_EEENS1_32KernelTmaWarpSpecializedPingpongEEENS5_IJNSA_ILi64EEENSA_ILi256EEESG_EEENS_12float_e4m3_tENS5_IJNS4_6LayoutINS5_IJiNS5_IJSC_iEEEiEEENS5_IJlNS5_IJSB_SC_EEElEEEEENSK_INS5_IJNS5_IJSG_iEEESQ_iEEENS5_IJNS5_IJSG_NSA_ILi4096EEEEEENS5_IJSB_lEEElEEEEEEEESJ_NS5_IJlSB_lEEENS4_8TiledMMAINS4_8MMA_AtomIJNS4_4SM904GMMA6SPARSE32GMMA_64x256x64_F32E4M3E4M3_SS_TNILNS12_7ScaleInE1ELS15_1ELNS12_9SparseSelE0EEEEEENSK_INS5_IJSB_SB_SB_EEENS5_IJNSA_ILi0EEES1A_S1A_EEEEENS5_IJNS4_10UnderscoreES1D_S1D_EEEEENS4_23SM90_TMA_LOAD_MULTICASTENS4_14ComposedLayoutINS4_7SwizzleILi1ELi4ELi3EEENS4_25smem_sparse_ptr_flag_bitsILi2ELi8EEENSK_INS5_IJNS5_IJSB_NSA_ILi8EEEEEENS5_IJSC_NSA_ILi32EEEEEEEEENS5_IJNS5_IJS1A_SG_EEESN_EEEEEEEvNS4_8identityENS4_13SM90_TMA_LOADENS1H_INS1I_ILi2ELi4ELi3EEENS4_18smem_ptr_flag_bitsILi8EEENSK_INS5_IJS1M_SG_EEENS5_IJSG_SB_EEEEEEEvS1V_EENS_8epilogue10collective6detail29Sm90TmaWarpSpecializedAdapterINS26_15DefaultEpilogueIfNS5_IJSB_llEEES2A_NS25_6thread17LinearCombinationIfLi1EffLNS2B_9ScaleType4KindE0ELNS_15FloatRoundStyleE2EfEENS1_15EpilogueDefaultEEEEEvvEEEEvNT_6ParamsE)
        /*0020*/ 	.word	0x00000118
.L_16:


//--------------------- .nv.compat                --------------------------
	.section	.nv.compat,"",@"SHT_CUDA_COMPAT_INFO"
	.align	4
        /*0000*/ 	.byte	0x02, 0x09, 0x01, 0x00, 0x02, 0x02, 0x04, 0x00, 0x02, 0x05, 0x05, 0x00, 0x03, 0x07, 0x01, 0x01
        /*0010*/ 	.byte	0x02, 0x03, 0x01, 0x00, 0x02, 0x06, 0x01, 0x00, 0x04, 0x0b, 0x08, 0x00, 0x00, 0x00, 0x00, 0x00
        /*0020*/ 	.byte	0x00, 0x00, 0x00, 0x00


//--------------------- .nv.info._ZN7cutlass13device_kernelINS_4gemm6kernel13GemmUniversalIN4cute5tupleIJiiiiEEENS1_10collective13CollectiveMmaINS1_43MainloopSm90TmaGmmaWarpSpecializedSparseFP8ILi12ENS5_IJNS4_1CILi1EEENSA_ILi2EEESB_EEENS1_32KernelTmaWarpSpecializedPingpongEEENS5_IJNSA_ILi64EEENSA_ILi256EEESG_EEENS_12float_e4m3_tENS5_IJNS4_6LayoutINS5_IJiNS5_IJSC_iEEEiEEENS5_IJlNS5_IJSB_SC_EEElEEEEENSK_INS5_IJNS5_IJSG_iEEESQ_iEEENS5_IJNS5_IJSG_NSA_ILi4096EEEEEENS5_IJSB_lEEElEEEEEEEESJ_NS5_IJlSB_lEEENS4_8TiledMMAINS4_8MMA_AtomIJNS4_4SM904GMMA6SPARSE32GMMA_64x256x64_F32E4M3E4M3_SS_TNILNS12_7ScaleInE1ELS15_1ELNS12_9SparseSelE0EEEEEENSK_INS5_IJSB_SB_SB_EEENS5_IJNSA_ILi0EEES1A_S1A_EEEEENS5_IJNS4_10UnderscoreES1D_S1D_EEEEENS4_23SM90_TMA_LOAD_MULTICASTENS4_14ComposedLayoutINS4_7SwizzleILi1ELi4ELi3EEENS4_25smem_sparse_ptr_flag_bitsILi2ELi8EEENSK_INS5_IJNS5_IJSB_NSA_ILi8EEEEEENS5_IJSC_NSA_ILi32EEEEEEEEENS5_IJNS5_IJS1A_SG_EEESN_EEEEEEEvNS4_8identityENS4_13SM90_TMA_LOADENS1H_INS1I_ILi2ELi4ELi3EEENS4_18smem_ptr_flag_bitsILi8EEENSK_INS5_IJS1M_SG_EEENS5_IJSG_SB_EEEEEEEvS1V_EENS_8epilogue10collective6detail29Sm90TmaWarpSpecializedAdapterINS26_15DefaultEpilogueIfNS5_IJSB_llEEES2A_NS25_6thread17LinearCombinationIfLi1EffLNS2B_9ScaleType4KindE0ELNS_15FloatRoundStyleE2EfEENS1_15EpilogueDefaultEEEEEvvEEEEvNT_6ParamsE --------------------------
	.section	.nv.info._ZN7cutlass13device_kernelINS_4gemm6kernel13GemmUniversalIN4cute5tupleIJiiiiEEENS1_10collective13CollectiveMmaINS1_43MainloopSm90TmaGmmaWarpSpecializedSparseFP8ILi12ENS5_IJNS4_1CILi1EEENSA_ILi2EEESB_EEENS1_32KernelTmaWarpSpecializedPingpongEEENS5_IJNSA_ILi64EEENSA_ILi256EEESG_EEENS_12float_e4m3_tENS5_IJNS4_6LayoutINS5_IJiNS5_IJSC_iEEEiEEENS5_IJlNS5_IJSB_SC_EEElEEEEENSK_INS5_IJNS5_IJSG_iEEESQ_iEEENS5_IJNS5_IJSG_NSA_ILi4096EEEEEENS5_IJSB_lEEElEEEEEEEESJ_NS5_IJlSB_lEEENS4_8TiledMMAINS4_8MMA_AtomIJNS4_4SM904GMMA6SPARSE32GMMA_64x256x64_F32E4M3E4M3_SS_TNILNS12_7ScaleInE1ELS15_1ELNS12_9SparseSelE0EEEEEENSK_INS5_IJSB_SB_SB_EEENS5_IJNSA_ILi0EEES1A_S1A_EEEEENS5_IJNS4_10UnderscoreES1D_S1D_EEEEENS4_23SM90_TMA_LOAD_MULTICASTENS4_14ComposedLayoutINS4_7SwizzleILi1ELi4ELi3EEENS4_25smem_sparse_ptr_flag_bitsILi2ELi8EEENSK_INS5_IJNS5_IJSB_NSA_ILi8EEEEEENS5_IJSC_NSA_ILi32EEEEEEEEENS5_IJNS5_IJS1A_SG_EEESN_EEEEEEEvNS4_8identityENS4_13SM90_TMA_LOADENS1H_INS1I_ILi2ELi4ELi3EEENS4_18smem_ptr_flag_bitsILi8EEENSK_INS5_IJS1M_SG_EEENS5_IJSG_SB_EEEEEEEvS1V_EENS_8epilogue10collective6detail29Sm90TmaWarpSpecializedAdapterINS26_15DefaultEpilogueIfNS5_IJSB_llEEES2A_NS25_6thread17LinearCombinationIfLi1EffLNS2B_9ScaleType4KindE0ELNS_15FloatRoundStyleE2EfEENS1_15EpilogueDefaultEEEEEvvEEEEvNT_6ParamsE,"",@"SHT_CUDA_INFO"
	.sectionflags	@""
	.align	4


	//----- nvinfo : EIATTR_CUDA_API_VERSION
	.align		4
        /*0000*/ 	.byte	0x04, 0x37
        /*0002*/ 	.short	(.L_18 - .L_17)
.L_17:
        /*0004*/ 	.word	0x00000082


	//----- nvinfo : EIATTR_KPARAM_INFO
	.align		4
.L_18:
        /*0008*/ 	.byte	0x04, 0x17
        /*000a*/ 	.short	(.L_20 - .L_19)
.L_19:
        /*000c*/ 	.word	0x00000000
        /*0010*/ 	.short	0x0000
        /*0012*/ 	.short	0x0070
        /*0014*/ 	.byte	0x00, 0xf0, 0x01, 0x14


	//----- nvinfo : EIATTR_SPARSE_MMA_MASK
	.align		4
.L_20:
        /*0018*/ 	.byte	0x03, 0x50
        /*001a*/ 	.short	0x0001


	//----- nvinfo : EIATTR_MAXREG_COUNT
	.align		4
        /*001c*/ 	.byte	0x03, 0x1b
        /*001e*/ 	.short	0x00a8


	//----- nvinfo : EIATTR_NUM_BARRIERS
	.align		4
        /*0020*/ 	.byte	0x02, 0x4c
        /*0022*/ 	.byte	0x01
	.zero		1


	//----- nvinfo : EIATTR_ANNOTATIONS
	.align		4
        /*0024*/ 	.byte	0x04, 0x55
        /*0026*/ 	.short	(.L_22 - .L_21)


	//   ....[0]....
.L_21:
        /*0028*/ 	.word	0x00000001
        /*002c*/ 	.byte	0x20, 0x08, 0x00, 0x00, 0x01, 0x00, 0x00, 0x00, 0x20, 0x0f, 0x00, 0x00, 0x01, 0x00, 0x00, 0x00
        /* <DEDUP_REMOVED lines=208> */
        /*0d3c*/ 	.byte	0xc0, 0x21, 0x01, 0x00


	//----- nvinfo : EIATTR_MERCURY_ISA_VERSION
	.align		4
.L_22:
        /*0d40*/ 	.byte	0x03, 0x5f
        /*0d42*/ 	.short	0x0101


	//----- nvinfo : EIATTR_INT_WARP_WIDE_INSTR_OFFSETS
	.align		4
        /*0d44*/ 	.byte	0x04, 0x31
        /*0d46*/ 	.short	(.L_24 - .L_23)


	//   ....[0]....
.L_23:
        /*0d48*/ 	.word	0x000006e0


	//   ....[1]....
        /*0d4c*/ 	.word	0x000006f0


	//   ....[2]....
        /*0d50*/ 	.word	0x00000730


	//   ....[3]....
        /*0d54*/ 	.word	0x00000760


	//   ....[4]....
        /*0d58*/ 	.word	0x00000770


	//   ....[5]....
        /*0d5c*/ 	.word	0x000007b0


	//   ....[6]....
        /*0d60*/ 	.word	0x000008e0


	//   ....[7]....
        /*0d64*/ 	.word	0x00000910


	//   ....[8]....
        /*0d68*/ 	.word	0x00003460


	//----- nvinfo : EIATTR_COOP_GROUP_MASK_REGIDS
	.align		4
.L_24:
        /*0d6c*/ 	.byte	0x04, 0x29
        /*0d6e*/ 	.short	(.L_26 - .L_25)


	//   ....[0]....
.L_25:
        /*0d70*/ 	.word	0xffffffff


	//   ....[1]....
        /*0d74*/ 	.word	0xffffffff


	//   ....[2]....
        /*0d78*/ 	.word	0xffffffff


	//   ....[3]....
        /*0d7c*/ 	.word	0xffffffff


	//   ....[4]....
        /*0d80*/ 	.word	0xffffffff


	//   ....[5]....
        /*0d84*/ 	.word	0xffffffff


	//   ....[6]....
        /*0d88*/ 	.word	0xffffffff


	//----- nvinfo : EIATTR_COOP_GROUP_INSTR_OFFSETS
	.align		4
.L_26:
        /*0d8c*/ 	.byte	0x04, 0x28
        /*0d8e*/ 	.short	(.L_28 - .L_27)


	//   ....[0]....
.L_27:
        /*0d90*/ 	.word	0x00000070


	//   ....[1]....
        /*0d94*/ 	.word	0x00000090


	//   ....[2]....
        /*0d98*/ 	.word	0x000001c0


	//   ....[3]....
        /*0d9c*/ 	.word	0x00000510


	//   ....[4]....
        /*0da0*/ 	.word	0x00000560


	//   ....[5]....
        /*0da4*/ 	.word	0x00000620


	//   ....[6]....
        /*0da8*/ 	.word	0x00000a70


	//----- nvinfo : EIATTR_REG_RECONFIG
	.align		4
.L_28:
        /*0dac*/ 	.byte	0x01, 0x54
	.zero		2


	//----- nvinfo : EIATTR_MBARRIER_INSTR_OFFSETS
	.align		4
        /*0db0*/ 	.byte	0x04, 0x39
        /*0db2*/ 	.short	(.L_30 - .L_29)


	//   ....[0]....
.L_29:
        /*0db4*/ 	.word	0x00000360
        /*0db8*/ 	.word	0x000000ff
        /*0dbc*/ 	.word	0x00000000
        /*0dc0*/ 	.short	0x0100
        /*0dc2*/ 	.byte	0x07
	.zero		1


	//   ....[1]....
        /*0dc4*/ 	.word	0x00000370
        /*0dc8*/ 	.word	0x000000ff
        /*0dcc*/ 	.word	0x00000060
        /*0dd0*/ 	.short	0x0100
        /*0dd2*/ 	.byte	0x07
	.zero		1


	//   ....[2]....
        /*0dd4*/ 	.word	0x00000380
        /*0dd8*/ 	.word	0x000000ff
        /*0ddc*/ 	.word	0x00000008
        /*0de0*/ 	.short	0x0100
        /*0de2*/ 	.byte	0x07
	.zero		1


	//   ....[3]....
        /*0de4*/ 	.word	0x00000390
        /*0de8*/ 	.word	0x000000ff
        /*0dec*/ 	.word	0x00000068
        /*0df0*/ 	.short	0x0100
        /*0df2*/ 	.byte	0x07
	.zero		1


	//   ....[4]....
        /*0df4*/ 	.word	0x000003a0
        /*0df8*/ 	.word	0x000000ff
        /*0dfc*/ 	.word	0x00000010
        /*0e00*/ 	.short	0x0100
        /*0e02*/ 	.byte	0x07
	.zero		1


	//   ....[5]....
        /*0e04*/ 	.word	0x000003b0
        /*0e08*/ 	.word	0x000000ff
        /*0e0c*/ 	.word	0x00000070
        /*0e10*/ 	.short	0x0100
        /*0e12*/ 	.byte	0x07
	.zero		1


	//   ....[6]....
        /*0e14*/ 	.word	0x000003c0
        /*0e18*/ 	.word	0x000000ff
        /*0e1c*/ 	.word	0x00000018
        /*0e20*/ 	.short	0x0100
        /*0e22*/ 	.byte	0x07
	.zero		1


	//   ....[7]....
        /*0e24*/ 	.word	0x000003d0
        /*0e28*/ 	.word	0x000000ff
        /*0e2c*/ 	.word	0x00000078
        /*0e30*/ 	.short	0x0100
        /*0e32*/ 	.byte	0x07
	.zero		1


	//   ....[8]....
        /*0e34*/ 	.word	0x000003e0
        /*0e38*/ 	.word	0x000000ff
        /*0e3c*/ 	.word	0x00000020
        /*0e40*/ 	.short	0x0100
        /*0e42*/ 	.byte	0x07
	.zero		1


	//   ....[9]....
        /*0e44*/ 	.word	0x000003f0
        /*0e48*/ 	.word	0x000000ff
        /*0e4c*/ 	.word	0x00000080
        /*0e50*/ 	.short	0x0100
        /*0e52*/ 	.byte	0x07
	.zero		1


	//   ....[10]....
        /*0e54*/ 	.word	0x00000400
        /*0e58*/ 	.word	0x000000ff
        /*0e5c*/ 	.word	0x00000028
        /*0e60*/ 	.short	0x0100
        /*0e62*/ 	.byte	0x07
	.zero		1


	//   ....[11]....
        /*0e64*/ 	.word	0x00000410
        /*0e68*/ 	.word	0x000000ff
        /*0e6c*/ 	.word	0x00000088
        /*0e70*/ 	.short	0x0100
        /*0e72*/ 	.byte	0x07
	.zero		1


	//   ....[12]....
        /*0e74*/ 	.word	0x00000420
        /*0e78*/ 	.word	0x000000ff
        /*0e7c*/ 	.word	0x00000030
        /*0e80*/ 	.short	0x0100
        /*0e82*/ 	.byte	0x07
	.zero		1


	//   ....[13]....
        /*0e84*/ 	.word	0x00000430
        /*0e88*/ 	.word	0x000000ff
        /*0e8c*/ 	.word	0x00000090
        /*0e90*/ 	.short	0x0100
        /*0e92*/ 	.byte	0x07
	.zero		1


	//   ....[14]....
        /*0e94*/ 	.word	0x00000440
        /*0e98*/ 	.word	0x000000ff
        /*0e9c*/ 	.word	0x00000038
        /*0ea0*/ 	.short	0x0100
        /*0ea2*/ 	.byte	0x07
	.zero		1


	//   ....[15]....
        /*0ea4*/ 	.word	0x00000450
        /*0ea8*/ 	.word	0x000000ff
        /*0eac*/ 	.word	0x00000098
        /*0eb0*/ 	.short	0x0100
        /*0eb2*/ 	.byte	0x07
	.zero		1


	//   ....[16]....
        /*0eb4*/ 	.word	0x00000460
        /*0eb8*/ 	.word	0x000000ff
        /*0ebc*/ 	.word	0x00000040
        /*0ec0*/ 	.short	0x0100
        /*0ec2*/ 	.byte	0x07
	.zero		1


	//   ....[17]....
        /*0ec4*/ 	.word	0x00000470
        /*0ec8*/ 	.word	0x000000ff
        /*0ecc*/ 	.word	0x000000a0
        /*0ed0*/ 	.short	0x0100
        /*0ed2*/ 	.byte	0x07
	.zero		1


	//   ....[18]....
        /*0ed4*/ 	.word	0x00000480
        /*0ed8*/ 	.word	0x000000ff
        /*0edc*/ 	.word	0x00000048
        /*0ee0*/ 	.short	0x0100
        /*0ee2*/ 	.byte	0x07
	.zero		1


	//   ....[19]....
        /*0ee4*/ 	.word	0x00000490
        /*0ee8*/ 	.word	0x000000ff
        /*0eec*/ 	.word	0x000000a8
        /*0ef0*/ 	.short	0x0100
        /*0ef2*/ 	.byte	0x07
	.zero		1


	//   ....[20]....
        /*0ef4*/ 	.word	0x000004a0
        /*0ef8*/ 	.word	0x000000ff
        /*0efc*/ 	.word	0x00000050
        /*0f00*/ 	.short	0x0100
        /*0f02*/ 	.byte	0x07
	.zero		1


	//   ....[21]....
        /*0f04*/ 	.word	0x000004b0
        /*0f08*/ 	.word	0x000000ff
        /*0f0c*/ 	.word	0x000000b0
        /*0f10*/ 	.short	0x0100
        /*0f12*/ 	.byte	0x07
	.zero		1


	//   ....[22]....
        /*0f14*/ 	.word	0x000004c0
        /*0f18*/ 	.word	0x000000ff
        /*0f1c*/ 	.word	0x00000058
        /*0f20*/ 	.short	0x0100
        /*0f22*/ 	.byte	0x07
	.zero		1


	//   ....[23]....
        /*0f24*/ 	.word	0x000004d0
        /*0f28*/ 	.word	0x000000ff
        /*0f2c*/ 	.word	0x000000b8
        /*0f30*/ 	.short	0x0100
        /*0f32*/ 	.byte	0x07
	.zero		1


	//   ....[24]....
        /*0f34*/ 	.word	0x00000950
        /*0f38*/ 	.word	0x000000ff
        /*0f3c*/ 	.word	0x000000f0
        /*0f40*/ 	.short	0x0100
        /*0f42*/ 	.byte	0x07
	.zero		1


	//   ....[25]....
        /*0f44*/ 	.word	0x000009b0
        /*0f48*/ 	.word	0x000000ff
        /*0f4c*/ 	.word	0x000000f8
        /*0f50*/ 	.short	0x0100
        /*0f52*/ 	.byte	0x07
	.zero		1


	//   ....[26]....
        /*0f54*/ 	.word	0x000009f0
        /*0f58*/ 	.word	0x000000ff
        /*0f5c*/ 	.word	0x000000d0
        /*0f60*/ 	.short	0x0100
        /*0f62*/ 	.byte	0x0a
	.zero		1


	//   ....[27]....
        /*0f64*/ 	.word	0x00000a00
        /*0f68*/ 	.word	0x000000ff
        /*0f6c*/ 	.word	0x000000d8
        /*0f70*/ 	.short	0x0100
        /*0f72*/ 	.byte	0x0a
	.zero		1


	//   ....[28]....
        /*0f74*/ 	.word	0x00000a10
        /*0f78*/ 	.word	0x000000ff
        /*0f7c*/ 	.word	0x000000e0
        /*0f80*/ 	.short	0x0100
        /*0f82*/ 	.byte	0x0a
	.zero		1


	//   ....[29]....
        /*0f84*/ 	.word	0x00000a20
        /*0f88*/ 	.word	0x000000ff
        /*0f8c*/ 	.word	0x000000e8
        /*0f90*/ 	.short	0x0100
        /*0f92*/ 	.byte	0x0a
	.zero		1


	//   ....[30]....
        /*0f94*/ 	.word	0x00001960
        /*0f98*/ 	.word	0x000000ff
        /*0f9c*/ 	.word	0xfffffff8
        /*0fa0*/ 	.short	0x010a
        /*0fa2*/ 	.byte	0x10
	.zero		1


	//   ....[31]....
        /*0fa4*/ 	.word	0x000023b0
        /*0fa8*/ 	.word	0x000000ff
        /*0fac*/ 	.word	0x00000000
        /*0fb0*/ 	.short	0x010a
        /*0fb2*/ 	.byte	0x08
	.zero		1


	//   ....[32]....
        /*0fb4*/ 	.word	0x000023f0
        /*0fb8*/ 	.word	0x000000ff
        /*0fbc*/ 	.word	0x00000000
        /*0fc0*/ 	.short	0x010a
        /*0fc2*/ 	.byte	0x08
	.zero		1


	//   ....[33]....
        /*0fc4*/ 	.word	0x000034e0
        /*0fc8*/ 	.word	0x00000098
        /*0fcc*/ 	.word	0x00000000
        /*0fd0*/ 	.short	0x0101
        /*0fd2*/ 	.byte	0x3f
	.zero		1


	//   ....[34]....
        /*0fd4*/ 	.word	0x00004a30
        /*0fd8*/ 	.word	0x0000001a
        /*0fdc*/ 	.word	0x00000000
        /*0fe0*/ 	.short	0x0101
        /*0fe2*/ 	.byte	0x1c
	.zero		1


	//   ....[35]....
        /*0fe4*/ 	.word	0x00004a80
        /*0fe8*/ 	.word	0x000000ff
        /*0fec*/ 	.word	0x00000008
        /*0ff0*/ 	.short	0x010a
        /*0ff2*/ 	.byte	0x10
	.zero		1


	//   ....[36]....
        /*0ff4*/ 	.word	0x000103a0
        /*0ff8*/ 	.word	0x00000003
        /*0ffc*/ 	.word	0x00000000
        /*1000*/ 	.short	0x0101
        /*1002*/ 	.byte	0x1c
	.zero		1


	//   ....[37]....
        /*1004*/ 	.word	0x00010e30
        /*1008*/ 	.word	0x00000007
        /*100c*/ 	.word	0x00000060
        /*1010*/ 	.short	0x010a
        /*1012*/ 	.byte	0x3f
	.zero		1


	//   ....[38]....
        /*1014*/ 	.word	0x000112b0
        /*1018*/ 	.word	0x00000004
        /*101c*/ 	.word	0x000000f8
        /*1020*/ 	.short	0x0101
        /*1022*/ 	.byte	0x3f
	.zero		1


	//   ....[39]....
        /*1024*/ 	.word	0x00011a90
        /*1028*/ 	.word	0x00000005
        /*102c*/ 	.word	0x00000000
        /*1030*/ 	.short	0x010a
        /*1032*/ 	.byte	0x3f
	.zero		1


	//   ....[40]....
        /*1034*/ 	.word	0x00011b10
        /*1038*/ 	.word	0x00000007
        /*103c*/ 	.word	0x00000000
        /*1040*/ 	.short	0x010a
        /*1042*/ 	.byte	0x3f
	.zero		1


	//   ....[41]....
        /*1044*/ 	.word	0x00011ba0
        /*1048*/ 	.word	0x00000006
        /*104c*/ 	.word	0x00000000
        /*1050*/ 	.short	0x010a
        /*1052*/ 	.byte	0x3f
	.zero		1


	//   ....[42]....
        /*1054*/ 	.word	0x00011c30
        /*1058*/ 	.word	0x00000009
        /*105c*/ 	.word	0x00000000
        /*1060*/ 	.short	0x010a
        /*1062*/ 	.byte	0x3f
	.zero		1


	//   ....[43]....
        /*1064*/ 	.word	0x00011cc0
        /*1068*/ 	.word	0x00000006
        /*106c*/ 	.word	0x00000000
        /*1070*/ 	.short	0x010a
        /*1072*/ 	.byte	0x3f
	.zero		1


	//   ....[44]....
        /*1074*/ 	.word	0x00011d50
        /*1078*/ 	.word	0x00000009
        /*107c*/ 	.word	0x00000000
        /*1080*/ 	.short	0x010a
        /*1082*/ 	.byte	0x3f
	.zero		1


	//   ....[45]....
        /*1084*/ 	.word	0x00011de0
        /*1088*/ 	.word	0x00000006
        /*108c*/ 	.word	0x00000000
        /*1090*/ 	.short	0x010a
        /*1092*/ 	.byte	0x3f
	.zero		1


	//   ....[46]....
        /*1094*/ 	.word	0x00011e70
        /*1098*/ 	.word	0x00000009
        /*109c*/ 	.word	0x00000000
        /*10a0*/ 	.short	0x010a
        /*10a2*/ 	.byte	0x3f
	.zero		1


	//   ....[47]....
        /*10a4*/ 	.word	0x00011f00
        /*10a8*/ 	.word	0x00000006
        /*10ac*/ 	.word	0x00000000
        /*10b0*/ 	.short	0x010a
        /*10b2*/ 	.byte	0x3f
	.zero		1


	//   ....[48]....
        /*10b4*/ 	.word	0x00011f90
        /*10b8*/ 	.word	0x00000009
        /*10bc*/ 	.word	0x00000000
        /*10c0*/ 	.short	0x010a
        /*10c2*/ 	.byte	0x3f
	.zero		1


	//   ....[49]....
        /*10c4*/ 	.word	0x00012020
        /*10c8*/ 	.word	0x00000006
        /*10cc*/ 	.word	0x00000000
        /*10d0*/ 	.short	0x010a
        /*10d2*/ 	.byte	0x3f
	.zero		1


	//   ....[50]....
        /*10d4*/ 	.word	0x000120b0
        /*10d8*/ 	.word	0x00000003
        /*10dc*/ 	.word	0x00000000
        /*10e0*/ 	.short	0x010a
        /*10e2*/ 	.byte	0x3f
	.zero		1


	//   ....[51]....
        /*10e4*/ 	.word	0x00012120
        /*10e8*/ 	.word	0x00000003
        /*10ec*/ 	.word	0xfffffff8
        /*10f0*/ 	.short	0x010a
        /*10f2*/ 	.byte	0x3f
	.zero		1


	//   ....[52]....
        /*10f4*/ 	.word	0x00012190
        /*10f8*/ 	.word	0x00000000
        /*10fc*/ 	.word	0x00000000
        /*1100*/ 	.short	0x010a
        /*1102*/ 	.byte	0x3f
	.zero		1


	//   ....[53]....
        /*1104*/ 	.word	0x00012200
        /*1108*/ 	.word	0x0000001b
        /*110c*/ 	.word	0x00000008
        /*1110*/ 	.short	0x010a
        /*1112*/ 	.byte	0x3f
	.zero		1


	//   ....[54]....
        /*1114*/ 	.word	0x000122d0
        /*1118*/ 	.word	0x00000007
        /*111c*/ 	.word	0x00000060
        /*1120*/ 	.short	0x010a
        /*1122*/ 	.byte	0x3f
	.zero		1


	//   ....[55]....
        /*1124*/ 	.word	0x000123b0
        /*1128*/ 	.word	0x00000005
        /*112c*/ 	.word	0x00000000
        /*1130*/ 	.short	0x010a
        /*1132*/ 	.byte	0x3f
	.zero		1


	//   ....[56]....
        /*1134*/ 	.word	0x00012400
        /*1138*/ 	.word	0x00000007
        /*113c*/ 	.word	0x00000000
        /*1140*/ 	.short	0x010a
        /*1142*/ 	.byte	0x3f
	.zero		1


	//   ....[57]....
        /*1144*/ 	.word	0x00012450
        /*1148*/ 	.word	0x00000006
        /*114c*/ 	.word	0x00000000
        /*1150*/ 	.short	0x010a
        /*1152*/ 	.byte	0x3f
	.zero		1


	//   ....[58]....
        /*1154*/ 	.word	0x000124a0
        /*1158*/ 	.word	0x00000009
        /*115c*/ 	.word	0x00000000
        /*1160*/ 	.short	0x010a
        /*1162*/ 	.byte	0x3f
	.zero		1


	//   ....[59]....
        /*1164*/ 	.word	0x000124f0
        /*1168*/ 	.word	0x00000006
        /*116c*/ 	.word	0x00000000
        /*1170*/ 	.short	0x010a
        /*1172*/ 	.byte	0x3f
	.zero		1


	//   ....[60]....
        /*1174*/ 	.word	0x00012540
        /*1178*/ 	.word	0x00000009
        /*117c*/ 	.word	0x00000000
        /*1180*/ 	.short	0x010a
        /*1182*/ 	.byte	0x3f
	.zero		1


	//   ....[61]....
        /*1184*/ 	.word	0x00012590
        /*1188*/ 	.word	0x00000006
        /*118c*/ 	.word	0x00000000
        /*1190*/ 	.short	0x010a
        /*1192*/ 	.byte	0x3f
	.zero		1


	//   ....[62]....
        /*1194*/ 	.word	0x000125e0
        /*1198*/ 	.word	0x00000009
        /*119c*/ 	.word	0x00000000
        /*11a0*/ 	.short	0x010a
        /*11a2*/ 	.byte	0x3f
	.zero		1


	//   ....[63]....
        /*11a4*/ 	.word	0x00012630
        /*11a8*/ 	.word	0x00000006
        /*11ac*/ 	.word	0x00000000
        /*11b0*/ 	.short	0x010a
        /*11b2*/ 	.byte	0x3f
	.zero		1


	//   ....[64]....
        /*11b4*/ 	.word	0x00012680
        /*11b8*/ 	.word	0x00000009
        /*11bc*/ 	.word	0x00000000
        /*11c0*/ 	.short	0x010a
        /*11c2*/ 	.byte	0x3f
	.zero		1


	//   ....[65]....
        /*11c4*/ 	.word	0x000126d0
        /*11c8*/ 	.word	0x00000006
        /*11cc*/ 	.word	0x00000000
        /*11d0*/ 	.short	0x010a
        /*11d2*/ 	.byte	0x3f
	.zero		1


	//----- nvinfo : EIATTR_NUM_MBARRIERS
	.align		4
.L_30:
        /*11d4*/ 	.byte	0x03, 0x38
        /*11d6*/ 	.short	0x001e


	//----- nvinfo : EIATTR_EXIT_INSTR_OFFSETS
	.align		4
        /*11d8*/ 	.byte	0x04, 0x1c
        /*11da*/ 	.short	(.L_32 - .L_31)


	//   ....[0]....
.L_31:
        /*11dc*/ 	.word	0x000015f0


	//   ....[1]....
        /*11e0*/ 	.word	0x00001650


	//   ....[2]....
        /*11e4*/ 	.word	0x00010ab0


	//   ....[3]....
        /*11e8*/ 	.word	0x00010ae0


	//   ....[4]....
        /*11ec*/ 	.word	0x00012100


	//----- nvinfo : EIATTR_MAX_THREADS
	.align		4
.L_32:
        /*11f0*/ 	.byte	0x04, 0x05
        /*11f2*/ 	.short	(.L_34 - .L_33)
.L_33:
        /*11f4*/ 	.word	0x00000180
        /*11f8*/ 	.word	0x00000001
        /*11fc*/ 	.word	0x00000001


	//----- nvinfo : EIATTR_CRS_STACK_SIZE
	.align		4
.L_34:
        /*1200*/ 	.byte	0x04, 0x1e
        /*1202*/ 	.short	(.L_36 - .L_35)
.L_35:
        /*1204*/ 	.word	0x00000000


	//----- nvinfo : EIATTR_CBANK_PARAM_SIZE
	.align		4
.L_36:
        /*1208*/ 	.byte	0x03, 0x19
        /*120a*/ 	.short	0x0570


	//----- nvinfo : EIATTR_PARAM_CBANK
	.align		4
        /*120c*/ 	.byte	0x04, 0x0a
        /*120e*/ 	.short	(.L_38 - .L_37)
	.align		4
.L_37:
        /*1210*/ 	.word	index@(.nv.constant0._ZN7cutlass13device_kernelINS_4gemm6kernel13GemmUniversalIN4cute5tupleIJiiiiEEENS1_10collective13CollectiveMmaINS1_43MainloopSm90TmaGmmaWarpSpecializedSparseFP8ILi12ENS5_IJNS4_1CILi1EEENSA_ILi2EEESB_EEENS1_32KernelTmaWarpSpecializedPingpongEEENS5_IJNSA_ILi64EEENSA_ILi256EEESG_EEENS_12float_e4m3_tENS5_IJNS4_6LayoutINS5_IJiNS5_IJSC_iEEEiEEENS5_IJlNS5_IJSB_SC_EEElEEEEENSK_INS5_IJNS5_IJSG_iEEESQ_iEEENS5_IJNS5_IJSG_NSA_ILi4096EEEEEENS5_IJSB_lEEElEEEEEEEESJ_NS5_IJlSB_lEEENS4_8TiledMMAINS4_8MMA_AtomIJNS4_4SM904GMMA6SPARSE32GMMA_64x256x64_F32E4M3E4M3_SS_TNILNS12_7ScaleInE1ELS15_1ELNS12_9SparseSelE0EEEEEENSK_INS5_IJSB_SB_SB_EEENS5_IJNSA_ILi0EEES1A_S1A_EEEEENS5_IJNS4_10UnderscoreES1D_S1D_EEEEENS4_23SM90_TMA_LOAD_MULTICASTENS4_14ComposedLayoutINS4_7SwizzleILi1ELi4ELi3EEENS4_25smem_sparse_ptr_flag_bitsILi2ELi8EEENSK_INS5_IJNS5_IJSB_NSA_ILi8EEEEEENS5_IJSC_NSA_ILi32EEEEEEEEENS5_IJNS5_IJS1A_SG_EEESN_EEEEEEEvNS4_8identityENS4_13SM90_TMA_LOADENS1H_INS1I_ILi2ELi4ELi3EEENS4_18smem_ptr_flag_bitsILi8EEENSK_INS5_IJS1M_SG_EEENS5_IJSG_SB_EEEEEEEvS1V_EENS_8epilogue10collective6detail29Sm90TmaWarpSpecializedAdapterINS26_15DefaultEpilogueIfNS5_IJSB_llEEES2A_NS25_6thread17LinearCombinationIfLi1EffLNS2B_9ScaleType4KindE0ELNS_15FloatRoundStyleE2EfEENS1_15EpilogueDefaultEEEEEvvEEEEvNT_6ParamsE)
        /*1214*/ 	.short	0x0210
        /*1216*/ 	.short	0x0570


	//----- nvinfo : EIATTR_SW_WAR
	.align		4
.L_38:
        /*1218*/ 	.byte	0x04, 0x36
        /*121a*/ 	.short	(.L_40 - .L_39)
.L_39:
        /*121c*/ 	.word	0x00000008
.L_40:


//--------------------- .nv.callgraph             --------------------------
	.section	.nv.callgraph,"",@"SHT_CUDA_CALLGRAPH"
	.align	4
	.sectionentsize	8
	.align		4
        /*0000*/ 	.word	0x00000000
	.align		4
        /*0004*/ 	.word	0xffffffff
	.align		4
        /*0008*/ 	.word	0x00000000
	.align		4
        /*000c*/ 	.word	0xfffffffe
	.align		4
        /*0010*/ 	.word	0x00000000
	.align		4
        /*0014*/ 	.word	0xfffffffd
	.align		4
        /*0018*/ 	.word	0x00000000
	.align		4
        /*001c*/ 	.word	0xfffffffc


//--------------------- .nv.constant4             --------------------------
	.section	.nv.constant4,"a",@progbits
	.align	8
	.align		8
.nv.constant4:
        /*0000*/ 	.dword	_ZN39_INTERNAL_11debabd_4_k_cu_8c259ebe_27694cuda3std3__45__cpo5beginE
	.align		8
        /*0008*/ 	.dword	_ZN39_INTERNAL_11debabd_4_k_cu_8c259ebe_27694cuda3std3__45__cpo3endE
	.align		8
        /*0010*/ 	.dword	_ZN39_INTERNAL_11debabd_4_k_cu_8c259ebe_27694cuda3std3__45__cpo6cbeginE
	.align		8
        /*0018*/ 	.dword	_ZN39_INTERNAL_11debabd_4_k_cu_8c259ebe_27694cuda3std3__45__cpo4cendE
	.align		8
        /*0020*/ 	.dword	_ZN39_INTERNAL_11debabd_4_k_cu_8c259ebe_27694cuda3std3__441_GLOBAL__N__11debabd_4_k_cu_8c259ebe_27696ignoreE
	.align		8
        /*0028*/ 	.dword	_ZN39_INTERNAL_11debabd_4_k_cu_8c259ebe_27694cuda3std3__419piecewise_constructE
	.align		8
        /*0030*/ 	.dword	_ZN39_INTERNAL_11debabd_4_k_cu_8c259ebe_27694cuda3std3__48in_placeE
	.align		8
        /*0038*/ 	.dword	_ZN39_INTERNAL_11debabd_4_k_cu_8c259ebe_27694cuda3std6ranges3__45__cpo4swapE
	.align		8
        /*0040*/ 	.dword	_ZN39_INTERNAL_11debabd_4_k_cu_8c259ebe_27694cuda3std6ranges3__45__cpo9iter_moveE
	.align		8
        /*0048*/ 	.dword	_ZN39_INTERNAL_11debabd_4_k_cu_8c259ebe_27694cute7productE
	.align		8
        /*0050*/ 	.dword	_ZN39_INTERNAL_11debabd_4_k_cu_8c259ebe_27694cute1_E


//--------------------- .text._ZN7cutlass13device_kernelINS_4gemm6kernel13GemmUniversalIN4cute5tupleIJiiiiEEENS1_10collective13CollectiveMmaINS1_43MainloopSm90TmaGmmaWarpSpecializedSparseFP8ILi12ENS5_IJNS4_1CILi1EEENSA_ILi2EEESB_EEENS1_32KernelTmaWarpSpecializedPingpongEEENS5_IJNSA_ILi64EEENSA_ILi256EEESG_EEENS_12float_e4m3_tENS5_IJNS4_6LayoutINS5_IJiNS5_IJSC_iEEEiEEENS5_IJlNS5_IJSB_SC_EEElEEEEENSK_INS5_IJNS5_IJSG_iEEESQ_iEEENS5_IJNS5_IJSG_NSA_ILi4096EEEEEENS5_IJSB_lEEElEEEEEEEESJ_NS5_IJlSB_lEEENS4_8TiledMMAINS4_8MMA_AtomIJNS4_4SM904GMMA6SPARSE32GMMA_64x256x64_F32E4M3E4M3_SS_TNILNS12_7ScaleInE1ELS15_1ELNS12_9SparseSelE0EEEEEENSK_INS5_IJSB_SB_SB_EEENS5_IJNSA_ILi0EEES1A_S1A_EEEEENS5_IJNS4_10UnderscoreES1D_S1D_EEEEENS4_23SM90_TMA_LOAD_MULTICASTENS4_14ComposedLayoutINS4_7SwizzleILi1ELi4ELi3EEENS4_25smem_sparse_ptr_flag_bitsILi2ELi8EEENSK_INS5_IJNS5_IJSB_NSA_ILi8EEEEEENS5_IJSC_NSA_ILi32EEEEEEEEENS5_IJNS5_IJS1A_SG_EEESN_EEEEEEEvNS4_8identityENS4_13SM90_TMA_LOADENS1H_INS1I_ILi2ELi4ELi3EEENS4_18smem_ptr_flag_bitsILi8EEENSK_INS5_IJS1M_SG_EEENS5_IJSG_SB_EEEEEEEvS1V_EENS_8epilogue10collective6detail29Sm90TmaWarpSpecializedAdapterINS26_15DefaultEpilogueIfNS5_IJSB_llEEES2A_NS25_6thread17LinearCombinationIfLi1EffLNS2B_9ScaleType4KindE0ELNS_15FloatRoundStyleE2EfEENS1_15EpilogueDefaultEEEEEvvEEEEvNT_6ParamsE --------------------------
	.section	.text._ZN7cutlass13device_kernelINS_4gemm6kernel13GemmUniversalIN4cute5tupleIJiiiiEEENS1_10collective13CollectiveMmaINS1_43MainloopSm90TmaGmmaWarpSpecializedSparseFP8ILi12ENS5_IJNS4_1CILi1EEENSA_ILi2EEESB_EEENS1_32KernelTmaWarpSpecializedPingpongEEENS5_IJNSA_ILi64EEENSA_ILi256EEESG_EEENS_12float_e4m3_tENS5_IJNS4_6LayoutINS5_IJiNS5_IJSC_iEEEiEEENS5_IJlNS5_IJSB_SC_EEElEEEEENSK_INS5_IJNS5_IJSG_iEEESQ_iEEENS5_IJNS5_IJSG_NSA_ILi4096EEEEEENS5_IJSB_lEEElEEEEEEEESJ_NS5_IJlSB_lEEENS4_8TiledMMAINS4_8MMA_AtomIJNS4_4SM904GMMA6SPARSE32GMMA_64x256x64_F32E4M3E4M3_SS_TNILNS12_7ScaleInE1ELS15_1ELNS12_9SparseSelE0EEEEEENSK_INS5_IJSB_SB_SB_EEENS5_IJNSA_ILi0EEES1A_S1A_EEEEENS5_IJNS4_10UnderscoreES1D_S1D_EEEEENS4_23SM90_TMA_LOAD_MULTICASTENS4_14ComposedLayoutINS4_7SwizzleILi1ELi4ELi3EEENS4_25smem_sparse_ptr_flag_bitsILi2ELi8EEENSK_INS5_IJNS5_IJSB_NSA_ILi8EEEEEENS5_IJSC_NSA_ILi32EEEEEEEEENS5_IJNS5_IJS1A_SG_EEESN_EEEEEEEvNS4_8identityENS4_13SM90_TMA_LOADENS1H_INS1I_ILi2ELi4ELi3EEENS4_18smem_ptr_flag_bitsILi8EEENSK_INS5_IJS1M_SG_EEENS5_IJSG_SB_EEEEEEEvS1V_EENS_8epilogue10collective6detail29Sm90TmaWarpSpecializedAdapterINS26_15DefaultEpilogueIfNS5_IJSB_llEEES2A_NS25_6thread17LinearCombinationIfLi1EffLNS2B_9ScaleType4KindE0ELNS_15FloatRoundStyleE2EfEENS1_15EpilogueDefaultEEEEEvvEEEEvNT_6ParamsE,"ax",@progbits
	.align	128
.text._ZN7cutlass13device_kernelINS_4gemm6kernel13GemmUniversalIN4cute5tupleIJiiiiEEENS1_10collective13CollectiveMmaINS1_43MainloopSm90TmaGmmaWarpSpecializedSparseFP8ILi12ENS5_IJNS4_1CILi1EEENSA_ILi2EEESB_EEENS1_32KernelTmaWarpSpecializedPingpongEEENS5_IJNSA_ILi64EEENSA_ILi256EEESG_EEENS_12float_e4m3_tENS5_IJNS4_6LayoutINS5_IJiNS5_IJSC_iEEEiEEENS5_IJlNS5_IJSB_SC_EEElEEEEENSK_INS5_IJNS5_IJSG_iEEESQ_iEEENS5_IJNS5_IJSG_NSA_ILi4096EEEEEENS5_IJSB_lEEElEEEEEEEESJ_NS5_IJlSB_lEEENS4_8TiledMMAINS4_8MMA_AtomIJNS4_4SM904GMMA6SPARSE32GMMA_64x256x64_F32E4M3E4M3_SS_TNILNS12_7ScaleInE1ELS15_1ELNS12_9SparseSelE0EEEEEENSK_INS5_IJSB_SB_SB_EEENS5_IJNSA_ILi0EEES1A_S1A_EEEEENS5_IJNS4_10UnderscoreES1D_S1D_EEEEENS4_23SM90_TMA_LOAD_MULTICASTENS4_14ComposedLayoutINS4_7SwizzleILi1ELi4ELi3EEENS4_25smem_sparse_ptr_flag_bitsILi2ELi8EEENSK_INS5_IJNS5_IJSB_NSA_ILi8EEEEEENS5_IJSC_NSA_ILi32EEEEEEEEENS5_IJNS5_IJS1A_SG_EEESN_EEEEEEEvNS4_8identityENS4_13SM90_TMA_LOADENS1H_INS1I_ILi2ELi4ELi3EEENS4_18smem_ptr_flag_bitsILi8EEENSK_INS5_IJS1M_SG_EEENS5_IJSG_SB_EEEEEEEvS1V_EENS_8epilogue10collective6detail29Sm90TmaWarpSpecializedAdapterINS26_15DefaultEpilogueIfNS5_IJSB_llEEES2A_NS25_6thread17LinearCombinationIfLi1EffLNS2B_9ScaleType4KindE0ELNS_15FloatRoundStyleE2EfEENS1_15EpilogueDefaultEEEEEvvEEEEvNT_6ParamsE:
        .type           _ZN7cutlass13device_kernelINS_4gemm6kernel13GemmUniversalIN4cute5tupleIJiiiiEEENS1_10collective13CollectiveMmaINS1_43MainloopSm90TmaGmmaWarpSpecializedSparseFP8ILi12ENS5_IJNS4_1CILi1EEENSA_ILi2EEESB_EEENS1_32KernelTmaWarpSpecializedPingpongEEENS5_IJNSA_ILi64EEENSA_ILi256EEESG_EEENS_12float_e4m3_tENS5_IJNS4_6LayoutINS5_IJiNS5_IJSC_iEEEiEEENS5_IJlNS5_IJSB_SC_EEElEEEEENSK_INS5_IJNS5_IJSG_iEEESQ_iEEENS5_IJNS5_IJSG_NSA_ILi4096EEEEEENS5_IJSB_lEEElEEEEEEEESJ_NS5_IJlSB_lEEENS4_8TiledMMAINS4_8MMA_AtomIJNS4_4SM904GMMA6SPARSE32GMMA_64x256x64_F32E4M3E4M3_SS_TNILNS12_7ScaleInE1ELS15_1ELNS12_9SparseSelE0EEEEEENSK_INS5_IJSB_SB_SB_EEENS5_IJNSA_ILi0EEES1A_S1A_EEEEENS5_IJNS4_10UnderscoreES1D_S1D_EEEEENS4_23SM90_TMA_LOAD_MULTICASTENS4_14ComposedLayoutINS4_7SwizzleILi1ELi4ELi3EEENS4_25smem_sparse_ptr_flag_bitsILi2ELi8EEENSK_INS5_IJNS5_IJSB_NSA_ILi8EEEEEENS5_IJSC_NSA_ILi32EEEEEEEEENS5_IJNS5_IJS1A_SG_EEESN_EEEEEEEvNS4_8identityENS4_13SM90_TMA_LOADENS1H_INS1I_ILi2ELi4ELi3EEENS4_18smem_ptr_flag_bitsILi8EEENSK_INS5_IJS1M_SG_EEENS5_IJSG_SB_EEEEEEEvS1V_EENS_8epilogue10collective6detail29Sm90TmaWarpSpecializedAdapterINS26_15DefaultEpilogueIfNS5_IJSB_llEEES2A_NS25_6thread17LinearCombinationIfLi1EffLNS2B_9ScaleType4KindE0ELNS_15FloatRoundStyleE2EfEENS1_15EpilogueDefaultEEEEEvvEEEEvNT_6ParamsE,@function
        .size           _ZN7cutlass13device_kernelINS_4gemm6kernel13GemmUniversalIN4cute5tupleIJiiiiEEENS1_10collective13CollectiveMmaINS1_43MainloopSm90TmaGmmaWarpSpecializedSparseFP8ILi12ENS5_IJNS4_1CILi1EEENSA_ILi2EEESB_EEENS1_32KernelTmaWarpSpecializedPingpongEEENS5_IJNSA_ILi64EEENSA_ILi256EEESG_EEENS_12float_e4m3_tENS5_IJNS4_6LayoutINS5_IJiNS5_IJSC_iEEEiEEENS5_IJlNS5_IJSB_SC_EEElEEEEENSK_INS5_IJNS5_IJSG_iEEESQ_iEEENS5_IJNS5_IJSG_NSA_ILi4096EEEEEENS5_IJSB_lEEElEEEEEEEESJ_NS5_IJlSB_lEEENS4_8TiledMMAINS4_8MMA_AtomIJNS4_4SM904GMMA6SPARSE32GMMA_64x256x64_F32E4M3E4M3_SS_TNILNS12_7ScaleInE1ELS15_1ELNS12_9SparseSelE0EEEEEENSK_INS5_IJSB_SB_SB_EEENS5_IJNSA_ILi0EEES1A_S1A_EEEEENS5_IJNS4_10UnderscoreES1D_S1D_EEEEENS4_23SM90_TMA_LOAD_MULTICASTENS4_14ComposedLayoutINS4_7SwizzleILi1ELi4ELi3EEENS4_25smem_sparse_ptr_flag_bitsILi2ELi8EEENSK_INS5_IJNS5_IJSB_NSA_ILi8EEEEEENS5_IJSC_NSA_ILi32EEEEEEEEENS5_IJNS5_IJS1A_SG_EEESN_EEEEEEEvNS4_8identityENS4_13SM90_TMA_LOADENS1H_INS1I_ILi2ELi4ELi3EEENS4_18smem_ptr_flag_bitsILi8EEENSK_INS5_IJS1M_SG_EEENS5_IJSG_SB_EEEEEEEvS1V_EENS_8epilogue10collective6detail29Sm90TmaWarpSpecializedAdapterINS26_15DefaultEpilogueIfNS5_IJSB_llEEES2A_NS25_6thread17LinearCombinationIfLi1EffLNS2B_9ScaleType4KindE0ELNS_15FloatRoundStyleE2EfEENS1_15EpilogueDefaultEEEEEvvEEEEvNT_6ParamsE,(.L_x_279 - _ZN7cutlass13device_kernelINS_4gemm6kernel13GemmUniversalIN4cute5tupleIJiiiiEEENS1_10collective13CollectiveMmaINS1_43MainloopSm90TmaGmmaWarpSpecializedSparseFP8ILi12ENS5_IJNS4_1CILi1EEENSA_ILi2EEESB_EEENS1_32KernelTmaWarpSpecializedPingpongEEENS5_IJNSA_ILi64EEENSA_ILi256EEESG_EEENS_12float_e4m3_tENS5_IJNS4_6LayoutINS5_IJiNS5_IJSC_iEEEiEEENS5_IJlNS5_IJSB_SC_EEElEEEEENSK_INS5_IJNS5_IJSG_iEEESQ_iEEENS5_IJNS5_IJSG_NSA_ILi4096EEEEEENS5_IJSB_lEEElEEEEEEEESJ_NS5_IJlSB_lEEENS4_8TiledMMAINS4_8MMA_AtomIJNS4_4SM904GMMA6SPARSE32GMMA_64x256x64_F32E4M3E4M3_SS_TNILNS12_7ScaleInE1ELS15_1ELNS12_9SparseSelE0EEEEEENSK_INS5_IJSB_SB_SB_EEENS5_IJNSA_ILi0EEES1A_S1A_EEEEENS5_IJNS4_10UnderscoreES1D_S1D_EEEEENS4_23SM90_TMA_LOAD_MULTICASTENS4_14ComposedLayoutINS4_7SwizzleILi1ELi4ELi3EEENS4_25smem_sparse_ptr_flag_bitsILi2ELi8EEENSK_INS5_IJNS5_IJSB_NSA_ILi8EEEEEENS5_IJSC_NSA_ILi32EEEEEEEEENS5_IJNS5_IJS1A_SG_EEESN_EEEEEEEvNS4_8identityENS4_13SM90_TMA_LOADENS1H_INS1I_ILi2ELi4ELi3EEENS4_18smem_ptr_flag_bitsILi8EEENSK_INS5_IJS1M_SG_EEENS5_IJSG_SB_EEEEEEEvS1V_EENS_8epilogue10collective6detail29Sm90TmaWarpSpecializedAdapterINS26_15DefaultEpilogueIfNS5_IJSB_llEEES2A_NS25_6thread17LinearCombinationIfLi1EffLNS2B_9ScaleType4KindE0ELNS_15FloatRoundStyleE2EfEENS1_15EpilogueDefaultEEEEEvvEEEEvNT_6ParamsE)
        .other          _ZN7cutlass13device_kernelINS_4gemm6kernel13GemmUniversalIN4cute5tupleIJiiiiEEENS1_10collective13CollectiveMmaINS1_43MainloopSm90TmaGmmaWarpSpecializedSparseFP8ILi12ENS5_IJNS4_1CILi1EEENSA_ILi2EEESB_EEENS1_32KernelTmaWarpSpecializedPingpongEEENS5_IJNSA_ILi64EEENSA_ILi256EEESG_EEENS_12float_e4m3_tENS5_IJNS4_6LayoutINS5_IJiNS5_IJSC_iEEEiEEENS5_IJlNS5_IJSB_SC_EEElEEEEENSK_INS5_IJNS5_IJSG_iEEESQ_iEEENS5_IJNS5_IJSG_NSA_ILi4096EEEEEENS5_IJSB_lEEElEEEEEEEESJ_NS5_IJlSB_lEEENS4_8TiledMMAINS4_8MMA_AtomIJNS4_4SM904GMMA6SPARSE32GMMA_64x256x64_F32E4M3E4M3_SS_TNILNS12_7ScaleInE1ELS15_1ELNS12_9SparseSelE0EEEEEENSK_INS5_IJSB_SB_SB_EEENS5_IJNSA_ILi0EEES1A_S1A_EEEEENS5_IJNS4_10UnderscoreES1D_S1D_EEEEENS4_23SM90_TMA_LOAD_MULTICASTENS4_14ComposedLayoutINS4_7SwizzleILi1ELi4ELi3EEENS4_25smem_sparse_ptr_flag_bitsILi2ELi8EEENSK_INS5_IJNS5_IJSB_NSA_ILi8EEEEEENS5_IJSC_NSA_ILi32EEEEEEEEENS5_IJNS5_IJS1A_SG_EEESN_EEEEEEEvNS4_8identityENS4_13SM90_TMA_LOADENS1H_INS1I_ILi2ELi4ELi3EEENS4_18smem_ptr_flag_bitsILi8EEENSK_INS5_IJS1M_SG_EEENS5_IJSG_SB_EEEEEEEvS1V_EENS_8epilogue10collective6detail29Sm90TmaWarpSpecializedAdapterINS26_15DefaultEpilogueIfNS5_IJSB_llEEES2A_NS25_6thread17LinearCombinationIfLi1EffLNS2B_9ScaleType4KindE0ELNS_15FloatRoundStyleE2EfEENS1_15EpilogueDefaultEEEEEvvEEEEvNT_6ParamsE,@"STO_CUDA_ENTRY STV_DEFAULT"
_ZN7cutlass13device_kernelINS_4gemm6kernel13GemmUniversalIN4cute5tupleIJiiiiEEENS1_10collective13CollectiveMmaINS1_43MainloopSm90TmaGmmaWarpSpecializedSparseFP8ILi12ENS5_IJNS4_1CILi1EEENSA_ILi2EEESB_EEENS1_32KernelTmaWarpSpecializedPingpongEEENS5_IJNSA_ILi64EEENSA_ILi256EEESG_EEENS_12float_e4m3_tENS5_IJNS4_6LayoutINS5_IJiNS5_IJSC_iEEEiEEENS5_IJlNS5_IJSB_SC_EEElEEEEENSK_INS5_IJNS5_IJSG_iEEESQ_iEEENS5_IJNS5_IJSG_NSA_ILi4096EEEEEENS5_IJSB_lEEElEEEEEEEESJ_NS5_IJlSB_lEEENS4_8TiledMMAINS4_8MMA_AtomIJNS4_4SM904GMMA6SPARSE32GMMA_64x256x64_F32E4M3E4M3_SS_TNILNS12_7ScaleInE1ELS15_1ELNS12_9SparseSelE0EEEEEENSK_INS5_IJSB_SB_SB_EEENS5_IJNSA_ILi0EEES1A_S1A_EEEEENS5_IJNS4_10UnderscoreES1D_S1D_EEEEENS4_23SM90_TMA_LOAD_MULTICASTENS4_14ComposedLayoutINS4_7SwizzleILi1ELi4ELi3EEENS4_25smem_sparse_ptr_flag_bitsILi2ELi8EEENSK_INS5_IJNS5_IJSB_NSA_ILi8EEEEEENS5_IJSC_NSA_ILi32EEEEEEEEENS5_IJNS5_IJS1A_SG_EEESN_EEEEEEEvNS4_8identityENS4_13SM90_TMA_LOADENS1H_INS1I_ILi2ELi4ELi3EEENS4_18smem_ptr_flag_bitsILi8EEENSK_INS5_IJS1M_SG_EEENS5_IJSG_SB_EEEEEEEvS1V_EENS_8epilogue10collective6detail29Sm90TmaWarpSpecializedAdapterINS26_15DefaultEpilogueIfNS5_IJSB_llEEES2A_NS25_6thread17LinearCombinationIfLi1EffLNS2B_9ScaleType4KindE0ELNS_15FloatRoundStyleE2EfEENS1_15EpilogueDefaultEEEEEvvEEEEvNT_6ParamsE:
[----:B------:R-:W0:Y:S02]  /*0000*/  LDC R1, c[0x0][0x28] ;  /* 0x00000a00ff017b82 */ /* 0x000e240000000800 */
[----:B0-----:R-:W-:Y:S01]  /*0010*/  VIADD R1, R1, 0xfffffee8 ;  /* 0xfffffee801017836 */ /* 0x001fe20000000000 */
[----:B------:R-:W0:Y:S01]  /*0020*/  S2R R2, SR_TID.X ;  /* 0x0000000000027919 */ /* 0x000e220000002100 */
[----:B------:R-:W-:Y:S01]  /*0030*/  ELECT P0, URZ, PT ;  /* 0x00000000003f782f */ /* 0x000fe20003800000 */
[----:B------:R-:W-:Y:S01]  /*0040*/  BSSY B0, `(.L_x_0) ;  /* 0x0000017000007945 */ /* 0x000fe20003800000 */
[--C-:B0-----:R-:W-:Y:S02]  /*0050*/  SHF.R.U32.HI R0, RZ, 0x5, R2.reuse ;  /* 0x00000005ff007819 */ /* 0x101fe40000011602 */
[----:B------:R-:W-:-:S03]  /*0060*/  SHF.R.U32.HI R5, RZ, 0x7, R2 ;  /* 0x00000007ff057819 */ /* 0x000fc60000011602 */
[----:B------:R-:W0:Y:S02]  /*0070*/  SHFL.IDX PT, R3, R0, RZ, 0x1f ;  /* 0x00001fff00037589 */ /* 0x000e2400000e0000 */
[----:B0-----:R-:W-:Y:S02]  /*0080*/  R2UR UR6, R3 ;  /* 0x00000000030672ca */ /* 0x001fe400000e0000 */
[----:B------:R0:W1:Y:S11]  /*0090*/  SHFL.IDX PT, R3, R5, RZ, 0x1f ;  /* 0x00001fff05037589 */ /* 0x00007600000e0000 */
[----:B------:R-:W-:-:S02]  /*00a0*/  USHF.R.S32.HI UR4, URZ, 0x1f, UR6 ;  /* 0x0000001f3f047899 */ /* 0x000fc40008011406 */
[----:B------:R-:W-:Y:S02]  /*00b0*/  ISETP.NE.OR P0, PT, RZ, UR6, !P0 ;  /* 0x00000006ff007c0c */ /* 0x000fe4000c705670 */
[----:B------:R-:W-:-:S04]  /*00c0*/  ULEA.HI UR4, UR4, UR6, URZ, 0x2 ;  /* 0x0000000604047291 */ /* 0x000fc8000f8f103f */
[----:B------:R-:W-:-:S04]  /*00d0*/  ULOP3.LUT UR4, UR4, 0xfffffffc, URZ, 0xc0, !UPT ;  /* 0xfffffffc04047892 */ /* 0x000fc8000f8ec03f */
[----:B------:R-:W-:-:S03]  /*00e0*/  UIADD3 UR6, UR6, -UR4, URZ ;  /* 0x8000000406067290 */ /* 0x000fc6000fffe03f */
[----:B01----:R-:W-:Y:S09]  /*00f0*/  @P0 BRA `(.L_x_1) ;  /* 0x00000000002c0947 */ /* 0x003ff20003800000 */
[----:B------:R-:W-:Y:S02]  /*0100*/  ULDC.64 UR4, c[0x0][0x198] ;  /* 0x0000660000047ab9 */ /* 0x000fe40000000a00 */
[----:B------:R-:W-:Y:S02]  /*0110*/  UIADD3 UR8, UP0, UR4, 0xf0, URZ ;  /* 0x000000f004087890 */ /* 0x000fe4000ff1e03f */
[----:B------:R-:W-:Y:S02]  /*0120*/  UIADD3 UR10, UP1, UR4, 0x1f0, URZ ;  /* 0x000001f0040a7890 */ /* 0x000fe4000ff3e03f */
[----:B------:R-:W-:Y:S02]  /*0130*/  UIADD3 UR4, UP2, UR4, 0x2f0, URZ ;  /* 0x000002f004047890 */ /* 0x000fe4000ff5e03f */
[----:B------:R-:W-:Y:S02]  /*0140*/  UIADD3.X UR9, URZ, UR5, URZ, UP0, !UPT ;  /* 0x000000053f097290 */ /* 0x000fe400087fe43f */
[----:B------:R-:W-:-:S02]  /*0150*/  UIADD3.X UR11, URZ, UR5, URZ, UP1, !UPT ;  /* 0x000000053f0b7290 */ /* 0x000fc40008ffe43f */
[----:B------:R-:W-:-:S05]  /*0160*/  UIADD3.X UR5, URZ, UR5, URZ, UP2, !UPT ;  /* 0x000000053f057290 */ /* 0x000fca00097fe43f */
[----:B------:R0:W-:Y:S02]  /*0170*/  UTMACCTL.PF [UR8] ;  /* 0x00000000080079b9 */ /* 0x0001e40008040000 */
[----:B------:R0:W-:Y:S02]  /*0180*/  UTMACCTL.PF [UR10] ;  /* 0x000000000a0079b9 */ /* 0x0001e40008040000 */
[----:B------:R0:W-:Y:S02]  /*0190*/  UTMACCTL.PF [UR4] ;  /* 0x00000000040079b9 */ /* 0x0001e40008040000 */
[----:B0-----:R-:W-:Y:S01]  /*01a0*/  NOP ;  /* 0x0000000000007918 */ /* 0x001fe20000000000 */
.L_x_1:
[----:B------:R-:W-:Y:S05]  /*01b0*/  BSYNC B0 ;  /* 0x0000000000007941 */ /* 0x000fea0003800000 */
.L_x_0:
[----:B------:R-:W0:Y:S01]  /*01c0*/  SHFL.IDX PT, R6, R0, RZ, 0x1f ;  /* 0x00001fff00067589 */ /* 0x000e2200000e0000 */
[----:B------:R-:W-:Y:S01]  /*01d0*/  R2UR UR13, R3 ;  /* 0x00000000030d72ca */ /* 0x000fe200000e0000 */
[----:B------:R-:W-:-:S04]  /*01e0*/  UISETP.NE.AND UP0, UPT, UR6, 0x3, UPT ;  /* 0x000000030600788c */ /* 0x000fc8000bf05270 */
[----:B------:R-:W-:-:S08]  /*01f0*/  UISETP.EQ.OR UP0, UPT, UR6, URZ, !UP0 ;  /* 0x0000003f0600728c */ /* 0x000fd0000c702670 */
[----:B------:R-:W-:Y:S02]  /*0200*/  UIADD3 UR12, UR13, -0x1, URZ ;  /* 0xffffffff0d0c7890 */ /* 0x000fe4000fffe03f */
[----:B------:R-:W-:Y:S02]  /*0210*/  UISETP.EQ.AND UP0, UPT, UR13, URZ, UP0 ;  /* 0x0000003f0d00728c */ /* 0x000fe40008702270 */
[----:B------:R-:W-:Y:S02]  /*0220*/  UISETP.GE.U32.AND UP1, UPT, UR12, 0x2, UPT ;  /* 0x000000020c00788c */ /* 0x000fe4000bf26070 */
[----:B------:R-:W-:Y:S01]  /*0230*/  USEL UR14, URZ, 0x1, !UP0 ;  /* 0x000000013f0e7887 */ /* 0x000fe2000c000000 */
[----:B0-----:R-:W-:-:S03]  /*0240*/  ISETP.NE.AND P0, PT, R6, RZ, PT ;  /* 0x000000ff0600720c */ /* 0x001fc60003f05270 */
[----:B------:R-:W-:-:S10]  /*0250*/  USEL UR14, UR14, 0x2, UP1 ;  /* 0x000000020e0e7887 */ /* 0x000fd40008800000 */
[----:B------:R-:W-:Y:S05]  /*0260*/  @P0 BRA `(.L_x_2) ;  /* 0x0000000000a40947 */ /* 0x000fea0003800000 */
[----:B------:R-:W-:Y:S01]  /*0270*/  ELECT P0, URZ, PT ;  /* 0x00000000003f782f */ /* 0x000fe20003800000 */
[----:B------:R-:W-:-:S12]  /*0280*/  BSSY B0, `(.L_x_2) ;  /* 0x0000027000007945 */ /* 0x000fd80003800000 */
[----:B------:R-:W-:Y:S05]  /*0290*/  @!P0 BRA `(.L_x_3) ;  /* 0x0000000000948947 */ /* 0x000fea0003800000 */
[----:B------:R-:W0:Y:S01]  /*02a0*/  S2UR UR7, SR_CgaCtaId ;  /* 0x00000000000779c3 */ /* 0x000e220000008800 */
[----:B------:R-:W-:Y:S01]  /*02b0*/  UMOV UR4, 0x400 ;  /* 0x0000040000047882 */ /* 0x000fe20000000000 */
[----:B------:R-:W-:Y:S01]  /*02c0*/  UMOV UR5, 0x1 ;  /* 0x0000000100057882 */ /* 0x000fe20000000000 */
[----:B------:R-:W-:Y:S02]  /*02d0*/  UMOV UR8, 0x2 ;  /* 0x0000000200087882 */ /* 0x000fe40000000000 */
[----:B------:R-:W-:-:S04]  /*02e0*/  UIADD3 UR8, -UR8, 0x100000, URZ ;  /* 0x0010000008087890 */ /* 0x000fc8000fffe13f */
[----:B------:R-:W-:Y:S02]  /*02f0*/  USHF.L.U32 UR9, UR8, 0xb, URZ ;  /* 0x0000000b08097899 */ /* 0x000fe4000800063f */
[----:B------:R-:W-:Y:S02]  /*0300*/  USHF.L.U32 UR8, UR8, 0x1, URZ ;  /* 0x0000000108087899 */ /* 0x000fe4000800063f */
[----:B0-----:R-:W-:Y:S02]  /*0310*/  ULEA UR7, UR7, UR4, 0x18 ;  /* 0x0000000407077291 */ /* 0x001fe4000f8ec03f */
[----:B------:R-:W-:-:S04]  /*0320*/  UIADD3 UR4, -UR5, 0x100000, URZ ;  /* 0x0010000005047890 */ /* 0x000fc8000fffe13f */
[----:B------:R-:W-:Y:S02]  /*0330*/  USHF.L.U32 UR5, UR4, 0xb, URZ ;  /* 0x0000000b04057899 */ /* 0x000fe4000800063f */
[----:B------:R-:W-:Y:S01]  /*0340*/  USHF.L.U32 UR4, UR4, 0x1, URZ ;  /* 0x0000000104047899 */ /* 0x000fe2000800063f */
[----:B------:R-:W0:Y:S11]  /*0350*/  FENCE.VIEW.ASYNC.S ;  /* 0x00000000000073c6 */ /* 0x000e360000000000 */
[----:B0-----:R0:W1:Y:S01]  /*0360*/  SYNCS.EXCH.64 URZ, [UR7], UR4 ;  /* 0x00000004073f75b2 */ /* 0x0010620008000100 */
[----:B------:R0:W2:Y:S01]  /*0370*/  SYNCS.EXCH.64 URZ, [UR7+0x60], UR8 ;  /* 0x00006008073f75b2 */ /* 0x0000a20008000100 */
[----:B------:R0:W3:Y:S01]  /*0380*/  SYNCS.EXCH.64 URZ, [UR7+0x8], UR4 ;  /* 0x00000804073f75b2 */ /* 0x0000e20008000100 */
[----:B------:R0:W4:Y:S01]  /*0390*/  SYNCS.EXCH.64 URZ, [UR7+0x68], UR8 ;  /* 0x00006808073f75b2 */ /* 0x0001220008000100 */
[----:B------:R0:W0:Y:S01]  /*03a0*/  SYNCS.EXCH.64 URZ, [UR7+0x10], UR4 ;  /* 0x00001004073f75b2 */ /* 0x0000220008000100 */
        /* <DEDUP_REMOVED lines=19> */
[----:B-1----:R-:W-:Y:S01]  /*04e0*/  NOP ;  /* 0x0000000000007918 */ /* 0x002fe20000000000 */
.L_x_3:
[----:B0-----:R-:W-:Y:S05]  /*04f0*/  BSYNC B0 ;  /* 0x0000000000007941 */ /* 0x001fea0003800000 */
.L_x_2:
[----:B------:R-:W-:Y:S01]  /*0500*/  SHF.R.S32.HI R3, RZ, 0x1f, R2 ;  /* 0x0000001fff037819 */ /* 0x000fe20000011402 */
[----:B------:R-:W0:Y:S01]  /*0510*/  SHFL.IDX PT, R8, R0, RZ, 0x1f ;  /* 0x00001fff00087589 */ /* 0x000e2200000e0000 */
[----:B------:R-:W-:Y:S02]  /*0520*/  ELECT P0, URZ, PT ;  /* 0x00000000003f782f */ /* 0x000fe40003800000 */
[----:B------:R-:W-:Y:S02]  /*0530*/  SHF.R.S32.HI R9, RZ, 0x1f, R6 ;  /* 0x0000001fff097819 */ /* 0x000fe40000011406 */
[----:B------:R-:W-:Y:S02]  /*0540*/  ELECT P1, URZ, PT ;  /* 0x00000000003f782f */ /* 0x000fe40003820000 */
[----:B------:R-:W-:Y:S01]  /*0550*/  LEA.HI R3, R3, R2, RZ, 0x7 ;  /* 0x0000000203037211 */ /* 0x000fe200078f38ff */
[----:B------:R-:W1:Y:S01]  /*0560*/  SHFL.IDX PT, R10, R0, RZ, 0x1f ;  /* 0x00001fff000a7589 */ /* 0x000e6200000e0000 */
[----:B------:R-:W-:Y:S01]  /*0570*/  LEA.HI R9, R9, R6, RZ, 0x2 ;  /* 0x0000000609097211 */ /* 0x000fe200078f10ff */
[----:B------:R-:W5:Y:S01]  /*0580*/  S2UR UR15, SR_CTAID.X ;  /* 0x00000000000f79c3 */ /* 0x000f620000002500 */
[----:B------:R-:W-:Y:S01]  /*0590*/  LOP3.LUT R3, R3, 0xffffff80, RZ, 0xc0, !PT ;  /* 0xffffff8003037812 */ /* 0x000fe200078ec0ff */
[----:B------:R-:W2:Y:S01]  /*05a0*/  S2R R4, SR_CTAID.Y ;  /* 0x0000000000047919 */ /* 0x000ea20000002600 */
[----:B------:R-:W-:Y:S01]  /*05b0*/  LOP3.LUT R9, R9, 0x3ffffffc, RZ, 0xc0, !PT ;  /* 0x3ffffffc09097812 */ /* 0x000fe200078ec0ff */
[----:B------:R-:W-:Y:S01]  /*05c0*/  ULDC UR4, c[0x0][0x154] ;  /* 0x0000550000047ab9 */ /* 0x000fe20000000800 */
[----:B------:R-:W-:Y:S01]  /*05d0*/  ULDC UR5, c[0x0][0x150] ;  /* 0x0000540000057ab9 */ /* 0x000fe20000000800 */
[----:B------:R-:W-:Y:S01]  /*05e0*/  IMAD.IADD R3, R2, 0x1, -R3 ;  /* 0x0000000102037824 */ /* 0x000fe200078e0a03 */
[----:B------:R-:W-:Y:S01]  /*05f0*/  UMOV UR9, 0x80 ;  /* 0x0000008000097882 */ /* 0x000fe20000000000 */
[----:B------:R-:W-:Y:S01]  /*0600*/  IMAD.IADD R6, R6, 0x1, -R9 ;  /* 0x0000000106067824 */ /* 0x000fe200078e0a09 */
[----:B------:R-:W3:Y:S01]  /*0610*/  LDC R15, c[0x0][0x148] ;  /* 0x00005200ff0f7b82 */ /* 0x000ee20000000800 */
[----:B------:R-:W4:Y:S01]  /*0620*/  SHFL.IDX PT, R9, R5, RZ, 0x1f ;  /* 0x00001fff05097589 */ /* 0x000f2200000e0000 */
[----:B------:R-:W-:Y:S01]  /*0630*/  SHF.R.S32.HI R12, RZ, 0x1f, R3 ;  /* 0x0000001fff0c7819 */ /* 0x000fe20000011403 */
[----:B------:R-:W-:Y:S01]  /*0640*/  NOP ;  /* 0x0000000000007918 */ /* 0x000fe20000000000 */
[----:B------:R-:W-:Y:S01]  /*0650*/  NOP ;  /* 0x0000000000007918 */ /* 0x000fe20000000000 */
[----:B------:R-:W-:-:S02]  /*0660*/  ISETP.NE.AND P3, PT, RZ, UR13, PT ;  /* 0x0000000dff007c0c */ /* 0x000fc4000bf65270 */
[----:B------:R-:W-:Y:S02]  /*0670*/  LEA.HI R7, R12, R3, RZ, 0x3 ;  /* 0x000000030c077211 */ /* 0x000fe400078f18ff */
[----:B0-----:R-:W-:Y:S02]  /*0680*/  ISETP.NE.OR P0, PT, R8, RZ, !P0 ;  /* 0x000000ff0800720c */ /* 0x001fe40004705670 */
[--C-:B------:R-:W-:Y:S02]  /*0690*/  SHF.R.S32.HI R8, RZ, 0x3, R7.reuse ;  /* 0x00000003ff087819 */ /* 0x100fe40000011407 */
[----:B------:R-:W-:Y:S02]  /*06a0*/  SHF.R.S32.HI R7, RZ, 0x1f, R7 ;  /* 0x0000001fff077819 */ /* 0x000fe40000011407 */
[----:B-1----:R-:W-:Y:S02]  /*06b0*/  ISETP.NE.OR P1, PT, R10, RZ, !P1 ;  /* 0x000000ff0a00720c */ /* 0x002fe40004f25670 */
[----:B------:R-:W-:-:S04]  /*06c0*/  LEA.HI R7, R7, R8, RZ, 0x2 ;  /* 0x0000000807077211 */ /* 0x000fc800078f10ff */
[----:B------:R-:W-:Y:S01]  /*06d0*/  LOP3.LUT R7, R7, 0xfffffffc, RZ, 0xc0, !PT ;  /* 0xfffffffc07077812 */ /* 0x000fe200078ec0ff */
[----:B------:R-:W-:Y:S01]  /*06e0*/  VOTEU.ALL UP1, P0 ;  /* 0x00000000003f7886 */ /* 0x000fe20000020000 */
[----:B------:R-:W-:Y:S01]  /*06f0*/  VOTEU.ALL UP0, P0 ;  /* 0x00000000003f7886 */ /* 0x000fe20000000000 */
[----:B--2---:R-:W-:Y:S02]  /*0700*/  I2FP.F32.U32 R0, R4 ;  /* 0x0000000400007245 */ /* 0x004fe40000201000 */
[----:B------:R-:W-:Y:S01]  /*0710*/  IMAD.IADD R7, R8, 0x1, -R7 ;  /* 0x0000000108077824 */ /* 0x000fe200078e0a07 */
[----:B------:R-:W0:Y:S01]  /*0720*/  @!UP1 S2UR UR8, SR_CgaCtaId ;  /* 0x00000000000899c3 */ /* 0x000e220000008800 */
[----:B------:R-:W-:Y:S01]  /*0730*/  VOTEU.ALL UP2, P1 ;  /* 0x00000000003f7886 */ /* 0x000fe20000840000 */
[----:B------:R-:W-:Y:S01]  /*0740*/  @!UP1 UMOV UR7, 0x400 ;  /* 0x0000040000079882 */ /* 0x000fe20000000000 */
[----:B------:R-:W-:Y:S01]  /*0750*/  IMAD R6, R6, 0x4, R7 ;  /* 0x0000000406067824 */ /* 0x000fe200078e0207 */
[----:B------:R-:W-:Y:S01]  /*0760*/  VOTEU.ALL UP3, P1 ;  /* 0x00000000003f7886 */ /* 0x000fe20000860000 */
[----:B------:R-:W-:Y:S01]  /*0770*/  VOTEU.ALL UP4, P1 ;  /* 0x00000000003f7886 */ /* 0x000fe20000880000 */
[----:B------:R-:W-:Y:S01]  /*0780*/  @!UP2 UMOV UR10, 0x400 ;  /* 0x00000400000aa882 */ /* 0x000fe20000000000 */
[----:B------:R-:W-:Y:S01]  /*0790*/  IMAD.SHL.U32 R7, R6, 0x4, RZ ;  /* 0x0000000406077824 */ /* 0x000fe200078e00ff */
[----:B------:R-:W1:Y:S01]  /*07a0*/  @!UP2 S2UR UR11, SR_CgaCtaId ;  /* 0x00000000000ba9c3 */ /* 0x000e620000008800 */
[----:B------:R-:W-:Y:S01]  /*07b0*/  VOTEU.ALL UP5, P1 ;  /* 0x00000000003f7886 */ /* 0x000fe200008a0000 */
[----:B----4-:R-:W-:-:S02]  /*07c0*/  R2UR UR16, R9 ;  /* 0x00000000091072ca */ /* 0x010fc400000e0000 */
[----:B------:R-:W-:Y:S01]  /*07d0*/  LOP3.LUT R11, R6, 0xc, R7, 0x78, !PT ;  /* 0x0000000c060b7812 */ /* 0x000fe200078e7807 */
[----:B------:R-:W-:Y:S01]  /*07e0*/  FMUL R7, R0, UR4 ;  /* 0x0000000400077c20 */ /* 0x000fe20008400000 */
[----:B-----5:R-:W-:Y:S01]  /*07f0*/  I2FP.F32.U32 R0, UR15 ;  /* 0x0000000f00007c45 */ /* 0x020fe20008201000 */
[----:B------:R-:W-:Y:S01]  /*0800*/  UMOV UR4, 0x20 ;  /* 0x0000002000047882 */ /* 0x000fe20000000000 */
[----:B------:R-:W2:Y:S01]  /*0810*/  LDC R8, c[0x0][0x140] ;  /* 0x00005000ff087b82 */ /* 0x000ea20000000800 */
[----:B------:R4:W-:Y:S02]  /*0820*/  STL [R1+0x88], R11 ;  /* 0x0000880b01007387 */ /* 0x0009e40000100800 */
[----:B------:R-:W-:Y:S01]  /*0830*/  FMUL R0, R0, UR5 ;  /* 0x0000000500007c20 */ /* 0x000fe20008400000 */
[----:B------:R-:W5:Y:S01]  /*0840*/  F2I.U32.TRUNC.NTZ R7, R7 ;  /* 0x0000000700077305 */ /* 0x000f62000020f000 */
[----:B------:R-:W-:-:S04]  /*0850*/  @!UP1 UIADD3 UR4, -UR4, 0x100000, URZ ;  /* 0x0010000004049890 */ /* 0x000fc8000fffe13f */
[----:B------:R-:W-:Y:S02]  /*0860*/  @!UP1 USHF.L.U32 UR5, UR4, 0xb, URZ ;  /* 0x0000000b04059899 */ /* 0x000fe4000800063f */
[----:B------:R-:W-:Y:S01]  /*0870*/  @!UP1 USHF.L.U32 UR4, UR4, 0x1, URZ ;  /* 0x0000000104049899 */ /* 0x000fe2000800063f */
[----:B------:R-:W4:Y:S01]  /*0880*/  LDC R6, c[0x0][0x144] ;  /* 0x00005100ff067b82 */ /* 0x000f220000000800 */
[----:B0-----:R-:W-:Y:S02]  /*0890*/  @!UP1 ULEA UR7, UR8, UR7, 0x18 ;  /* 0x0000000708079291 */ /* 0x001fe4000f8ec03f */
[----:B------:R-:W-:-:S04]  /*08a0*/  @!UP2 UIADD3 UR8, -UR9, 0x100000, URZ ;  /* 0x001000000908a890 */ /* 0x000fc8000fffe13f */
[----:B------:R-:W-:Y:S02]  /*08b0*/  @!UP2 USHF.L.U32 UR9, UR8, 0xb, URZ ;  /* 0x0000000b0809a899 */ /* 0x000fe4000800063f */
[----:B------:R-:W-:Y:S01]  /*08c0*/  @!UP2 USHF.L.U32 UR8, UR8, 0x1, URZ ;  /* 0x000000010808a899 */ /* 0x000fe2000800063f */
[----:B------:R-:W0:Y:S01]  /*08d0*/  F2I.U32.TRUNC.NTZ R0, R0 ;  /* 0x0000000000007305 */ /* 0x000e22000020f000 */
[----:B------:R-:W-:Y:S01]  /*08e0*/  VOTEU.ALL UP1, P0 ;  /* 0x00000000003f7886 */ /* 0x000fe20000020000 */
[----:B------:R-:W-:Y:S01]  /*08f0*/  LOP3.LUT P0, RZ, R3, 0x7, RZ, 0xc0, !PT ;  /* 0x0000000703ff7812 */ /* 0x000fe2000780c0ff */
[----:B-1----:R-:W-:Y:S01]  /*0900*/  @!UP2 ULEA UR10, UR11, UR10, 0x18 ;  /* 0x0000000a0b0aa291 */ /* 0x002fe2000f8ec03f */
[----:B------:R-:W-:Y:S01]  /*0910*/  VOTEU.ALL UP2, P1 ;  /* 0x00000000003f7886 */ /* 0x000fe20000840000 */
[----:B-----5:R-:W-:Y:S01]  /*0920*/  IMAD.MOV R16, RZ, RZ, -R7 ;  /* 0x000000ffff107224 */ /* 0x020fe200078e0a07 */
[----:B------:R-:W-:Y:S01]  /*0930*/  ISETP.LT.U32.AND P0, PT, R11, 0x2, !P0 ;  /* 0x000000020b00780c */ /* 0x000fe20004701070 */
[----:B------:R-:W1:Y:S02]  /*0940*/  FENCE.VIEW.ASYNC.S ;  /* 0x00000000000073c6 */ /* 0x000e640000000000 */
[----:B-1----:R1:W1:Y:S01]  /*0950*/  @!UP0 SYNCS.EXCH.64 URZ, [UR7+0xf0], UR4 ;  /* 0x0000f004073f85b2 */ /* 0x0022620008000100 */
[----:B--2---:R-:W-:-:S02]  /*0960*/  ISETP.EQ.U32.AND P2, PT, R8, 0x1, PT ;  /* 0x000000010800780c */ /* 0x004fc40003f42070 */
[----:B0-----:R-:W-:Y:S01]  /*0970*/  IADD3 R7, -R0, RZ, RZ ;  /* 0x000000ff00077210 */ /* 0x001fe20007ffe1ff */
[----:B---3--:R-:W-:-:S04]  /*0980*/  IMAD R0, R15, R16, R4 ;  /* 0x000000100f007224 */ /* 0x008fc800078e0204 */
[----:B----4-:R-:W-:Y:S01]  /*0990*/  IMAD R14, R6, R7, UR15 ;  /* 0x0000000f060e7e24 */ /* 0x010fe2000f8e0207 */
[----:B------:R-:W-:Y:S01]  /*09a0*/  ISETP.NE.AND P1, PT, R0, R11, PT ;  /* 0x0000000b0000720c */ /* 0x000fe20003f25270 */
[----:B------:R0:W2:Y:S01]  /*09b0*/  @!UP1 SYNCS.EXCH.64 URZ, [UR7+0xf8], UR4 ;  /* 0x0000f804073f95b2 */ /* 0x0000a20008000100 */
[----:B------:R-:W-:Y:S02]  /*09c0*/  NOP ;  /* 0x0000000000007918 */ /* 0x000fe40000000000 */
[----:B------:R-:W-:-:S04]  /*09d0*/  ISETP.EQ.OR P1, PT, R14, RZ, !P1 ;  /* 0x000000ff0e00720c */ /* 0x000fc80004f22670 */
[----:B------:R-:W-:Y:S01]  /*09e0*/  PLOP3.LUT P0, PT, P0, P1, PT, 0x80, 0x0 ;  /* 0x000000000000781c */ /* 0x000fe20000703070 */
[----:B------:R0:W3:Y:S01]  /*09f0*/  @!UP2 SYNCS.EXCH.64 URZ, [UR10+0xd0], UR8 ;  /* 0x0000d0080a3fa5b2 */ /* 0x0000e20008000100 */
[----:B------:R0:W4:Y:S01]  /*0a00*/  @!UP3 SYNCS.EXCH.64 URZ, [UR10+0xd8], UR8 ;  /* 0x0000d8080a3fb5b2 */ /* 0x0001220008000100 */
[----:B------:R0:W0:Y:S01]  /*0a10*/  @!UP4 SYNCS.EXCH.64 URZ, [UR10+0xe0], UR8 ;  /* 0x0000e0080a3fc5b2 */ /* 0x0000220008000100 */
[----:B------:R0:W0:Y:S01]  /*0a20*/  @!UP5 SYNCS.EXCH.64 URZ, [UR10+0xe8], UR8 ;  /* 0x0000e8080a3fd5b2 */ /* 0x0000220008000100 */
[----:B------:R-:W-:Y:S01]  /*0a30*/  NOP ;  /* 0x0000000000007918 */ /* 0x000fe20000000000 */
[----:B-1----:R-:W-:Y:S07]  /*0a40*/  @!P2 BRA `(.L_x_4) ;  /* 0x000000000008a947 */ /* 0x002fee0003800000 */
[----:B0-234-:R-:W-:Y:S01]  /*0a50*/  UCGABAR_ARV ;  /* 0x00000000000079c7 */ /* 0x01dfe20008000000 */
[----:B------:R-:W-:Y:S05]  /*0a60*/  BRA `(.L_x_5) ;  /* 0x0000000000047947 */ /* 0x000fea0003800000 */
.L_x_4:
[----:B0-234-:R-:W-:Y:S01]  /*0a70*/  NOP ;  /* 0x0000000000007918 */ /* 0x01dfe20000000000 */
.L_x_5:
[----:B------:R-:W-:Y:S01]  /*0a80*/  ULDC.64 UR4, c[0x0][0x698] ;  /* 0x0001a60000047ab9 */ /* 0x000fe20000000a00 */
[----:B------:R-:W-:Y:S01]  /*0a90*/  ULDC.64 UR22, c[0x0][0x208] ;  /* 0x0000820000167ab9 */ /* 0x000fe20000000a00 */
[----:B------:R-:W-:-:S04]  /*0aa0*/  ISETP.NE.U32.AND P1, PT, RZ, UR4, PT ;  /* 0x00000004ff007c0c */ /* 0x000fc8000bf25070 */
[----:B------:R-:W-:-:S13]  /*0ab0*/  ISETP.NE.AND.EX P1, PT, RZ, UR5, PT, P1 ;  /* 0x00000005ff007c0c */ /* 0x000fda000bf25310 */
[----:B------:R-:W-:Y:S05]  /*0ac0*/  @!P1 BRA `(.L_x_6) ;  /* 0x0000000000209947 */ /* 0x000fea0003800000 */
[----:B------:R-:W0:Y:S02]  /*0ad0*/  LDC.64 R6, c[0x0][0x698] ;  /* 0x0001a600ff067b82 */ /* 0x000e240000000a00 */
[----:B0-----:R-:W2:Y:S02]  /*0ae0*/  LDG.E.64 R6, desc[UR22][R6.64] ;  /* 0x0000001606067981 */ /* 0x001ea4000c1e1b00 */
[----:B--2---:R-:W-:-:S04]  /*0af0*/  ISETP.NE.U32.AND P1, PT, R6, RZ, PT ;  /* 0x000000ff0600720c */ /* 0x004fc80003f25070 */
[----:B------:R-:W-:-:S13]  /*0b00*/  ISETP.NE.AND.EX P1, PT, R7, RZ, PT, P1 ;  /* 0x000000ff0700720c */ /* 0x000fda0003f25310 */
[----:B------:R-:W-:Y:S05]  /*0b10*/  @!P1 BRA `(.L_x_6) ;  /* 0x00000000000c9947 */ /* 0x000fea0003800000 */
[----:B------:R-:W2:Y:S02]  /*0b20*/  LD.E R6, desc[UR22][R6.64] ;  /* 0x0000001606067980 */ /* 0x000ea4000c101900 */
[----:B--2---:R-:W-:Y:S01]  /*0b30*/  R2UR UR24, R6 ;  /* 0x00000000061872ca */ /* 0x004fe200000e0000 */
[----:B------:R-:W-:-:S14]  /*0b40*/  BRA `(.L_x_7) ;  /* 0x0000000000247947 */ /* 0x000fdc0003800000 */
.L_x_6:
[----:B------:R-:W-:Y:S02]  /*0b50*/  ULDC.64 UR4, c[0x0][0x688] ;  /* 0x0001a20000047ab9 */ /* 0x000fe40000000a00 */
[----:B------:R-:W-:-:S04]  /*0b60*/  ISETP.NE.U32.AND P1, PT, RZ, UR4, PT ;  /* 0x00000004ff007c0c */ /* 0x000fc8000bf25070 */
[----:B------:R-:W-:-:S13]  /*0b70*/  ISETP.NE.AND.EX P1, PT, RZ, UR5, PT, P1 ;  /* 0x00000005ff007c0c */ /* 0x000fda000bf25310 */
[----:B------:R-:W-:Y:S05]  /*0b80*/  @!P1 BRA `(.L_x_8) ;  /* 0x0000000000109947 */ /* 0x000fea0003800000 */
[----:B------:R-:W0:Y:S02]  /*0b90*/  LDC.64 R6, c[0x0][0x688] ;  /* 0x0001a200ff067b82 */ /* 0x000e240000000a00 */
[----:B0-----:R-:W2:Y:S02]  /*0ba0*/  LDG.E R6, desc[UR22][R6.64] ;  /* 0x0000001606067981 */ /* 0x001ea4000c1e1900 */
[----:B--2---:R-:W-:Y:S01]  /*0bb0*/  R2UR UR24, R6 ;  /* 0x00000000061872ca */ /* 0x004fe200000e0000 */
[----:B------:R-:W-:-:S14]  /*0bc0*/  BRA `(.L_x_7) ;  /* 0x0000000000047947 */ /* 0x000fdc0003800000 */
.L_x_8:
[----:B------:R-:W-:-:S05]  /*0bd0*/  ULDC UR24, c[0x0][0x680] ;  /* 0x0001a00000187ab9 */ /* 0x000fca0000000800 */
.L_x_7:
[----:B------:R-:W-:Y:S02]  /*0be0*/  ULDC.64 UR4, c[0x0][0x6a0] ;  /* 0x0001a80000047ab9 */ /* 0x000fe40000000a00 */
        /* <DEDUP_REMOVED lines=11> */
.L_x_9:
        /* <DEDUP_REMOVED lines=8> */
.L_x_11:
[----:B------:R-:W-:-:S05]  /*0d20*/  ULDC UR25, c[0x0][0x684] ;  /* 0x0001a10000197ab9 */ /* 0x000fca0000000800 */
.L_x_10:
[----:B------:R-:W0:Y:S01]  /*0d30*/  LDC R0, c[0x0][0x75c] ;  /* 0x0001d700ff007b82 */ /* 0x000e220000000800 */
[----:B------:R-:W-:Y:S01]  /*0d40*/  IMAD.U32 R6, RZ, RZ, UR15 ;  /* 0x0000000fff067e24 */ /* 0x000fe2000f8e00ff */
[----:B------:R-:W-:Y:S01]  /*0d50*/  UISETP.NE.AND UP0, UPT, UR13, 0x2, UPT ;  /* 0x000000020d00788c */ /* 0x000fe2000bf05270 */
[----:B------:R-:W-:Y:S01]  /*0d60*/  IMAD.MOV.U32 R7, RZ, RZ, RZ ;  /* 0x000000ffff077224 */ /* 0x000fe200078e00ff */
[----:B------:R-:W-:Y:S01]  /*0d70*/  ULDC UR7, c[0x0][0x604] ;  /* 0x0001810000077ab9 */ /* 0x000fe20000000800 */
[----:B------:R-:W-:Y:S01]  /*0d80*/  UMOV UR5, URZ ;  /* 0x0000003f00057c82 */ /* 0x000fe20008000000 */
[----:B------:R-:W-:Y:S02]  /*0d90*/  UIADD3 UR7, UR7, 0x1f, URZ ;  /* 0x0000001f07077890 */ /* 0x000fe4000fffe03f */
[----:B------:R-:W-:Y:S01]  /*0da0*/  PLOP3.LUT P1, PT, PT, PT, UP0, 0x80, 0x0 ;  /* 0x000000000000781c */ /* 0x000fe20003f2f008 */
[----:B------:R-:W-:Y:S01]  /*0db0*/  UMOV UR4, URZ ;  /* 0x0000003f00047c82 */ /* 0x000fe20008000000 */
[----:B------:R-:W-:Y:S01]  /*0dc0*/  USHF.R.S32.HI UR10, URZ, 0x1f, UR7 ;  /* 0x0000001f3f0a7899 */ /* 0x000fe20008011407 */
[----:B------:R-:W-:-:S03]  /*0dd0*/  ULDC.64 UR18, c[0x0][0x750] ;  /* 0x0001d40000127ab9 */ /* 0x000fc60000000a00 */
[----:B------:R-:W-:Y:S01]  /*0de0*/  ULEA.HI UR10, UR10, UR7, URZ, 0x5 ;  /* 0x000000070a0a7291 */ /* 0x000fe2000f8f283f */
[----:B0-----:R-:W-:-:S13]  /*0df0*/  ISETP.NE.AND P5, PT, R0, 0x1, PT ;  /* 0x000000010000780c */ /* 0x001fda0003fa5270 */
[----:B------:R-:W0:Y:S01]  /*0e00*/  @P5 LDC R9, c[0x0][0x10] ;  /* 0x00000400ff095b82 */ /* 0x000e220000000800 */
[----:B------:R-:W-:-:S07]  /*0e10*/  @P5 IMAD.MOV.U32 R5, RZ, RZ, RZ ;  /* 0x000000ffff055224 */ /* 0x000fce00078e00ff */
[----:B------:R-:W1:Y:S01]  /*0e20*/  @!P5 LDC R11, c[0x0][0xc] ;  /* 0x00000300ff0bdb82 */ /* 0x000e620000000800 */
[----:B------:R-:W-:Y:S01]  /*0e30*/  ULDC UR8, c[0x0][0xc] ;  /* 0x0000030000087ab9 */ /* 0x000fe20000000800 */
[----:B------:R-:W-:Y:S01]  /*0e40*/  ULDC UR9, c[0x0][0x10] ;  /* 0x0000040000097ab9 */ /* 0x000fe20000000800 */
[----:B------:R-:W-:Y:S01]  /*0e50*/  ULDC UR7, c[0x0][0x14] ;  /* 0x0000050000077ab9 */ /* 0x000fe20000000800 */
[----:B------:R-:W-:-:S04]  /*0e60*/  UIMAD.WIDE.U32 UR8, UR8, UR9, URZ ;  /* 0x00000009080872a5 */ /* 0x000fc8000f8e003f */
[----:B------:R-:W-:Y:S02]  /*0e70*/  UIMAD.WIDE.U32 UR30, UR8, UR7, URZ ;  /* 0x00000007081e72a5 */ /* 0x000fe4000f8e003f */
[----:B------:R-:W-:-:S04]  /*0e80*/  UIMAD UR21, UR9, UR7, URZ ;  /* 0x00000007091572a4 */ /* 0x000fc8000f8e023f */
[----:B------:R-:W-:Y:S01]  /*0e90*/  UIADD3 UR21, UR31, UR21, URZ ;  /* 0x000000151f157290 */ /* 0x000fe2000fffe03f */
[----:B0-----:R-:W-:Y:S01]  /*0ea0*/  @P5 IMAD.WIDE.U32 R8, R9, UR15, R4 ;  /* 0x0000000f09085c25 */ /* 0x001fe2000f8e0004 */
[----:B------:R-:W-:-:S03]  /*0eb0*/  USHF.R.S32.HI UR15, URZ, 0x5, UR10 ;  /* 0x000000053f0f7899 */ /* 0x000fc6000801140a */
[----:B------:R-:W-:Y:S02]  /*0ec0*/  @P5 IMAD.MOV.U32 R13, RZ, RZ, R8 ;  /* 0x000000ffff0d5224 */ /* 0x000fe400078e0008 */
[----:B-1----:R-:W-:-:S04]  /*0ed0*/  @!P5 IMAD.WIDE.U32 R6, R4, R11, R6 ;  /* 0x0000000b0406d225 */ /* 0x002fc800078e0006 */
[----:B------:R-:W-:Y:S02]  /*0ee0*/  @P5 IMAD.MOV.U32 R11, RZ, RZ, RZ ;  /* 0x000000ffff0b5224 */ /* 0x000fe400078e00ff */
[----:B------:R-:W-:Y:S02]  /*0ef0*/  @!P5 IMAD.MOV.U32 R13, RZ, RZ, R6 ;  /* 0x000000ffff0dd224 */ /* 0x000fe400078e0006 */
[----:B------:R-:W-:Y:S02]  /*0f00*/  @P5 IMAD.IADD R10, R9, 0x1, R11 ;  /* 0x00000001090a5824 */ /* 0x000fe400078e020b */
[----:B------:R-:W-:Y:S01]  /*0f10*/  @!P5 IMAD.MOV.U32 R10, RZ, RZ, R7 ;  /* 0x000000ffff0ad224 */ /* 0x000fe200078e0007 */
[----:B------:R0:W-:Y:S01]  /*0f20*/  STL [R1+0x90], R13 ;  /* 0x0000900d01007387 */ /* 0x0001e20000100800 */
[----:B------:R-:W-:Y:S02]  /*0f30*/  MOV R17, R13 ;  /* 0x0000000d00117202 */ /* 0x000fe40000000f00 */
[----:B------:R-:W-:Y:S01]  /*0f40*/  IMAD.MOV.U32 R22, RZ, RZ, R10 ;  /* 0x000000ffff167224 */ /* 0x000fe200078e000a */
[----:B------:R0:W-:Y:S01]  /*0f50*/  STL [R1+0x8c], R10 ;  /* 0x00008c0a01007387 */ /* 0x0001e20000100800 */
[----:B------:R-:W-:Y:S05]  /*0f60*/  @P1 BRA `(.L_x_12) ;  /* 0x0000000000281947 */ /* 0x000fea0003800000 */
[----:B------:R-:W-:Y:S01]  /*0f70*/  IADD3 R17, P1, R17, UR30, RZ ;  /* 0x0000001e11117c10 */ /* 0x000fe2000ff3e0ff */
[----:B------:R-:W-:Y:S02]  /*0f80*/  UISETP.GE.U32.AND UP0, UPT, UR15, 0xc, UPT ;  /* 0x0000000c0f00788c */ /* 0x000fe4000bf06070 */
[----:B------:R-:W-:Y:S01]  /*0f90*/  UIMAD.WIDE.U32 UR4, UR15, -0x55555555, URZ ;  /* 0xaaaaaaab0f0478a5 */ /* 0x000fe2000f8e003f */
[----:B------:R-:W-:Y:S01]  /*0fa0*/  IADD3.X R22, R22, UR21, RZ, P1, !PT ;  /* 0x0000001516167c10 */ /* 0x000fe20008ffe4ff */
[----:B------:R1:W-:Y:S02]  /*0fb0*/  STL [R1+0x90], R17 ;  /* 0x0000901101007387 */ /* 0x0003e40000100800 */
[----:B------:R-:W-:Y:S02]  /*0fc0*/  USHF.R.U32.HI UR5, URZ, 0x3, UR5 ;  /* 0x000000033f057899 */ /* 0x000fe40008011605 */
[----:B------:R1:W-:Y:S01]  /*0fd0*/  STL [R1+0x8c], R22 ;  /* 0x00008c1601007387 */ /* 0x0003e20000100800 */
[----:B------:R-:W-:-:S02]  /*0fe0*/  UMOV UR4, URZ ;  /* 0x0000003f00047c82 */ /* 0x000fc40008000000 */
[----:B------:R-:W-:Y:S02]  /*0ff0*/  @UP0 ULOP3.LUT UR4, UR5, 0x1, URZ, 0xc0, !UPT ;  /* 0x0000000105040892 */ /* 0x000fe4000f8ec03f */
[----:B------:R-:W-:-:S12]  /*1000*/  UIMAD UR5, UR5, -0xc, UR15 ;  /* 0xfffffff4050578a4 */ /* 0x000fd8000f8e020f */
.L_x_12:
[----:B------:R-:W-:Y:S01]  /*1010*/  IMAD.MOV.U32 R8, RZ, RZ, -0x1 ;  /* 0xffffffffff087424 */ /* 0x000fe200078e00ff */
[----:B------:R-:W-:Y:S01]  /*1020*/  ISETP.GE.U32.AND P1, PT, R17, UR18, PT ;  /* 0x0000001211007c0c */ /* 0x000fe2000bf26070 */
[----:B------:R-:W-:Y:S01]  /*1030*/  IMAD.MOV.U32 R7, RZ, RZ, -0x1 ;  /* 0xffffffffff077424 */ /* 0x000fe200078e00ff */
[----:B------:R-:W-:Y:S01]  /*1040*/  PRMT R6, RZ, 0x7610, R6 ;  /* 0x00007610ff067816 */ /* 0x000fe20000000006 */
[----:B------:R-:W-:Y:S01]  /*1050*/  IMAD.MOV.U32 R0, RZ, RZ, -0x1 ;  /* 0xffffffffff007424 */ /* 0x000fe200078e00ff */
[----:B------:R2:W-:Y:S01]  /*1060*/  STL [R1+0x84], R8 ;  /* 0x0000840801007387 */ /* 0x0005e20000100800 */
[----:B------:R-:W-:-:S03]  /*1070*/  ISETP.GE.U32.AND.EX P1, PT, R22, UR19, PT, P1 ;  /* 0x0000001316007c0c */ /* 0x000fc6000bf26110 */
[----:B------:R2:W-:Y:S10]  /*1080*/  STL [R1+0x94], R7 ;  /* 0x0000940701007387 */ /* 0x0005f40000100800 */
[----:B--2---:R-:W-:Y:S05]  /*1090*/  @P1 BRA `(.L_x_13) ;  /* 0x0000000400341947 */ /* 0x004fea0003800000 */
[----:B------:R-:W2:Y:S01]  /*10a0*/  LDC.64 R18, c[0x0][0x728] ;  /* 0x0001ca00ff127b82 */ /* 0x000ea20000000a00 */
[----:B------:R-:W-:Y:S02]  /*10b0*/  IMAD.MOV.U32 R6, RZ, RZ, R17 ;  /* 0x000000ffff067224 */ /* 0x000fe400078e0011 */
[----:B------:R-:W-:-:S05]  /*10c0*/  IMAD.MOV.U32 R7, RZ, RZ, R22 ;  /* 0x000000ffff077224 */ /* 0x000fca00078e0016 */
[----:B------:R-:W3:Y:S08]  /*10d0*/  LDC R0, c[0x0][0x730] ;  /* 0x0001cc00ff007b82 */ /* 0x000ef00000000800 */
[----:B------:R-:W4:Y:S01]  /*10e0*/  LDC.64 R20, c[0x0][0x720] ;  /* 0x0001c800ff147b82 */ /* 0x000f220000000a00 */
[----:B--2---:R-:W-:-:S04]  /*10f0*/  ISETP.NE.U32.AND P1, PT, R18, RZ, PT ;  /* 0x000000ff1200720c */ /* 0x004fc80003f25070 */
[----:B------:R-:W-:-:S13]  /*1100*/  ISETP.NE.AND.EX P1, PT, R19, RZ, PT, P1 ;  /* 0x000000ff1300720c */ /* 0x000fda0003f25310 */
[----:B---34-:R-:W-:Y:S05]  /*1110*/  @!P1 BRA `(.L_x_14) ;  /* 0x0000000000289947 */ /* 0x018fea0003800000 */
[----:B------:R-:W2:Y:S02]  /*1120*/  LDC R11, c[0x0][0x734] ;  /* 0x0001cd00ff0b7b82 */ /* 0x000ea40000000800 */
[----:B--2---:R-:W-:-:S04]  /*1130*/  IADD3 R11, P1, R17, R11, RZ ;  /* 0x0000000b110b7210 */ /* 0x004fc80007f3e0ff */
[----:B0-----:R-:W-:-:S05]  /*1140*/  IADD3.X R13, RZ, R22, RZ, P1, !PT ;  /* 0x00000016ff0d7210 */ /* 0x001fca0000ffe4ff */
[----:B------:R-:W-:-:S04]  /*1150*/  IMAD.WIDE.U32 R6, R13, R18, RZ ;  /* 0x000000120d067225 */ /* 0x000fc800078e00ff */
[----:B------:R-:W-:-:S04]  /*1160*/  IMAD.WIDE.U32 R8, P1, R11, R19, R6 ;  /* 0x000000130b087225 */ /* 0x000fc80007820006 */
[----:B------:R-:W-:-:S04]  /*1170*/  IMAD.WIDE.U32 R6, R11, R18, RZ ;  /* 0x000000120b067225 */ /* 0x000fc800078e00ff */
[----:B------:R-:W-:Y:S01]  /*1180*/  IMAD.X R11, RZ, RZ, RZ, P1 ;  /* 0x000000ffff0b7224 */ /* 0x000fe200008e06ff */
[----:B------:R-:W-:Y:S01]  /*1190*/  IADD3 RZ, P1, R7, R8, RZ ;  /* 0x0000000807ff7210 */ /* 0x000fe20007f3e0ff */
[----:B------:R-:W-:-:S04]  /*11a0*/  IMAD.MOV.U32 R10, RZ, RZ, R9 ;  /* 0x000000ffff0a7224 */ /* 0x000fc800078e0009 */
[----:B------:R-:W-:-:S08]  /*11b0*/  IMAD.WIDE.U32.X R6, R13, R19, R10, P1 ;  /* 0x000000130d067225 */ /* 0x000fd000008e040a */
.L_x_14:
[-CC-:B------:R-:W-:Y:S01]  /*11c0*/  SHF.R.U64 R27, R6, R0.reuse, R7.reuse ;  /* 0x00000000061b7219 */ /* 0x180fe20000001207 */
[----:B------:R-:W2:Y:S01]  /*11d0*/  LDC.64 R24, c[0x0][0x740] ;  /* 0x0001d000ff187b82 */ /* 0x000ea20000000a00 */
[----:B------:R-:W-:Y:S01]  /*11e0*/  SHF.R.U32.HI R0, RZ, R0, R7 ;  /* 0x00000000ff007219 */ /* 0x000fe20000011607 */
[----:B------:R-:W-:Y:S01]  /*11f0*/  IMAD.MOV.U32 R6, RZ, RZ, R17 ;  /* 0x000000ffff067224 */ /* 0x000fe200078e0011 */
[----:B------:R-:W-:-:S05]  /*1200*/  IADD3 R9, P1, RZ, -R27, RZ ;  /* 0x8000001bff097210 */ /* 0x000fca0007f3e0ff */
[----:B------:R-:W3:Y:S01]  /*1210*/  LDC R8, c[0x0][0x718] ;  /* 0x0001c600ff087b82 */ /* 0x000ee20000000800 */
[----:B------:R-:W-:-:S04]  /*1220*/  IMAD.X R7, RZ, RZ, ~R0, P1 ;  /* 0x000000ffff077224 */ /* 0x000fc800008e0e00 */
[-C--:B------:R-:W-:Y:S02]  /*1230*/  IMAD R0, R7, R20.reuse, RZ ;  /* 0x0000001407007224 */ /* 0x080fe400078e02ff */
[----:B------:R-:W-:Y:S01]  /*1240*/  IMAD.MOV.U32 R7, RZ, RZ, R22 ;  /* 0x000000ffff077224 */ /* 0x000fe200078e0016 */
[----:B------:R-:W4:Y:S01]  /*1250*/  LDC R11, c[0x0][0x708] ;  /* 0x0001c200ff0b7b82 */ /* 0x000f220000000800 */
[----:B-1----:R-:W-:Y:S01]  /*1260*/  MOV R22, 0x1 ;  /* 0x0000000100167802 */ /* 0x002fe20000000f00 */
[----:B------:R-:W-:-:S04]  /*1270*/  IMAD.WIDE.U32 R6, R9, R20, R6 ;  /* 0x0000001409067225 */ /* 0x000fc800078e0006 */
[----:B------:R-:W-:Y:S02]  /*1280*/  IMAD R9, R9, R21, R0 ;  /* 0x0000001509097224 */ /* 0x000fe400078e0200 */
[----:B------:R-:W1:Y:S01]  /*1290*/  LDC R23, c[0x0][0x758] ;  /* 0x0001d600ff177b82 */ /* 0x000e620000000800 */
[----:B--2---:R-:W-:Y:S01]  /*12a0*/  ISETP.NE.U32.AND P1, PT, R24, RZ, PT ;  /* 0x000000ff1800720c */ /* 0x004fe20003f25070 */
[----:B------:R-:W-:Y:S02]  /*12b0*/  IMAD.MOV.U32 R0, RZ, RZ, -0x1 ;  /* 0xffffffffff007424 */ /* 0x000fe400078e00ff */
[----:B------:R-:W-:Y:S01]  /*12c0*/  IMAD.IADD R7, R7, 0x1, R9 ;  /* 0x0000000107077824 */ /* 0x000fe200078e0209 */
[----:B------:R-:W-:-:S03]  /*12d0*/  ISETP.NE.AND.EX P1, PT, R25, RZ, PT, P1 ;  /* 0x000000ff1900720c */ /* 0x000fc60003f25310 */
[----:B------:R-:W2:Y:S01]  /*12e0*/  LDC R21, c[0x0][0x700] ;  /* 0x0001c000ff157b82 */ /* 0x000ea20000000800 */
[-CC-:B---3--:R-:W-:Y:S02]  /*12f0*/  SHF.R.U64 R19, R6, R8.reuse, R7.reuse ;  /* 0x0000000806137219 */ /* 0x188fe40000001207 */
[----:B------:R-:W-:-:S05]  /*1300*/  SHF.R.U32.HI R6, RZ, R8, R7 ;  /* 0x00000008ff067219 */ /* 0x000fca0000011607 */
[----:B------:R-:W3:Y:S01]  /*1310*/  LDC R18, c[0x0][0x748] ;  /* 0x0001d200ff127b82 */ /* 0x000ee20000000800 */
[-CC-:B----4-:R-:W-:Y:S02]  /*1320*/  SHF.R.U64 R28, R19, R11.reuse, R6.reuse ;  /* 0x0000000b131c7219 */ /* 0x190fe40000001206 */
[----:B------:R-:W-:-:S05]  /*1330*/  SHF.R.U32.HI R6, RZ, R11, R6 ;  /* 0x0000000bff067219 */ /* 0x000fca0000011606 */
[----:B------:R-:W4:Y:S01]  /*1340*/  LDC R20, c[0x0][0x738] ;  /* 0x0001ce00ff147b82 */ /* 0x000f220000000800 */
[-CC-:B-1----:R-:W-:Y:S02]  /*1350*/  SHF.R.U64 R30, R28, R23.reuse, R6.reuse ;  /* 0x000000171c1e7219 */ /* 0x182fe40000001206 */
[-C--:B------:R-:W-:Y:S02]  /*1360*/  SHF.L.U32 R0, R0, R23.reuse, RZ ;  /* 0x0000001700007219 */ /* 0x080fe400000006ff */
[----:B------:R-:W-:Y:S01]  /*1370*/  SHF.R.U32.HI R7, RZ, R23, R6 ;  /* 0x00000017ff077219 */ /* 0x000fe20000011606 */
[----:B------:R-:W-:Y:S01]  /*1380*/  IMAD.MOV.U32 R6, RZ, RZ, R30 ;  /* 0x000000ffff067224 */ /* 0x000fe200078e001e */
[----:B0-----:R-:W-:Y:S01]  /*1390*/  LOP3.LUT R13, RZ, R0, RZ, 0x33, !PT ;  /* 0x00000000ff0d7212 */ /* 0x001fe200078e33ff */
[----:B------:R-:W0:Y:S01]  /*13a0*/  LDC R26, c[0x0][0x710] ;  /* 0x0001c400ff1a7b82 */ /* 0x000e220000000800 */
[----:B------:R-:W-:Y:S05]  /*13b0*/  @!P1 BRA `(.L_x_15) ;  /* 0x0000000000289947 */ /* 0x000fea0003800000 */
[----:B------:R-:W1:Y:S02]  /*13c0*/  LDC R11, c[0x0][0x74c] ;  /* 0x0001d300ff0b7b82 */ /* 0x000e640000000800 */
[----:B-1----:R-:W-:-:S05]  /*13d0*/  IADD3 R11, P1, R30, R11, RZ ;  /* 0x0000000b1e0b7210 */ /* 0x002fca0007f3e0ff */
[----:B------:R-:W-:-:S04]  /*13e0*/  IMAD.X R17, RZ, RZ, R7, P1 ;  /* 0x000000ffff117224 */ /* 0x000fc800008e0607 */
[----:B------:R-:W-:-:S04]  /*13f0*/  IMAD.WIDE.U32 R6, R17, R24, RZ ;  /* 0x0000001811067225 */ /* 0x000fc800078e00ff */
[----:B------:R-:W-:-:S04]  /*1400*/  IMAD.WIDE.U32 R8, P1, R11, R25, R6 ;  /* 0x000000190b087225 */ /* 0x000fc80007820006 */
[----:B------:R-:W-:-:S04]  /*1410*/  IMAD.WIDE.U32 R6, R11, R24, RZ ;  /* 0x000000180b067225 */ /* 0x000fc800078e00ff */
[----:B------:R-:W-:Y:S01]  /*1420*/  IMAD.X R11, RZ, RZ, RZ, P1 ;  /* 0x000000ffff0b7224 */ /* 0x000fe200008e06ff */
[----:B------:R-:W-:Y:S01]  /*1430*/  IADD3 RZ, P1, R7, R8, RZ ;  /* 0x0000000807ff7210 */ /* 0x000fe20007f3e0ff */
[----:B------:R-:W-:-:S04]  /*1440*/  IMAD.MOV.U32 R10, RZ, RZ, R9 ;  /* 0x000000ffff0a7224 */ /* 0x000fc800078e0009 */
[----:B------:R-:W-:-:S08]  /*1450*/  IMAD.WIDE.U32.X R6, R17, R25, R10, P1 ;  /* 0x0000001911067225 */ /* 0x000fd000008e040a */
.L_x_15:
[----:B---3--:R-:W-:Y:S01]  /*1460*/  SHF.R.U64 R5, R6, R18, R7 ;  /* 0x0000001206057219 */ /* 0x008fe20000001207 */
[----:B--2---:R-:W-:Y:S01]  /*1470*/  VIADD R6, R21, 0xffffffff ;  /* 0xffffffff15067836 */ /* 0x004fe20000000000 */
[----:B------:R-:W-:Y:S01]  /*1480*/  SHF.L.U32 R0, R22, R23, RZ ;  /* 0x0000001716007219 */ /* 0x000fe200000006ff */
[----:B------:R-:W-:Y:S01]  /*1490*/  @P5 IMAD R14, R15, R16, R4 ;  /* 0x000000100f0e5224 */ /* 0x000fe200078e0204 */
[----:B------:R-:W-:Y:S01]  /*14a0*/  LOP3.LUT R13, R28, R13, RZ, 0xc0, !PT ;  /* 0x0000000d1c0d7212 */ /* 0x000fe200078ec0ff */
[----:B------:R-:W-:-:S04]  /*14b0*/  IMAD.MOV R7, RZ, RZ, -R5 ;  /* 0x000000ffff077224 */ /* 0x000fc800078e0a05 */
[----:B------:R-:W-:Y:S01]  /*14c0*/  IMAD R13, R0, R5, R13 ;  /* 0x00000005000d7224 */ /* 0x000fe200078e020d */
[----:B------:R-:W-:Y:S01]  /*14d0*/  LOP3.LUT R5, R19, R6, RZ, 0xc0, !PT ;  /* 0x0000000613057212 */ /* 0x000fe200078ec0ff */
[----:B----4-:R-:W-:Y:S02]  /*14e0*/  IMAD R4, R7, R20, R30 ;  /* 0x0000001407047224 */ /* 0x010fe400078e021e */
[----:B0-----:R-:W-:Y:S02]  /*14f0*/  IMAD R0, R13, R26, R14 ;  /* 0x0000001a0d007224 */ /* 0x001fe400078e020e */
[----:B------:R-:W-:Y:S02]  /*1500*/  IMAD R5, R4, R21, R5 ;  /* 0x0000001504057224 */ /* 0x000fe400078e0205 */
[----:B------:R-:W-:-:S03]  /*1510*/  IMAD.MOV.U32 R6, RZ, RZ, 0x1 ;  /* 0x00000001ff067424 */ /* 0x000fc600078e00ff */
[----:B------:R-:W-:Y:S02]  /*1520*/  SEL R7, R5, R0, !P5 ;  /* 0x0000000005077207 */ /* 0x000fe40006800000 */
[----:B------:R-:W-:Y:S02]  /*1530*/  SEL R4, R0, R5, !P5 ;  /* 0x0000000500047207 */ /* 0x000fe40006800000 */
[----:B------:R-:W-:Y:S01]  /*1540*/  MOV R0, R27 ;  /* 0x0000001b00007202 */ /* 0x000fe20000000f00 */
[----:B------:R2:W-:Y:S04]  /*1550*/  STL [R1+0x94], R7 ;  /* 0x0000940701007387 */ /* 0x0005e80000100800 */
[----:B------:R2:W-:Y:S02]  /*1560*/  STL [R1+0x84], R4 ;  /* 0x0000840401007387 */ /* 0x0005e40000100800 */
.L_x_13:
[----:B------:R-:W-:Y:S05]  /*1570*/  @!P2 BRA `(.L_x_16) ;  /* 0x00000000000ca947 */ /* 0x000fea0003800000 */
[----:B------:R-:W-:Y:S01]  /*1580*/  UCGABAR_WAIT ;  /* 0x0000000000007dc7 */ /* 0x000fe20008000000 */
[----:B------:R-:W-:Y:S01]  /*1590*/  CCTL.IVALL ;  /* 0x00000000ff00798f */ /* 0x000fe20002000000 */
[----:B------:R-:W-:Y:S05]  /*15a0*/  BRA `(.L_x_17) ;  /* 0x0000000000047947 */ /* 0x000fea0003800000 */
.L_x_16:
[----:B------:R-:W-:Y:S06]  /*15b0*/  BAR.SYNC.DEFER_BLOCKING 0x0 ;  /* 0x0000000000007b1d */ /* 0x000fec0000010000 */
.L_x_17:
[----:B------:R-:W-:Y:S05]  /*15c0*/  @!P3 BRA `(.L_x_18) ;  /* 0x000000f4003cb947 */ /* 0x000fea0003800000 */
[----:B------:R-:W-:-:S06]  /*15d0*/  UISETP.GT.U32.AND UP0, UPT, UR12, 0x1, UPT ;  /* 0x000000010c00788c */ /* 0x000fcc000bf04070 */
[----:B------:R-:W-:-:S13]  /*15e0*/  PLOP3.LUT P1, PT, PT, PT, UP0, 0x80, 0x0 ;  /* 0x000000000000781c */ /* 0x000fda0003f2f008 */
[----:B------:R-:W-:Y:S05]  /*15f0*/  @P1 EXIT ;  /* 0x000000000000194d */ /* 0x000fea0003800000 */
.L_x_19:
[----:B------:R-:W-:-:S08]  /*1600*/  NOP ;  /* 0x0000000000007918 */ /* 0x000fd00000000000 */
[----:B------:R-:W3:Y:S02]  /*1610*/  USETMAXREG.TRY_ALLOC.CTAPOOL UP0, 0xe8 ;  /* 0x000000e8000079c8 */ /* 0x000ee40008000600 */
[----:B---3--:R-:W-:-:S13]  /*1620*/  PLOP3.LUT P1, PT, PT, PT, UP0, 0x80, 0x0 ;  /* 0x000000000000781c */ /* 0x008fda0003f2f008 */
[----:B------:R-:W-:Y:S05]  /*1630*/  @!P1 BRA `(.L_x_19) ;  /* 0xfffffffc00f09947 */ /* 0x000fea000383ffff */
[----:B------:R-:W-:-:S13]  /*1640*/  LOP3.LUT P1, RZ, R6, 0xff, RZ, 0xc0, !PT ;  /* 0x000000ff06ff7812 */ /* 0x000fda000782c0ff */
[----:B------:R-:W-:Y:S05]  /*1650*/  @!P1 EXIT ;  /* 0x000000000000994d */ /* 0x000fea0003800000 */
[-C--:B--2---:R-:W-:Y:S01]  /*1660*/  LEA.HI R4, R12, R3.reuse, RZ, 0x2 ;  /* 0x000000030c047211 */ /* 0x084fe200078f10ff */
[----:B------:R-:W2:Y:S01]  /*1670*/  S2UR UR6, SR_CgaCtaId ;  /* 0x00000000000679c3 */ /* 0x000ea20000008800 */
[C---:B------:R-:W-:Y:S01]  /*1680*/  LEA.HI R2, R3.reuse, R3, RZ, 0x1 ;  /* 0x0000000303027211 */ /* 0x040fe200078f08ff */
[----:B------:R-:W-:Y:S01]  /*1690*/  ULDC UR8, c[0x0][0x284] ;  /* 0x0000a10000087ab9 */ /* 0x000fe20000000800 */
[--C-:B------:R-:W-:Y:S01]  /*16a0*/  SHF.R.S32.HI R5, RZ, 0x2, R4.reuse ;  /* 0x00000002ff057819 */ /* 0x100fe20000011404 */
[----:B------:R-:W-:Y:S01]  /*16b0*/  UIADD3 UR7, UR16, -0x1, URZ ;  /* 0xffffffff10077890 */ /* 0x000fe2000fffe03f */
[----:B------:R-:W-:Y:S01]  /*16c0*/  SHF.R.S32.HI R6, RZ, 0x1f, R4 ;  /* 0x0000001fff067819 */ /* 0x000fe20000011404 */
[----:B------:R-:W-:Y:S01]  /*16d0*/  UMOV UR12, 0x400 ;  /* 0x00000400000c7882 */ /* 0x000fe20000000000 */
[----:B------:R-:W-:Y:S01]  /*16e0*/  LOP3.LUT R4, R2, 0x7ffffe, RZ, 0xc0, !PT ;  /* 0x007ffffe02047812 */ /* 0x000fe200078ec0ff */
[----:B------:R-:W-:Y:S01]  /*16f0*/  UISETP.LT.AND UP0, UPT, URZ, UR15, UPT ;  /* 0x0000000f3f00728c */ /* 0x000fe2000bf01270 */
[----:B------:R-:W-:Y:S01]  /*1700*/  LEA.HI R6, R6, R5, RZ, 0x3 ;  /* 0x0000000506067211 */ /* 0x000fe200078f18ff */
[----:B------:R-:W-:Y:S01]  /*1710*/  ULOP3.LUT UR26, UR14, 0x1, URZ, 0xfc, !UPT ;  /* 0x000000010e1a7892 */ /* 0x000fe2000f8efc3f */
[----:B------:R-:W-:Y:S01]  /*1720*/  LEA.HI R12, R12, R3, RZ, 0x5 ;  /* 0x000000030c0c7211 */ /* 0x000fe200078f28ff */
[----:B------:R-:W-:Y:S01]  /*1730*/  IMAD.IADD R4, R3, 0x1, -R4 ;  /* 0x0000000103047824 */ /* 0x000fe200078e0a04 */
[----:B------:R-:W-:Y:S01]  /*1740*/  SHF.R.S32.HI R3, RZ, 0x1, R2 ;  /* 0x00000001ff037819 */ /* 0x000fe20000011402 */
[----:B------:R-:W-:Y:S01]  /*1750*/  USEL UR13, URZ, UR15, UP0 ;  /* 0x0000000f3f0d7287 */ /* 0x000fe20008000000 */
[----:B------:R-:W-:Y:S01]  /*1760*/  LOP3.LUT R6, R6, 0xfffffff8, RZ, 0xc0, !PT ;  /* 0xfffffff806067812 */ /* 0x000fe200078ec0ff */
[----:B------:R-:W-:Y:S01]  /*1770*/  UISETP.NE.AND UP0, UPT, UR7, URZ, UPT ;  /* 0x0000003f0700728c */ /* 0x000fe2000bf05270 */
[----:B------:R-:W-:Y:S01]  /*1780*/  LEA.HI R2, R2, R3, RZ, 0x1 ;  /* 0x0000000302027211 */ /* 0x000fe200078f08ff */
[----:B------:R-:W-:Y:S01]  /*1790*/  USHF.L.U32 UR27, UR15, 0x1, URZ ;  /* 0x000000010f1b7899 */ /* 0x000fe2000800063f */
[----:B------:R-:W-:Y:S01]  /*17a0*/  SHF.R.S32.HI R179, RZ, 0x5, R12 ;  /* 0x00000005ffb37819 */ /* 0x000fe2000001140c */
[----:B------:R-:W-:Y:S01]  /*17b0*/  IMAD.IADD R6, R5, 0x1, -R6 ;  /* 0x0000000105067824 */ /* 0x000fe200078e0a06 */
[----:B------:R-:W-:Y:S01]  /*17c0*/  LOP3.LUT R2, R2, 0x7fffffe, RZ, 0xc0, !PT ;  /* 0x07fffffe02027812 */ /* 0x000fe200078ec0ff */
[----:B------:R-:W-:-:S02]  /*17d0*/  UIADD3 UR13, -UR13, UR15, URZ ;  /* 0x0000000f0d0d7290 */ /* 0x000fc4000fffe13f */
[----:B------:R-:W-:Y:S01]  /*17e0*/  IMAD R5, R179, 0x2, R4 ;  /* 0x00000002b3057824 */ /* 0x000fe200078e0204 */
[----:B--2---:R-:W-:Y:S01]  /*17f0*/  ULEA UR12, UR6, UR12, 0x18 ;  /* 0x0000000c060c7291 */ /* 0x004fe2000f8ec03f */
[----:B------:R-:W-:Y:S01]  /*1800*/  IMAD.IADD R2, R3, 0x1, -R2 ;  /* 0x0000000103027824 */ /* 0x000fe200078e0a02 */
[----:B------:R-:W-:Y:S01]  /*1810*/  USHF.L.U32 UR6, UR7, 0x3, URZ ;  /* 0x0000000307067899 */ /* 0x000fe2000800063f */
[--C-:B------:R-:W-:Y:S01]  /*1820*/  IMAD R5, R5, 0x8, R6.reuse ;  /* 0x0000000805057824 */ /* 0x100fe200078e0206 */
[----:B------:R-:W-:Y:S01]  /*1830*/  UIADD3 UR28, UR12, 0xd0, URZ ;  /* 0x000000d00c1c7890 */ /* 0x000fe2000fffe03f */
[----:B------:R-:W-:Y:S01]  /*1840*/  IMAD R3, R179, -0x10, -R6 ;  /* 0xfffffff0b3037824 */ /* 0x000fe200078e0a06 */
[----:B------:R-:W-:Y:S01]  /*1850*/  ULOP3.LUT UR6, UR6, 0x8, URZ, 0xc0, !UPT ;  /* 0x0000000806067892 */ /* 0x000fe2000f8ec03f */
[----:B------:R-:W-:Y:S01]  /*1860*/  IMAD R2, R5, 0x2, R2 ;  /* 0x0000000205027824 */ /* 0x000fe200078e0202 */
[----:B------:R-:W-:Y:S01]  /*1870*/  USEL UR29, URZ, 0x1, UP0 ;  /* 0x000000013f1d7887 */ /* 0x000fe20008000000 */
[----:B------:R-:W-:Y:S01]  /*1880*/  VIADD R3, R3, UR8 ;  /* 0x0000000803037c36 */ /* 0x000fe20008000000 */
[----:B------:R-:W-:Y:S01]  /*1890*/  ULEA UR16, UR16, UR28, 0x3 ;  /* 0x0000001c10107291 */ /* 0x000fe2000f8e183f */
[----:B------:R-:W-:Y:S01]  /*18a0*/  IMAD R178, R179, 0x10, R6 ;  /* 0x00000010b3b27824 */ /* 0x000fe200078e0206 */
[----:B------:R-:W-:Y:S01]  /*18b0*/  SHF.L.U32 R2, R2, 0x5, RZ ;  /* 0x0000000502027819 */ /* 0x000fe200000006ff */
[----:B------:R-:W-:Y:S01]  /*18c0*/  ULOP3.LUT UR32, UR6, 0x8, URZ, 0x3c, !UPT ;  /* 0x0000000806207892 */ /* 0x000fe2000f8e3c3f */
[----:B------:R2:W-:Y:S01]  /*18d0*/  STL [R1+0x9c], R3 ;  /* 0x00009c0301007387 */ /* 0x0005e20000100800 */
[----:B------:R-:W-:Y:S01]  /*18e0*/  ULOP3.LUT UR17, UR6, 0x18, URZ, 0x3c, !UPT ;  /* 0x0000001806117892 */ /* 0x000fe2000f8e3c3f */
[----:B------:R-:W-:-:S02]  /*18f0*/  SHF.R.S32.HI R2, RZ, 0x3, R2 ;  /* 0x00000003ff027819 */ /* 0x000fc40000011402 */
[----:B------:R-:W-:-:S03]  /*1900*/  SHF.R.S32.HI R179, RZ, 0x1f, R178 ;  /* 0x0000001fffb37819 */ /* 0x000fc600000114b2 */
[----:B------:R2:W-:Y:S06]  /*1910*/  STL [R1+0x80], R2 ;  /* 0x0000800201007387 */ /* 0x0005ec0000100800 */
.L_x_228:
[----:B--2---:R-:W-:Y:S01]  /*1920*/  IMAD.U32 R2, RZ, RZ, UR29 ;  /* 0x0000001dff027e24 */ /* 0x004fe2000f8e00ff */
[----:B------:R2:W-:Y:S01]  /*1930*/  STL [R1+0x7c], RZ ;  /* 0x00007cff01007387 */ /* 0x0005e20000100800 */
[----:B------:R-:W-:-:S03]  /*1940*/  IMAD.MOV.U32 R229, RZ, RZ, RZ ;  /* 0x000000ffffe57224 */ /* 0x000fc600078e00ff */
[----:B------:R-:W-:-:S04]  /*1950*/  SHF.L.U32 R2, R2, 0x1f, RZ ;  /* 0x0000001f02027819 */ /* 0x000fc800000006ff */
[----:B------:R-:W3:Y:S02]  /*1960*/  SYNCS.PHASECHK.TRANS64.TRYWAIT P1, [UR16+-0x8], R2 ;  /* 0xfffff802ff0075a7 */ /* 0x000ee40008020150 */
[----:B0-23--:R-:W-:Y:S05]  /*1970*/  @!P1 BRA `(.L_x_20) ;  /* 0x0000010400e49947 */ /* 0x00dfea0003800000 */
.L_x_258:
[----:B------:R3:W-:Y:S01]  /*1980*/  STL [R1+0x78], RZ ;  /* 0x000078ff01007387 */ /* 0x0007e20000100800 */
[----:B------:R-:W-:Y:S01]  /*1990*/  UISETP.GE.AND UP0, UPT, UR13, 0x1, UPT ;  /* 0x000000010d00788c */ /* 0x000fe2000bf06270 */
[----:B------:R-:W-:Y:S01]  /*19a0*/  IMAD.MOV.U32 R228, RZ, RZ, RZ ;  /* 0x000000ffffe47224 */ /* 0x000fe200078e00ff */
[----:B------:R-:W-:Y:S01]  /*19b0*/  UMOV UR6, URZ ;  /* 0x0000003f00067c82 */ /* 0x000fe20008000000 */
[----:B------:R3:W-:Y:S01]  /*19c0*/  STL [R1+0x74], RZ ;  /* 0x000074ff01007387 */ /* 0x0007e20000100800 */
[----:B------:R-:W-:Y:S02]  /*19d0*/  CS2R R226, SRZ ;  /* 0x0000000000e27805 */ /* 0x000fe4000001ff00 */
[----:B------:R-:W-:Y:S02]  /*19e0*/  CS2R R224, SRZ ;  /* 0x0000000000e07805 */ /* 0x000fe4000001ff00 */
[----:B------:R-:W-:Y:S01]  /*19f0*/  PLOP3.LUT P1, PT, PT, PT, UP0, 0x80, 0x0 ;  /* 0x000000000000781c */ /* 0x000fe20003f2f008 */
[----:B------:R3:W-:Y:S01]  /*1a00*/  STL [R1+0x70], RZ ;  /* 0x000070ff01007387 */ /* 0x0007e20000100800 */
[----:B------:R-:W-:-:S02]  /*1a10*/  CS2R R222, SRZ ;  /* 0x0000000000de7805 */ /* 0x000fc4000001ff00 */
[----:B------:R-:W-:Y:S02]  /*1a20*/  CS2R R220, SRZ ;  /* 0x0000000000dc7805 */ /* 0x000fe4000001ff00 */
[----:B------:R-:W-:Y:S01]  /*1a30*/  CS2R R218, SRZ ;  /* 0x0000000000da7805 */ /* 0x000fe2000001ff00 */
[----:B------:R3:W-:Y:S01]  /*1a40*/  STL [R1+0x6c], RZ ;  /* 0x00006cff01007387 */ /* 0x0007e20000100800 */
[----:B------:R-:W-:Y:S02]  /*1a50*/  CS2R R216, SRZ ;  /* 0x0000000000d87805 */ /* 0x000fe4000001ff00 */
[----:B------:R-:W-:Y:S02]  /*1a60*/  CS2R R214, SRZ ;  /* 0x0000000000d67805 */ /* 0x000fe4000001ff00 */
[----:B------:R-:W-:Y:S01]  /*1a70*/  CS2R R212, SRZ ;  /* 0x0000000000d47805 */ /* 0x000fe2000001ff00 */
        /* <DEDUP_REMOVED lines=37> */
[----:B------:R-:W-:Y:S01]  /*1cd0*/  CS2R R154, SRZ ;  /* 0x00000000009a7805 */ /* 0x000fe2000001ff00 */
[----:B------:R-:W-:Y:S01]  /*1ce0*/  IMAD.MOV.U32 R153, RZ, RZ, RZ ;  /* 0x000000ffff997224 */ /* 0x000fe200078e00ff */
[----:B-1----:R-:W-:Y:S01]  /*1cf0*/  CS2R R22, SRZ ;  /* 0x0000000000167805 */ /* 0x002fe2000001ff00 */
[----:B------:R3:W-:Y:S01]  /*1d00*/  STL [R1+0x40], RZ ;  /* 0x000040ff01007387 */ /* 0x0007e20000100800 */
[----:B------:R-:W-:Y:S02]  /*1d10*/  CS2R R20, SRZ ;  /* 0x0000000000147805 */ /* 0x000fe4000001ff00 */
[----:B------:R-:W-:-:S02]  /*1d20*/  CS2R R18, SRZ ;  /* 0x0000000000127805 */ /* 0x000fc4000001ff00 */
[----:B------:R-:W-:Y:S01]  /*1d30*/  CS2R R16, SRZ ;  /* 0x0000000000107805 */ /* 0x000fe2000001ff00 */
[----:B------:R3:W-:Y:S01]  /*1d40*/  STL [R1+0x3c], RZ ;  /* 0x00003cff01007387 */ /* 0x0007e20000100800 */
[----:B------:R-:W-:Y:S02]  /*1d50*/  CS2R R14, SRZ ;  /* 0x00000000000e7805 */ /* 0x000fe4000001ff00 */
[----:B0-----:R-:W-:Y:S02]  /*1d60*/  CS2R R12, SRZ ;  /* 0x00000000000c7805 */ /* 0x001fe4000001ff00 */
[----:B------:R-:W-:Y:S01]  /*1d70*/  CS2R R10, SRZ ;  /* 0x00000000000a7805 */ /* 0x000fe2000001ff00 */
[----:B------:R3:W-:Y:S01]  /*1d80*/  STL [R1+0x38], RZ ;  /* 0x000038ff01007387 */ /* 0x0007e20000100800 */
[----:B------:R-:W-:Y:S02]  /*1d90*/  CS2R R8, SRZ ;  /* 0x0000000000087805 */ /* 0x000fe4000001ff00 */
[----:B------:R-:W-:-:S02]  /*1da0*/  CS2R R6, SRZ ;  /* 0x0000000000067805 */ /* 0x000fc4000001ff00 */
[----:B------:R-:W-:Y:S01]  /*1db0*/  CS2R R4, SRZ ;  /* 0x0000000000047805 */ /* 0x000fe2000001ff00 */
[----:B------:R3:W-:Y:S01]  /*1dc0*/  STL [R1+0x34], RZ ;  /* 0x000034ff01007387 */ /* 0x0007e20000100800 */
[----:B--2---:R-:W-:Y:S01]  /*1dd0*/  IMAD.MOV.U32 R3, RZ, RZ, RZ ;  /* 0x000000ffff037224 */ /* 0x004fe200078e00ff */
        /* <DEDUP_REMOVED lines=50> */
[----:B------:R3:W-:Y:S01]  /*2100*/  STL [R1], RZ ;  /* 0x000000ff01007387 */ /* 0x0007e20000100800 */
[----:B------:R-:W-:Y:S02]  /*2110*/  CS2R R100, SRZ ;  /* 0x0000000000647805 */ /* 0x000fe4000001ff00 */
[----:B------:R-:W-:Y:S02]  /*2120*/  CS2R R102, SRZ ;  /* 0x0000000000667805 */ /* 0x000fe4000001ff00 */
[----:B------:R-:W-:Y:S02]  /*2130*/  CS2R R104, SRZ ;  /* 0x0000000000687805 */ /* 0x000fe4000001ff00 */
[----:B------:R-:W-:-:S02]  /*2140*/  CS2R R106, SRZ ;  /* 0x00000000006a7805 */ /* 0x000fc4000001ff00 */
[----:B------:R-:W-:Y:S02]  /*2150*/  CS2R R108, SRZ ;  /* 0x00000000006c7805 */ /* 0x000fe4000001ff00 */
[----:B------:R-:W-:Y:S02]  /*2160*/  CS2R R110, SRZ ;  /* 0x00000000006e7805 */ /* 0x000fe4000001ff00 */
        /* <DEDUP_REMOVED lines=19> */
[----:B------:R-:W-:Y:S01]  /*22a0*/  CS2R R150, SRZ ;  /* 0x0000000000967805 */ /* 0x000fe2000001ff00 */
[----:B---3--:R-:W-:Y:S06]  /*22b0*/  @!P1 BRA `(.L_x_21) ;  /* 0x0000001000c89947 */ /* 0x008fec0003800000 */
[----:B------:R-:W-:Y:S01]  /*22c0*/  IMAD.MOV.U32 R229, RZ, RZ, RZ ;  /* 0x000000ffffe57224 */ /* 0x000fe200078e00ff */
[----:B------:R-:W-:Y:S01]  /*22d0*/  MOV R2, UR4 ;  /* 0x0000000400027c02 */ /* 0x000fe20008000f00 */
[----:B------:R-:W-:Y:S01]  /*22e0*/  UMOV UR6, URZ ;  /* 0x0000003f00067c82 */ /* 0x000fe20008000000 */
[----:B------:R-:W-:Y:S01]  /*22f0*/  UPLOP3.LUT UP0, UPT, UPT, UPT, UPT, 0x40, 0x0 ;  /* 0x000000000000789c */ /* 0x000fe20003f0e870 */
[----:B------:R-:W-:Y:S01]  /*2300*/  UMOV UR18, UR13 ;  /* 0x0000000d00127c82 */ /* 0x000fe20008000000 */
[----:B------:R-:W-:Y:S01]  /*2310*/  UMOV UR19, UR5 ;  /* 0x0000000500137c82 */ /* 0x000fe20008000000 */
[----:B------:R-:W-:Y:S01]  /*2320*/  UMOV UR20, UR5 ;  /* 0x0000000500147c82 */ /* 0x000fe20008000000 */
[----:B------:R-:W-:Y:S01]  /*2330*/  UMOV UR7, URZ ;  /* 0x0000003f00077c82 */ /* 0x000fe20008000000 */
[----:B------:R-:W-:-:S06]  /*2340*/  ULDC UR33, c[0x0][0x644] ;  /* 0x0001910000217ab9 */ /* 0x000fcc0000000800 */
.L_x_29:
[----:B------:R-:W-:-:S06]  /*2350*/  UISETP.NE.AND UP1, UPT, UR26, 0x3, UPT ;  /* 0x000000031a00788c */ /* 0x000fcc000bf25270 */
[----:B------:R-:W-:-:S13]  /*2360*/  PLOP3.LUT P2, PT, PT, PT, UP1, 0x80, 0x0 ;  /* 0x000000000000781c */ /* 0x000fda0003f4f018 */
[----:B0----5:R-:W-:Y:S05]  /*2370*/  @!P2 BRA `(.L_x_22) ;  /* 0x000000000004a947 */ /* 0x021fea0003800000 */
[----:B------:R-:W-:Y:S01]  /*2380*/  BPT.TRAP 0x1 ;  /* 0x000000040000795c */ /* 0x000fe20000300000 */
.L_x_22:
[----:B------:R-:W-:Y:S01]  /*2390*/  ULEA UR8, UR19, UR12, 0x3 ;  /* 0x0000000c13087291 */ /* 0x000fe2000f8e183f */
[----:B------:R-:W-:-:S08]  /*23a0*/  SHF.L.U32 R152, R2, 0x1f, RZ ;  /* 0x0000001f02987819 */ /* 0x000fd000000006ff */
[----:B------:R0:W1:Y:S01]  /*23b0*/  SYNCS.PHASECHK.TRANS64.TRYWAIT P1, [UR8], R152 ;  /* 0x00000098ff0075a7 */ /* 0x0000620008020148 */
[----:B------:R-:W-:Y:S05]  /*23c0*/  @!P2 BRA `(.L_x_23) ;  /* 0x000000000004a947 */ /* 0x000fea0003800000 */
[----:B------:R-:W-:Y:S01]  /*23d0*/  BPT.TRAP 0x1 ;  /* 0x000000040000795c */ /* 0x000fe20000300000 */
.L_x_23:
[----:B-1----:R-:W-:Y:S05]  /*23e0*/  @P1 BRA `(.L_x_24) ;  /* 0x0000000000081947 */ /* 0x002fea0003800000 */
[----:B------:R-:W1:Y:S02]  /*23f0*/  SYNCS.PHASECHK.TRANS64.TRYWAIT P1, [UR8], R152 ;  /* 0x00000098ff0075a7 */ /* 0x000e640008020148 */
[----:B-1----:R-:W-:Y:S05]  /*2400*/  @!P1 BRA `(.L_x_25) ;  /* 0x000000fc00589947 */ /* 0x002fea0003800000 */
.L_x_24:
[----:B-----5:R1:W-:Y:S04]  /*2410*/  STL [R1+0xa0], R0 ;  /* 0x0000a00001007387 */ /* 0x0203e80000100800 */
[----:B-1----:R-:W2:Y:S01]  /*2420*/  LDL R0, [R1+0x80] ;  /* 0x0000800001007983 */ /* 0x002ea20000100800 */
[----:B0-----:R-:W-:Y:S01]  /*2430*/  IMAD.U32 R152, RZ, RZ, UR19 ;  /* 0x00000013ff987e24 */ /* 0x001fe2000f8e00ff */
[----:B------:R-:W-:Y:S02]  /*2440*/  UIADD3 UR8, UR12, 0x200, URZ ;  /* 0x000002000c087890 */ /* 0x000fe4000fffe03f */
[----:B------:R-:W-:Y:S02]  /*2450*/  UIADD3 UR9, UR12, 0x6200, URZ ;  /* 0x000062000c097890 */ /* 0x000fe4000fffe03f */
[----:B------:R-:W-:-:S02]  /*2460*/  USHF.R.U32.HI UR8, URZ, 0x4, UR8 ;  /* 0x000000043f087899 */ /* 0x000fc40008011608 */
[----:B------:R-:W-:Y:S02]  /*2470*/  USHF.R.U32.HI UR9, URZ, 0x4, UR9 ;  /* 0x000000043f097899 */ /* 0x000fe40008011609 */
[----:B------:R-:W-:Y:S02]  /*2480*/  ULOP3.LUT UR8, UR8, 0x3fff, URZ, 0xc0, !UPT ;  /* 0x00003fff08087892 */ /* 0x000fe4000f8ec03f */
[----:B------:R-:W-:Y:S02]  /*2490*/  ULOP3.LUT UR9, UR9, 0x3fff, URZ, 0xc0, !UPT ;  /* 0x00003fff09097892 */ /* 0x000fe4000f8ec03f */
[----:B------:R-:W-:Y:S02]  /*24a0*/  USEL UR7, UR7, URZ, !UP0 ;  /* 0x0000003f07077287 */ /* 0x000fe4000c000000 */
[----:B------:R-:W-:Y:S02]  /*24b0*/  ULOP3.LUT UR8, UR8, 0x10000, URZ, 0xfc, !UPT ;  /* 0x0001000008087892 */ /* 0x000fe4000f8efc3f */
[----:B------:R-:W-:-:S02]  /*24c0*/  ULOP3.LUT UR9, UR9, 0x10000, URZ, 0xfc, !UPT ;  /* 0x0001000009097892 */ /* 0x000fc4000f8efc3f */
[----:B------:R-:W-:Y:S02]  /*24d0*/  UISETP.NE.U32.AND UP0, UPT, UR7, URZ, UPT ;  /* 0x0000003f0700728c */ /* 0x000fe4000bf05070 */
[----:B------:R-:W-:Y:S02]  /*24e0*/  ULEA UR8, UR19, UR8, 0x7 ;  /* 0x0000000813087291 */ /* 0x000fe4000f8e383f */
[----:B------:R-:W-:Y:S01]  /*24f0*/  ULEA UR10, UR19, UR9, 0xa ;  /* 0x00000009130a7291 */ /* 0x000fe2000f8e503f */
[----:B------:R-:W-:Y:S02]  /*2500*/  UMOV UR11, 0x80000020 ;  /* 0x80000020000b7882 */ /* 0x000fe40000000000 */
[----:B------:R-:W-:Y:S01]  /*2510*/  UMOV UR9, 0xc0000010 ;  /* 0xc000001000097882 */ /* 0x000fe20000000000 */
[----:B------:R-:W-:Y:S01]  /*2520*/  UIADD3 UR6, UR6, 0x1, URZ ;  /* 0x0000000106067890 */ /* 0x000fe2000fffe03f */
[----:B--2---:R-:W-:Y:S02]  /*2530*/  IMAD R152, R152, 0x200, R0 ;  /* 0x0000020098987824 */ /* 0x004fe400078e0200 */
[----:B------:R0:W5:Y:S04]  /*2540*/  LDL.LU R0, [R1+0xa0] ;  /* 0x0000a00001007983 */ /* 0x0001680000300800 */
[----:B------:R-:W1:Y:S02]  /*2550*/  LDS R152, [R152+UR12+0x36200] ;  /* 0x0362000c98987984 */ /* 0x000e640008000800 */
[----:B-1----:R-:W-:-:S06]  /*2560*/  WARPGROUP.ARRIVE ;  /* 0x00000000000079c5 */ /* 0x002fcc0000000000 */
[----:B------:R-:W-:Y:S01]  /*2570*/  QGMMA.SP.64x256x64.F32.E4M3.E4M3 R24, gdesc[UR8], R24, UP0, R152, gsb0 ;  /* 0x07e09800081879f3 */ /* 0x000fe2000b800a18 */
[----:B------:R-:W-:-:S04]  /*2580*/  UISETP.NE.AND UP0, UPT, UR6, UR33, UPT ;  /* 0x000000210600728c */ /* 0x000fc8000bf05270 */
[----:B------:R-:W-:-:S04]  /*2590*/  USEL UR7, URZ, 0x1, UP0 ;  /* 0x000000013f077887 */ /* 0x000fc80008000000 */
[----:B------:R-:W-:-:S06]  /*25a0*/  UISETP.NE.AND UP0, UPT, UR7, URZ, UPT ;  /* 0x0000003f0700728c */ /* 0x000fcc000bf05270 */
[----:B------:R-:W-:Y:S01]  /*25b0*/  PLOP3.LUT P1, PT, PT, PT, UP0, 0x80, 0x0 ;  /* 0x000000000000781c */ /* 0x000fe20003f2f008 */
[----:B------:R-:W-:-:S12]  /*25c0*/  WARPGROUP.DEPBAR.LE gsb0, 0x0 ;  /* 0x00008000000079c5 */ /* 0x000fd80000010000 */
[----:B0-----:R-:W-:Y:S05]  /*25d0*/  @!P1 BRA `(.L_x_26) ;  /* 0x0000000c00909947 */ /* 0x001fea0003800000 */
[----:B------:R0:W-:Y:S01]  /*25e0*/  STL [R1+0xac], R179 ;  /* 0x0000acb301007387 */ /* 0x0001e20000100800 */
[----:B------:R-:W-:-:S01]  /*25f0*/  FADD R3, R24, R3 ;  /* 0x0000000318037221 */ /* 0x000fc20000000000 */
[----:B------:R-:W-:Y:S01]  /*2600*/  FADD R4, R25, R4 ;  /* 0x0000000419047221 */ /* 0x000fe20000000000 */
[----:B------:R-:W-:-:S01]  /*2610*/  FADD R5, R26, R5 ;  /* 0x000000051a057221 */ /* 0x000fc20000000000 */
[----:B0-----:R-:W2:Y:S04]  /*2620*/  LDL.LU R179, [R1+0x38] ;  /* 0x0000380001b37983 */ /* 0x001ea80000300800 */
[----:B------:R0:W-:Y:S01]  /*2630*/  STL [R1+0xa8], R178 ;  /* 0x0000a8b201007387 */ /* 0x0001e20000100800 */
[----:B------:R-:W-:-:S01]  /*2640*/  FADD R6, R27, R6 ;  /* 0x000000061b067221 */ /* 0x000fc20000000000 */
[----:B------:R-:W-:-:S02]  /*2650*/  FADD R7, R28, R7 ;  /* 0x000000071c077221 */ /* 0x000fc40000000000 */
[----:B0-----:R-:W3:Y:S04]  /*2660*/  LDL.LU R178, [R1+0x34] ;  /* 0x0000340001b27983 */ /* 0x001ee80000300800 */
[----:B------:R0:W-:Y:S01]  /*2670*/  STL [R1+0xa4], R2 ;  /* 0x0000a40201007387 */ /* 0x0001e20000100800 */
[----:B------:R-:W-:-:S03]  /*2680*/  FADD R8, R29, R8 ;  /* 0x000000081d087221 */ /* 0x000fc60000000000 */
[----:B0-----:R-:W4:Y:S04]  /*2690*/  LDL.LU R2, [R1+0x30] ;  /* 0x0000300001027983 */ /* 0x001f280000300800 */
[----:B-----5:R0:W-:Y:S01]  /*26a0*/  STL [R1+0xa0], R0 ;  /* 0x0000a00001007387 */ /* 0x0201e20000100800 */
[----:B------:R-:W-:-:S03]  /*26b0*/  FADD R9, R30, R9 ;  /* 0x000000091e097221 */ /* 0x000fc60000000000 */
[----:B0-----:R-:W4:Y:S04]  /*26c0*/  LDL.LU R0, [R1+0x2c] ;  /* 0x00002c0001007983 */ /* 0x001f280000300800 */
[----:B------:R0:W-:Y:S01]  /*26d0*/  STL [R1+0xb0], R3 ;  /* 0x0000b00301007387 */ /* 0x0001e20000100800 */
        /* <DEDUP_REMOVED lines=11> */
[----:B------:R0:W-:Y:S04]  /*2790*/  STL [R1+0xc0], R7 ;  /* 0x0000c00701007387 */ /* 0x0001e80000100800 */
        /* <DEDUP_REMOVED lines=12> */
[----:B0-----:R-:W4:Y:S01]  /*2860*/  LDL.LU R13, [R1] ;  /* 0x00000000010d7983 */ /* 0x001f220000300800 */
[----:B------:R-:W-:-:S01]  /*2870*/  FADD R14, R35, R14 ;  /* 0x0000000e230e7221 */ /* 0x000fc20000000000 */
[----:B------:R-:W-:Y:S01]  /*2880*/  FADD R15, R36, R15 ;  /* 0x0000000f240f7221 */ /* 0x000fe20000000000 */
[----:B------:R-:W-:-:S01]  /*2890*/  FADD R16, R37, R16 ;  /* 0x0000001025107221 */ /* 0x000fc20000000000 */
[----:B------:R-:W-:Y:S01]  /*28a0*/  FADD R17, R38, R17 ;  /* 0x0000001126117221 */ /* 0x000fe20000000000 */
[----:B------:R-:W-:-:S01]  /*28b0*/  FADD R18, R39, R18 ;  /* 0x0000001227127221 */ /* 0x000fc20000000000 */
[----:B------:R-:W-:Y:S01]  /*28c0*/  STL [R1+0xdc], R14 ;  /* 0x0000dc0e01007387 */ /* 0x000fe20000100800 */
[----:B------:R-:W-:-:S01]  /*28d0*/  FADD R19, R40, R19 ;  /* 0x0000001328137221 */ /* 0x000fc20000000000 */
[----:B------:R-:W-:Y:S01]  /*28e0*/  FADD R20, R41, R20 ;  /* 0x0000001429147221 */ /* 0x000fe20000000000 */
[----:B------:R-:W-:-:S01]  /*28f0*/  FADD R21, R42, R21 ;  /* 0x000000152a157221 */ /* 0x000fc20000000000 */
[----:B------:R0:W-:Y:S01]  /*2900*/  STL [R1+0xe0], R15 ;  /* 0x0000e00f01007387 */ /* 0x0001e20000100800 */
[----:B------:R-:W-:-:S01]  /*2910*/  FADD R22, R43, R22 ;  /* 0x000000162b167221 */ /* 0x000fc20000000000 */
[----:B------:R-:W-:Y:S01]  /*2920*/  FADD R23, R44, R23 ;  /* 0x000000172c177221 */ /* 0x000fe20000000000 */
        /* <DEDUP_REMOVED lines=74> */
[----:B--2---:R-:W-:-:S01]  /*2dd0*/  FADD R179, R133, R179 ;  /* 0x000000b385b37221 */ /* 0x004fc20000000000 */
[----:B---3--:R-:W-:Y:S01]  /*2de0*/  FADD R178, R132, R178 ;  /* 0x000000b284b27221 */ /* 0x008fe20000000000 */
[----:B----4-:R-:W-:-:S01]  /*2df0*/  FADD R2, R131, R2 ;  /* 0x0000000283027221 */ /* 0x010fc20000000000 */
        /* <DEDUP_REMOVED lines=11> */
[----:B------:R-:W-:-:S05]  /*2eb0*/  FADD R13, R119, R13 ;  /* 0x0000000d770d7221 */ /* 0x000fca0000000000 */
[----:B------:R1:W-:Y:S04]  /*2ec0*/  STL [R1], R13 ;  /* 0x0000000d01007387 */ /* 0x0003e80000100800 */
[----:B------:R2:W-:Y:S04]  /*2ed0*/  STL [R1+0x4], R12 ;  /* 0x0000040c01007387 */ /* 0x0005e80000100800 */
        /* <DEDUP_REMOVED lines=9> */
[----:B------:R-:W-:Y:S04]  /*2f70*/  STL [R1+0x2c], R0 ;  /* 0x00002c0001007387 */ /* 0x000fe80000100800 */
[----:B0-----:R-:W4:Y:S04]  /*2f80*/  LDL.LU R15, [R1+0x3c] ;  /* 0x00003c00010f7983 */ /* 0x001f280000300800 */
[----:B------:R-:W-:Y:S04]  /*2f90*/  STL [R1+0x30], R2 ;  /* 0x0000300201007387 */ /* 0x000fe80000100800 */
[----:B------:R-:W4:Y:S04]  /*2fa0*/  LDL.LU R14, [R1+0x40] ;  /* 0x00004000010e7983 */ /* 0x000f280000300800 */
[----:B------:R-:W-:Y:S04]  /*2fb0*/  STL [R1+0x34], R178 ;  /* 0x000034b201007387 */ /* 0x000fe80000100800 */
[----:B-1----:R-:W4:Y:S04]  /*2fc0*/  LDL.LU R13, [R1+0x44] ;  /* 0x00004400010d7983 */ /* 0x002f280000300800 */
[----:B------:R0:W-:Y:S04]  /*2fd0*/  STL [R1+0x38], R179 ;  /* 0x000038b301007387 */ /* 0x0001e80000100800 */
[----:B--2---:R-:W2:Y:S04]  /*2fe0*/  LDL.LU R12, [R1+0x48] ;  /* 0x00004800010c7983 */ /* 0x004ea80000300800 */
[----:B---3--:R-:W3:Y:S04]  /*2ff0*/  LDL.LU R11, [R1+0x4c] ;  /* 0x00004c00010b7983 */ /* 0x008ee80000300800 */
[----:B----4-:R-:W4:Y:S04]  /*3000*/  LDL.LU R10, [R1+0x50] ;  /* 0x00005000010a7983 */ /* 0x010f280000300800 */
[----:B------:R-:W4:Y:S04]  /*3010*/  LDL.LU R9, [R1+0x54] ;  /* 0x0000540001097983 */ /* 0x000f280000300800 */
[----:B------:R-:W4:Y:S04]  /*3020*/  LDL.LU R8, [R1+0x58] ;  /* 0x0000580001087983 */ /* 0x000f280000300800 */
[----:B------:R-:W4:Y:S04]  /*3030*/  LDL.LU R7, [R1+0x5c] ;  /* 0x00005c0001077983 */ /* 0x000f280000300800 */
[----:B------:R-:W4:Y:S04]  /*3040*/  LDL.LU R6, [R1+0x60] ;  /* 0x0000600001067983 */ /* 0x000f280000300800 */
[----:B------:R-:W4:Y:S04]  /*3050*/  LDL.LU R5, [R1+0x64] ;  /* 0x0000640001057983 */ /* 0x000f280000300800 */
[----:B------:R-:W4:Y:S04]  /*3060*/  LDL.LU R4, [R1+0x68] ;  /* 0x0000680001047983 */ /* 0x000f280000300800 */
[----:B------:R-:W4:Y:S04]  /*3070*/  LDL.LU R3, [R1+0x6c] ;  /* 0x00006c0001037983 */ /* 0x000f280000300800 */
[----:B0-----:R-:W4:Y:S04]  /*3080*/  LDL.LU R179, [R1+0x70] ;  /* 0x0000700001b37983 */ /* 0x001f280000300800 */
[----:B------:R-:W4:Y:S04]  /*3090*/  LDL.LU R178, [R1+0x74] ;  /* 0x0000740001b27983 */ /* 0x000f280000300800 */
[----:B------:R-:W4:Y:S04]  /*30a0*/  LDL.LU R2, [R1+0x78] ;  /* 0x0000780001027983 */ /* 0x000f280000300800 */
[----:B------:R-:W4:Y:S01]  /*30b0*/  LDL.LU R0, [R1+0x7c] ;  /* 0x00007c0001007983 */ /* 0x000f220000300800 */
[----:B------:R-:W-:-:S05]  /*30c0*/  FADD R15, R134, R15 ;  /* 0x0000000f860f7221 */ /* 0x000fca0000000000 */
[----:B------:R0:W-:Y:S01]  /*30d0*/  STL [R1+0x3c], R15 ;  /* 0x00003c0f01007387 */ /* 0x0001e20000100800 */
[----:B------:R-:W-:-:S03]  /*30e0*/  FADD R14, R135, R14 ;  /* 0x0000000e870e7221 */ /* 0x000fc60000000000 */
[----:B0-----:R0:W5:Y:S01]  /*30f0*/  LDL.LU R15, [R1+0xe0] ;  /* 0x0000e000010f7983 */ /* 0x0011620000300800 */
[----:B------:R-:W-:-:S03]  /*3100*/  FADD R13, R136, R13 ;  /* 0x0000000d880d7221 */ /* 0x000fc60000000000 */
[----:B------:R1:W-:Y:S01]  /*3110*/  STL [R1+0x40], R14 ;  /* 0x0000400e01007387 */ /* 0x0003e20000100800 */
[----:B--2---:R-:W-:-:S01]  /*3120*/  FADD R12, R137, R12 ;  /* 0x0000000c890c7221 */ /* 0x004fc20000000000 */
[----:B---3--:R-:W-:Y:S02]  /*3130*/  FADD R11, R138, R11 ;  /* 0x0000000b8a0b7221 */ /* 0x008fe40000000000 */
[----:B-1----:R0:W5:Y:S01]  /*3140*/  LDL.LU R14, [R1+0xdc] ;  /* 0x0000dc00010e7983 */ /* 0x0021620000300800 */
[----:B----4-:R-:W-:-:S03]  /*3150*/  FADD R10, R139, R10 ;  /* 0x0000000a8b0a7221 */ /* 0x010fc60000000000 */
[----:B------:R1:W-:Y:S01]  /*3160*/  STL [R1+0x44], R13 ;  /* 0x0000440d01007387 */ /* 0x0003e20000100800 */
[----:B------:R-:W-:-:S03]  /*3170*/  FADD R9, R140, R9 ;  /* 0x000000098c097221 */ /* 0x000fc60000000000 */
[----:B-1----:R0:W5:Y:S01]  /*3180*/  LDL.LU R13, [R1+0xd8] ;  /* 0x0000d800010d7983 */ /* 0x0021620000300800 */
[----:B------:R-:W-:-:S03]  /*3190*/  FADD R8, R141, R8 ;  /* 0x000000088d087221 */ /* 0x000fc60000000000 */
[----:B------:R1:W-:Y:S01]  /*31a0*/  STL [R1+0x48], R12 ;  /* 0x0000480c01007387 */ /* 0x0003e20000100800 */
[----:B------:R-:W-:-:S01]  /*31b0*/  FADD R7, R142, R7 ;  /* 0x000000078e077221 */ /* 0x000fc20000000000 */
[----:B------:R-:W-:Y:S02]  /*31c0*/  FADD R6, R143, R6 ;  /* 0x000000068f067221 */ /* 0x000fe40000000000 */
[----:B-1----:R0:W5:Y:S04]  /*31d0*/  LDL.LU R12, [R1+0xd4] ;  /* 0x0000d400010c7983 */ /* 0x0021680000300800 */
[----:B------:R1:W-:Y:S01]  /*31e0*/  STL [R1+0x4c], R11 ;  /* 0x00004c0b01007387 */ /* 0x0003e20000100800 */
[----:B------:R-:W-:-:S01]  /*31f0*/  FADD R5, R144, R5 ;  /* 0x0000000590057221 */ /* 0x000fc20000000000 */
[----:B------:R-:W-:-:S02]  /*3200*/  FADD R4, R145, R4 ;  /* 0x0000000491047221 */ /* 0x000fc40000000000 */
[----:B-1----:R0:W5:Y:S04]  /*3210*/  LDL.LU R11, [R1+0xd0] ;  /* 0x0000d000010b7983 */ /* 0x0021680000300800 */
[----:B------:R1:W-:Y:S01]  /*3220*/  STL [R1+0x50], R10 ;  /* 0x0000500a01007387 */ /* 0x0003e20000100800 */
[----:B------:R-:W-:-:S03]  /*3230*/  FADD R3, R146, R3 ;  /* 0x0000000392037221 */ /* 0x000fc60000000000 */
        /* <DEDUP_REMOVED lines=13> */
[----:B------:R1:W-:Y:S04]  /*3310*/  STL [R1+0x64], R5 ;  /* 0x0000640501007387 */ /* 0x0003e80000100800 */
        /* <DEDUP_REMOVED lines=12> */
[----:B-1----:R0:W5:Y:S01]  /*33e0*/  LDL.LU R0, [R1+0xa0] ;  /* 0x0000a00001007983 */ /* 0x0021620000300800 */
[----:B------:R-:W-:-:S01]  /*33f0*/  FADD R229, R229, R151 ;  /* 0x00000097e5e57221 */ /* 0x000fc20000000000 */
[----:B------:R-:W-:-:S02]  /*3400*/  WARPGROUP.DEPBAR.LE gsb0, 0x0 ;  /* 0x00008000000079c5 */ /* 0x000fc40000010000 */
[----:B------:R-:W-:-:S05]  /*3410*/  UMOV UR6, URZ ;  /* 0x0000003f00067c82 */ /* 0x000fca0008000000 */
.L_x_26:
[----:B------:R-:W-:Y:S05]  /*3420*/  @!P2 BRA `(.L_x_27) ;  /* 0x000000000004a947 */ /* 0x000fea0003800000 */
[----:B------:R-:W-:Y:S01]  /*3430*/  BPT.TRAP 0x1 ;  /* 0x000000040000795c */ /* 0x000fe20000300000 */
.L_x_27:
[----:B-----5:R1:W-:Y:S04]  /*3440*/  STL [R1+0xa0], R0 ;  /* 0x0000a00001007387 */ /* 0x0203e80000100800 */
[----:B-1----:R-:W2:Y:S01]  /*3450*/  LDL R0, [R1+0x88] ;  /* 0x0000880001007983 */ /* 0x002ea20000100800 */
[----:B------:R-:W-:-:S05]  /*3460*/  VOTEU.ANY UP1, P0 ;  /* 0x00000000003f7886 */ /* 0x000fca0000020100 */
[----:B------:R-:W-:-:S04]  /*3470*/  @UP1 ULEA UR7, UR20, UR12, 0x3 ;  /* 0x0000000c14071291 */ /* 0x000fc8000f8e183f */
[----:B------:R-:W-:-:S06]  /*3480*/  @UP1 UIADD3 UR7, UR7, 0x60, URZ ;  /* 0x0000006007071890 */ /* 0x000fcc000fffe03f */
[----:B------:R-:W-:Y:S01]  /*3490*/  IMAD.U32 R152, RZ, RZ, UR7 ;  /* 0x00000007ff987e24 */ /* 0x000fe2000f8e00ff */
[----:B------:R-:W-:-:S04]  /*34a0*/  UISETP.GT.U32.AND UP1, UPT, UR14, 0x1, UPT ;  /* 0x000000010e00788c */ /* 0x000fc8000bf24070 */
[----:B--2---:R-:W-:Y:S02]  /*34b0*/  @P0 PRMT R152, R0, 0x654, R152 ;  /* 0x0000065400980816 */ /* 0x004fe40000000098 */
[----:B------:R1:W5:Y:S01]  /*34c0*/  LDL.LU R0, [R1+0xa0] ;  /* 0x0000a00001007983 */ /* 0x0003620000300800 */
[----:B------:R-:W-:Y:S01]  /*34d0*/  PLOP3.LUT P1, PT, PT, PT, UP1, 0x80, 0x0 ;  /* 0x000000000000781c */ /* 0x000fe20003f2f018 */
[----:B------:R1:W-:-:S12]  /*34e0*/  @P0 SYNCS.ARRIVE.TRANS64.RED.A1T0 RZ, [R152+URZ], RZ ;  /* 0x000000ff98ff09a7 */ /* 0x0003d8000810043f */
[----:B-1----:R-:W-:Y:S05]  /*34f0*/  @P1 BRA `(.L_x_28) ;  /* 0x0000000000041947 */ /* 0x002fea0003800000 */
[----:B------:R-:W-:Y:S01]  /*3500*/  BPT.TRAP 0x1 ;  /* 0x000000040000795c */ /* 0x000fe20000300000 */
.L_x_28:
[----:B------:R-:W-:Y:S02]  /*3510*/  UISETP.GT.AND UP3, UPT, UR18, 0x1, UPT ;  /* 0x000000011200788c */ /* 0x000fe4000bf64270 */
[----:B------:R-:W-:Y:S02]  /*3520*/  UIADD3 UR19, UR19, 0x1, URZ ;  /* 0x0000000113137890 */ /* 0x000fe4000fffe03f */
[----:B------:R-:W-:Y:S02]  /*3530*/  UIADD3 UR20, UR20, 0x1, URZ ;  /* 0x0000000114147890 */ /* 0x000fe4000fffe03f */
[----:B------:R-:W-:Y:S01]  /*3540*/  PLOP3.LUT P1, PT, PT, PT, UP3, 0x80, 0x0 ;  /* 0x000000000000781c */ /* 0x000fe20003f2f038 */
[----:B------:R-:W-:Y:S02]  /*3550*/  UISETP.NE.AND UP1, UPT, UR19, 0xc, UPT ;  /* 0x0000000c1300788c */ /* 0x000fe4000bf25270 */
[----:B------:R-:W-:Y:S02]  /*3560*/  UISETP.NE.AND UP2, UPT, UR20, 0xc, UPT ;  /* 0x0000000c1400788c */ /* 0x000fe4000bf45270 */
[----:B------:R-:W-:-:S02]  /*3570*/  USEL UR7, URZ, 0x1, UP1 ;  /* 0x000000013f077887 */ /* 0x000fc40008800000 */
[----:B------:R-:W-:Y:S02]  /*3580*/  UIADD3 UR18, UR18, -0x1, URZ ;  /* 0xffffffff12127890 */ /* 0x000fe4000fffe03f */
[----:B------:R-:W-:Y:S02]  /*3590*/  USEL UR19, UR19, URZ, UP1 ;  /* 0x0000003f13137287 */ /* 0x000fe40008800000 */
[----:B------:R-:W-:Y:S01]  /*35a0*/  LOP3.LUT R2, R2, UR7, RZ, 0x3c, !PT ;  /* 0x0000000702027c12 */ /* 0x000fe2000f8e3cff */
[----:B------:R-:W-:Y:S01]  /*35b0*/  USEL UR20, UR20, URZ, UP2 ;  /* 0x0000003f14147287 */ /* 0x000fe20009000000 */
[----:B------:R-:W-:Y:S01]  /*35c0*/  UMOV UR7, 0x1 ;  /* 0x0000000100077882 */ /* 0x000fe20000000000 */
[----:B------:R-:W-:Y:S10]  /*35d0*/  @P1 BRA `(.L_x_29) ;  /* 0xffffffec005c1947 */ /* 0x000ff4000383ffff */
.L_x_21:
[----:B------:R-:W-:Y:S04]  /*35e0*/  STL [R1+0x98], R229 ;  /* 0x000098e501007387 */ /* 0x000fe80000100800 */
[----:B------:R-:W2:Y:S04]  /*35f0*/  LDL.LU R2, [R1+0x7c] ;  /* 0x00007c0001027983 */ /* 0x000ea80000300800 */
[----:B--2---:R1:W-:Y:S04]  /*3600*/  STL [R1+0x7c], R2 ;  /* 0x00007c0201007387 */ /* 0x0043e80000100800 */
[----:B-1----:R-:W2:Y:S04]  /*3610*/  LDL.LU R2, [R1+0x78] ;  /* 0x0000780001027983 */ /* 0x002ea80000300800 */
        /* <DEDUP_REMOVED lines=54> */
[----:B------:R1:W5:Y:S01]  /*3980*/  LDL.LU R229, [R1+0x8] ;  /* 0x0000080001e57983 */ /* 0x0003620000300800 */
[----:B------:R-:W-:-:S04]  /*3990*/  UISETP.NE.AND UP0, UPT, UR6, URZ, UPT ;  /* 0x0000003f0600728c */ /* 0x000fc8000bf05270 */
[----:B------:R-:W-:-:S06]  /*39a0*/  USEL UR6, URZ, 0x1, !UP0 ;  /* 0x000000013f067887 */ /* 0x000fcc000c000000 */
[----:B------:R-:W-:Y:S01]  /*39b0*/  ISETP.NE.AND P1, PT, RZ, UR6, PT ;  /* 0x00000006ff007c0c */ /* 0x000fe2000bf25270 */
[----:B--2---:R2:W-:Y:S04]  /*39c0*/  STL [R1+0xc], R2 ;  /* 0x00000c0201007387 */ /* 0x0045e80000100800 */
[----:B------:R1:W5:Y:S04]  /*39d0*/  LDL.LU R152, [R1+0x4] ;  /* 0x0000040001987983 */ /* 0x0003680000300800 */
[----:B--2---:R1:W5:Y:S04]  /*39e0*/  LDL.LU R2, [R1] ;  /* 0x0000000001027983 */ /* 0x0043680000300800 */
[----:B------:R-:W-:Y:S05]  /*39f0*/  @!P1 BRA `(.L_x_30) ;  /* 0x0000000c00e49947 */ /* 0x000fea0003800000 */
[----:B------:R2:W-:Y:S04]  /*3a00*/  STL [R1+0xa8], R179 ;  /* 0x0000a8b301007387 */ /* 0x0005e80000100800 */
[----:B--2---:R-:W2:Y:S04]  /*3a10*/  LDL.LU R179, [R1+0x78] ;  /* 0x0000780001b37983 */ /* 0x004ea80000300800 */
[----:B--2---:R2:W-:Y:S04]  /*3a20*/  STL [R1+0xac], R179 ;  /* 0x0000acb301007387 */ /* 0x0045e80000100800 */
        /* <DEDUP_REMOVED lines=53> */
[----:B------:R3:W-:Y:S04]  /*3d80*/  STL [R1+0xa4], R178 ;  /* 0x0000a4b201007387 */ /* 0x0007e80000100800 */
[----:B---3--:R-:W3:Y:S04]  /*3d90*/  LDL.LU R178, [R1+0x7c] ;  /* 0x00007c0001b27983 */ /* 0x008ee80000300800 */
[----:B-----5:R4:W-:Y:S04]  /*3da0*/  STL [R1+0xa0], R0 ;  /* 0x0000a00001007387 */ /* 0x0209e80000100800 */
[----:B----4-:R-:W4:Y:S01]  /*3db0*/  LDL.LU R0, [R1+0x98] ;  /* 0x0000980001007983 */ /* 0x010f220000300800 */
[----:B------:R-:W-:Y:S01]  /*3dc0*/  FADD R3, R24, R3 ;  /* 0x0000000318037221 */ /* 0x000fe20000000000 */
        /* <DEDUP_REMOVED lines=97> */
[----:B--2---:R-:W-:-:S05]  /*43e0*/  FADD R179, R122, R179 ;  /* 0x000000b37ab37221 */ /* 0x004fca0000000000 */
[----:B------:R2:W-:Y:S04]  /*43f0*/  STL [R1+0xc], R179 ;  /* 0x00000cb301007387 */ /* 0x0005e80000100800 */
[----:B--2---:R-:W2:Y:S02]  /*4400*/  LDL.LU R179, [R1+0x114] ;  /* 0x0001140001b37983 */ /* 0x004ea40000300800 */
        /* <DEDUP_REMOVED lines=77> */
[----:B--2---:R-:W2:Y:S01]  /*48e0*/  LDL.LU R179, [R1+0xac] ;  /* 0x0000ac0001b37983 */ /* 0x004ea20000300800 */
[----:B---3--:R-:W-:Y:S01]  /*48f0*/  FADD R178, R150, R178 ;  /* 0x000000b296b27221 */ /* 0x008fe20000000000 */
[----:B----4-:R-:W-:Y:S01]  /*4900*/  FADD R0, R151, R0 ;  /* 0x0000000097007221 */ /* 0x010fe20000000000 */
[----:B--2---:R-:W-:-:S05]  /*4910*/  FADD R179, R149, R179 ;  /* 0x000000b395b37221 */ /* 0x004fca0000000000 */
[----:B------:R2:W-:Y:S04]  /*4920*/  STL [R1+0x78], R179 ;  /* 0x000078b301007387 */ /* 0x0005e80000100800 */
[----:B--2---:R2:W5:Y:S04]  /*4930*/  LDL.LU R179, [R1+0xa8] ;  /* 0x0000a80001b37983 */ /* 0x0045680000300800 */
[----:B------:R3:W-:Y:S04]  /*4940*/  STL [R1+0x7c], R178 ;  /* 0x00007cb201007387 */ /* 0x0007e80000100800 */
[----:B---3--:R2:W5:Y:S04]  /*4950*/  LDL.LU R178, [R1+0xa4] ;  /* 0x0000a40001b27983 */ /* 0x0085680000300800 */
[----:B------:R3:W-:Y:S04]  /*4960*/  STL [R1+0x98], R0 ;  /* 0x0000980001007387 */ /* 0x0007e80000100800 */
[----:B---3--:R2:W5:Y:S01]  /*4970*/  LDL.LU R0, [R1+0xa0] ;  /* 0x0000a00001007983 */ /* 0x0085620000300800 */
[----:B------:R-:W-:-:S02]  /*4980*/  WARPGROUP.DEPBAR.LE gsb0, 0x0 ;  /* 0x00008000000079c5 */ /* 0x000fc40000010000 */
.L_x_30:
[----:B------:R-:W3:Y:S01]  /*4990*/  S2R R25, SR_TID.X ;  /* 0x0000000000197919 */ /* 0x000ee20000002100 */
[----:B------:R-:W-:Y:S01]  /*49a0*/  IMAD.U32 R24, RZ, RZ, UR29 ;  /* 0x0000001dff187e24 */ /* 0x000fe2000f8e00ff */
[----:B------:R-:W-:Y:S01]  /*49b0*/  UIADD3 UR5, UR5, UR27, URZ ;  /* 0x0000001b05057290 */ /* 0x000fe2000fffe03f */
[----:B------:R-:W-:Y:S01]  /*49c0*/  IMAD.U32 R26, RZ, RZ, UR32 ;  /* 0x00000020ff1a7e24 */ /* 0x000fe2000f8e00ff */
[----:B------:R-:W4:Y:S01]  /*49d0*/  LDC R46, c[0x0][0x288] ;  /* 0x0000a200ff2e7b82 */ /* 0x000f220000000800 */
[----:B------:R-:W-:Y:S01]  /*49e0*/  UISETP.GE.U32.AND UP1, UPT, UR27, 0xc, UPT ;  /* 0x0000000c1b00788c */ /* 0x000fe2000bf26070 */
[----:B------:R-:W-:Y:S01]  /*49f0*/  SHF.L.U32 R24, R24, 0x1f, RZ ;  /* 0x0000001f18187819 */ /* 0x000fe200000006ff */
[----:B------:R-:W-:Y:S02]  /*4a00*/  UISETP.GT.U32.AND UP0, UPT, UR5, 0xb, UPT ;  /* 0x0000000b0500788c */ /* 0x000fe4000bf04070 */
[----:B------:R-:W-:Y:S02]  /*4a10*/  UIMAD.WIDE.U32 UR6, UR5, -0x55555555, URZ ;  /* 0xaaaaaaab050678a5 */ /* 0x000fe4000f8e003f */
[----:B------:R-:W-:Y:S01]  /*4a20*/  UISETP.LT.U32.AND UP0, UPT, UR27, 0xc, UP0 ;  /* 0x0000000c1b00788c */ /* 0x000fe20008701070 */
[----:B------:R3:W-:Y:S01]  /*4a30*/  SYNCS.ARRIVE.TRANS64.A1T0 RZ, [R26+UR28], RZ ;  /* 0x000000ff1aff79a7 */ /* 0x0007e2000810001c */
[----:B------:R-:W-:-:S02]  /*4a40*/  WARPGROUP.DEPBAR.LE gsb0, 0x0 ;  /* 0x00008000000079c5 */ /* 0x000fc40000010000 */
[----:B------:R-:W-:Y:S02]  /*4a50*/  USEL UR8, URZ, 0x1, !UP0 ;  /* 0x000000013f087887 */ /* 0x000fe4000c000000 */
[----:B------:R-:W-:Y:S02]  /*4a60*/  USHF.R.U32.HI UR6, URZ, 0x3, UR7 ;  /* 0x000000033f067899 */ /* 0x000fe40008011607 */
[----:B------:R-:W-:Y:S01]  /*4a70*/  ULOP3.LUT UR4, UR4, UR8, URZ, 0x3c, !UPT ;  /* 0x0000000804047292 */ /* 0x000fe2000f8e3c3f */
[----:B------:R-:W0:Y:S01]  /*4a80*/  SYNCS.PHASECHK.TRANS64.TRYWAIT P1, [UR16+0x8], R24 ;  /* 0x00000818ff0075a7 */ /* 0x000e220008020150 */
[----:B------:R-:W-:Y:S02]  /*4a90*/  UIMAD UR5, UR6, -0xc, UR5 ;  /* 0xfffffff4060578a4 */ /* 0x000fe4000f8e0205 */
[----:B------:R-:W-:Y:S01]  /*4aa0*/  @UP1 ULOP3.LUT UR4, UR4, 0x1, UR6, 0x78, !UPT ;  /* 0x0000000104041892 */ /* 0x000fe2000f8e7806 */
[----:B---3--:R-:W-:-:S04]  /*4ab0*/  SHF.R.S32.HI R26, RZ, 0x1f, R25 ;  /* 0x0000001fff1a7819 */ /* 0x008fc80000011419 */
[----:B------:R-:W-:-:S04]  /*4ac0*/  LEA.HI R26, R26, R25, RZ, 0x7 ;  /* 0x000000191a1a7211 */ /* 0x000fc800078f38ff */
[----:B------:R-:W-:-:S05]  /*4ad0*/  LOP3.LUT R26, R26, 0xffffff80, RZ, 0xc0, !PT ;  /* 0xffffff801a1a7812 */ /* 0x000fca00078ec0ff */
[----:B------:R-:W-:-:S05]  /*4ae0*/  IMAD.IADD R25, R25, 0x1, -R26 ;  /* 0x0000000119197824 */ /* 0x000fca00078e0a1a */
[----:B------:R-:W-:-:S04]  /*4af0*/  SHF.R.S32.HI R26, RZ, 0x1f, R25 ;  /* 0x0000001fff1a7819 */ /* 0x000fc80000011419 */
[----:B------:R-:W-:Y:S02]  /*4b00*/  LEA.HI R27, R26, R25, RZ, 0x2 ;  /* 0x000000191a1b7211 */ /* 0x000fe400078f10ff */
[----:B-----5:R-:W-:Y:S02]  /*4b10*/  SHF.R.S32.HI R26, RZ, 0x1f, R0 ;  /* 0x0000001fff1a7819 */ /* 0x020fe40000011400 */
[----:B------:R-:W-:Y:S01]  /*4b20*/  LOP3.LUT R28, R27, 0xfffffffc, RZ, 0xc0, !PT ;  /* 0xfffffffc1b1c7812 */ /* 0x000fe200078ec0ff */
[----:B0---4-:R-:W-:Y:S06]  /*4b30*/  @!P1 BRA `(.L_x_31) ;  /* 0x000000d400ac9947 */ /* 0x011fec0003800000 */
.L_x_259:
[----:B------:R3:W-:Y:S01]  /*4b40*/  STL [R1+0xa4], R3 ;  /* 0x0000a40301007387 */ /* 0x0007e20000100800 */
[----:B------:R-:W-:-:S03]  /*4b50*/  ULDC.64 UR6, c[0x0][0x6d0] ;  /* 0x0001b40000067ab9 */ /* 0x000fc60000000a00 */
[----:B---3--:R-:W3:Y:S04]  /*4b60*/  LDL.LU R3, [R1+0x84] ;  /* 0x0000840001037983 */ /* 0x008ee80000300800 */
[----:B------:R4:W-:Y:S04]  /*4b70*/  STL [R1+0xa0], R2 ;  /* 0x0000a00201007387 */ /* 0x0009e80000100800 */
[----:B----4-:R-:W4:Y:S01]  /*4b80*/  LDL.LU R2, [R1+0x94] ;  /* 0x0000940001027983 */ /* 0x010f220000300800 */
[----:B------:R-:W-:Y:S02]  /*4b90*/  IMAD.IADD R31, R25, 0x1, -R28 ;  /* 0x00000001191f7824 */ /* 0x000fe400078e0a1c */
[----:B0-----:R-:W-:-:S02]  /*4ba0*/  IMAD R27, R26, UR6, RZ ;  /* 0x000000061a1b7c24 */ /* 0x001fc4000f8e02ff */
[----:B------:R-:W-:-:S04]  /*4bb0*/  IMAD.WIDE R34, R31, 0x2, RZ ;  /* 0x000000021f227825 */ /* 0x000fc800078e02ff */
[C---:B------:R-:W-:Y:S01]  /*4bc0*/  IMAD R29, R0.reuse, UR7, R27 ;  /* 0x00000007001d7c24 */ /* 0x040fe2000f8e021b */
[----:B---3--:R-:W-:Y:S02]  /*4bd0*/  SHF.L.U32 R36, R3, 0x6, RZ ;  /* 0x0000000603247819 */ /* 0x008fe400000006ff */
[----:B------:R0:W5:Y:S01]  /*4be0*/  LDL.LU R3, [R1+0xa4] ;  /* 0x0000a40001037983 */ /* 0x0001620000300800 */
[----:B------:R-:W-:Y:S01]  /*4bf0*/  IMAD.WIDE.U32 R24, R0, UR6, R178 ;  /* 0x0000000600187c25 */ /* 0x000fe2000f8e00b2 */
[----:B------:R-:W-:Y:S01]  /*4c00*/  ULDC UR6, c[0x0][0x284] ;  /* 0x0000a10000067ab9 */ /* 0x000fe20000000800 */
[----:B------:R-:W-:Y:S02]  /*4c10*/  SHF.R.S32.HI R37, RZ, 0x1f, R36 ;  /* 0x0000001fff257819 */ /* 0x000fe40000011424 */
[C---:B------:R-:W-:Y:S02]  /*4c20*/  ISETP.GE.AND P1, PT, R36.reuse, UR6, PT ;  /* 0x0000000624007c0c */ /* 0x040fe4000bf26270 */
[----:B------:R-:W-:-:S04]  /*4c30*/  IADD3 R38, P2, R36, R24, RZ ;  /* 0x0000001824267210 */ /* 0x000fc80007f5e0ff */
[----:B------:R-:W-:Y:S01]  /*4c40*/  IADD3.X R39, R37, R25, R29, P2, !PT ;  /* 0x0000001925277210 */ /* 0x000fe200017fe41d */
[C---:B----4-:R-:W-:Y:S02]  /*4c50*/  IMAD.SHL.U32 R27, R2.reuse, 0x100, RZ ;  /* 0x00000100021b7824 */ /* 0x050fe400078e00ff */
[----:B------:R-:W-:Y:S02]  /*4c60*/  IMAD.WIDE R34, R2, 0x100, R34 ;  /* 0x0000010002227825 */ /* 0x000fe400078e0222 */
[----:B------:R0:W5:Y:S01]  /*4c70*/  LDL.LU R2, [R1+0xa0] ;  /* 0x0000a00001027983 */ /* 0x0001620000300800 */
[----:B------:R-:W-:Y:S01]  /*4c80*/  ISETP.GE.OR P1, PT, R27, R46, P1 ;  /* 0x0000002e1b00720c */ /* 0x000fe20000f26670 */
[----:B------:R-:W-:-:S04]  /*4c90*/  IMAD R46, R31, -0x2, R46 ;  /* 0xfffffffe1f2e7824 */ /* 0x000fc800078e022e */
[----:B------:R-:W-:-:S08]  /*4ca0*/  IMAD.IADD R46, R46, 0x1, -R27 ;  /* 0x000000012e2e7824 */ /* 0x000fd000078e0a1b */
[----:B0-----:R-:W-:Y:S05]  /*4cb0*/  @P1 BRA `(.L_x_32) ;  /* 0x000000b400a81947 */ /* 0x001fea0003800000 */
[----:B------:R0:W-:Y:S01]  /*4cc0*/  STL [R1+0xa0], R0 ;  /* 0x0000a00001007387 */ /* 0x0001e20000100800 */
[----:B------:R-:W3:Y:S03]  /*4cd0*/  LDC.64 R32, c[0x0][0x6c8] ;  /* 0x0001b200ff207b82 */ /* 0x000ee60000000a00 */
[----:B0-----:R-:W4:Y:S01]  /*4ce0*/  LDL R0, [R1+0x9c] ;  /* 0x00009c0001007983 */ /* 0x001f220000100800 */
[----:B------:R-:W-:Y:S01]  /*4cf0*/  FSETP.NEU.AND P3, PT, RZ, UR25, PT ;  /* 0x00000019ff007c0b */ /* 0x000fe2000bf6d000 */
[----:B------:R-:W-:Y:S01]  /*4d00*/  BSSY B0, `(.L_x_32) ;  /* 0x0000b65000007945 */ /* 0x000fe20003800000 */
[----:B------:R-:W-:Y:S01]  /*4d10*/  ISETP.GT.AND P1, PT, R46, RZ, PT ;  /* 0x000000ff2e00720c */ /* 0x000fe20003f24270 */
[----:B----4-:R-:W-:Y:S02]  /*4d20*/  IMAD.IADD R47, R0, 0x1, -R36 ;  /* 0x00000001002f7824 */ /* 0x010fe400078e0a24 */
[----:B------:R0:W5:Y:S01]  /*4d30*/  LDL.LU R0, [R1+0xa0] ;  /* 0x0000a00001007983 */ /* 0x0001620000300800 */
[----:B---3--:R-:W-:-:S02]  /*4d40*/  IMAD R24, R35, R32, RZ ;  /* 0x0000002023187224 */ /* 0x008fc400078e02ff */
[----:B------:R-:W-:Y:S01]  /*4d50*/  IMAD.WIDE.U32 R38, R34, R32, R38 ;  /* 0x0000002022267225 */ /* 0x000fe200078e0026 */
[----:B------:R-:W-:-:S03]  /*4d60*/  ISETP.GT.AND P2, PT, R47, RZ, P1 ;  /* 0x000000ff2f00720c */ /* 0x000fc60000f44270 */
[----:B------:R-:W-:-:S04]  /*4d70*/  IMAD R25, R34, R33, R24 ;  /* 0x0000002122197224 */ /* 0x000fc800078e0218 */
[----:B------:R-:W-:Y:S01]  /*4d80*/  IMAD.IADD R43, R39, 0x1, R25 ;  /* 0x00000001272b7824 */ /* 0x000fe200078e0219 */
[----:B0-----:R-:W-:Y:S06]  /*4d90*/  @!P3 BRA `(.L_x_33) ;  /* 0x0000008c0098b947 */ /* 0x001fec0003800000 */
[----:B------:R-:W0:Y:S01]  /*4da0*/  LDC.64 R30, c[0x0][0x6b0] ;  /* 0x0001ac00ff1e7b82 */ /* 0x000e220000000a00 */
[----:B------:R-:W-:Y:S01]  /*4db0*/  ULDC.64 UR6, c[0x0][0x6b8] ;  /* 0x0001ae0000067ab9 */ /* 0x000fe20000000a00 */
[----:B------:R-:W-:Y:S01]  /*4dc0*/  ULDC.64 UR8, c[0x0][0x6a8] ;  /* 0x0001aa0000087ab9 */ /* 0x000fe20000000a00 */
[----:B-----5:R-:W-:Y:S01]  /*4dd0*/  IMAD.WIDE.U32 R24, R0, UR6, R178 ;  /* 0x0000000600187c25 */ /* 0x020fe2000f8e00b2 */
[----:B------:R-:W-:-:S03]  /*4de0*/  ULDC.64 UR10, c[0x0][0x6c0] ;  /* 0x0001b000000a7ab9 */ /* 0x000fc60000000a00 */
[----:B------:R-:W-:Y:S01]  /*4df0*/  IMAD R27, R26, UR6, RZ ;  /* 0x000000061a1b7c24 */ /* 0x000fe2000f8e02ff */
[----:B------:R-:W-:Y:S01]  /*4e00*/  IADD3 R28, P3, R36, R24, RZ ;  /* 0x00000018241c7210 */ /* 0x000fe20007f7e0ff */
[----:B------:R-:W3:Y:S02]  /*4e10*/  LDC.64 R52, c[0x0][0x6b0] ;  /* 0x0001ac00ff347b82 */ /* 0x000ee40000000a00 */
[----:B------:R-:W-:-:S05]  /*4e20*/  IMAD R48, R0, UR7, R27 ;  /* 0x0000000700307c24 */ /* 0x000fca000f8e021b */
[----:B------:R-:W-:Y:S01]  /*4e30*/  IADD3.X R29, R37, R25, R48, P3, !PT ;  /* 0x00000019251d7210 */ /* 0x000fe20001ffe430 */
[-C--:B0-----:R-:W-:Y:S02]  /*4e40*/  IMAD R49, R35, R30.reuse, RZ ;  /* 0x0000001e23317224 */ /* 0x081fe400078e02ff */
[----:B------:R-:W-:-:S04]  /*4e50*/  IMAD.WIDE.U32 R24, R34, R30, R28 ;  /* 0x0000001e22187225 */ /* 0x000fc800078e001c */
[----:B------:R-:W-:Y:S01]  /*4e60*/  IMAD R49, R34, R31, R49 ;  /* 0x0000001f22317224 */ /* 0x000fe200078e0231 */
[----:B------:R-:W-:-:S03]  /*4e70*/  LEA R26, P3, R24, UR8, 0x2 ;  /* 0x00000008181a7c11 */ /* 0x000fc6000f8610ff */
[----:B------:R-:W-:-:S05]  /*4e80*/  IMAD.IADD R25, R25, 0x1, R49 ;  /* 0x0000000119197824 */ /* 0x000fca00078e0231 */
[----:B------:R-:W-:-:S05]  /*4e90*/  LEA.HI.X R27, R24, UR9, R25, 0x2, P3 ;  /* 0x00000009181b7c11 */ /* 0x000fca00098f1419 */
[----:B------:R0:W4:Y:S01]  /*4ea0*/  @P2 LDG.E.LTC128B R41, desc[UR22][R26.64] ;  /* 0x000000161a292981 */ /* 0x000122000c1e1920 */
[----:B---3--:R-:W-:Y:S01]  /*4eb0*/  IMAD.WIDE.U32 R24, R34, R30, R52 ;  /* 0x0000001e22187225 */ /* 0x008fe200078e0034 */
[----:B------:R-:W-:Y:S03]  /*4ec0*/  BSSY B1, `(.L_x_34) ;  /* 0x0000014000017945 */ /* 0x000fe60003800000 */
[----:B------:R-:W-:Y:S01]  /*4ed0*/  IMAD.IADD R51, R49, 0x1, R25 ;  /* 0x0000000131337824 */ /* 0x000fe200078e0219 */
[----:B0-----:R-:W-:-:S04]  /*4ee0*/  LEA R26, P3, R38, UR10, 0x2 ;  /* 0x0000000a261a7c11 */ /* 0x001fc8000f8610ff */
[----:B------:R-:W-:Y:S01]  /*4ef0*/  LEA.HI.X R27, R38, UR11, R43, 0x2, P3 ;  /* 0x0000000b261b7c11 */ /* 0x000fe200098f142b */
[----:B------:R-:W-:Y:S01]  /*4f00*/  IMAD.WIDE.U32 R42, R34, R30, R36 ;  /* 0x0000001e222a7225 */ /* 0x000fe200078e0024 */
[----:B------:R-:W-:-:S03]  /*4f10*/  ISETP.GT.AND P3, PT, R46, 0x1, PT ;  /* 0x000000012e00780c */ /* 0x000fc60003f64270 */
[----:B----4-:R-:W-:-:S04]  /*4f20*/  FMUL R40, R41, UR25 ;  /* 0x0000001929287c20 */ /* 0x010fc80008400000 */
[----:B------:R-:W-:Y:S01]  /*4f30*/  FFMA R45, R3, UR24, R40 ;  /* 0x00000018032d7c23 */ /* 0x000fe20008000028 */
[----:B------:R-:W-:-:S04]  /*4f40*/  IADD3 R3, P4, R28, R24, RZ ;  /* 0x000000181c037210 */ /* 0x000fc80007f9e0ff */
[----:B------:R-:W-:Y:S01]  /*4f50*/  LEA R38, P6, R3, UR8, 0x2 ;  /* 0x0000000803267c11 */ /* 0x000fe2000f8c10ff */
[----:B------:R-:W-:Y:S01]  /*4f60*/  IMAD.X R44, R51, 0x1, R29, P4 ;  /* 0x00000001332c7824 */ /* 0x000fe200020e061d */
[----:B------:R-:W-:Y:S01]  /*4f70*/  ISETP.GT.AND P4, PT, R47, RZ, P3 ;  /* 0x000000ff2f00720c */ /* 0x000fe20001f84270 */
[----:B------:R0:W-:Y:S01]  /*4f80*/  @P2 STG.E desc[UR22][R26.64], R45 ;  /* 0x0000002d1a002986 */ /* 0x0001e2000c101916 */
[----:B------:R-:W-:Y:S02]  /*4f90*/  LEA R40, P2, R32, R26, 0x2 ;  /* 0x0000001a20287211 */ /* 0x000fe400078410ff */
[----:B------:R-:W-:Y:S02]  /*4fa0*/  LEA.HI.X R39, R3, UR9, R44, 0x2, P6 ;  /* 0x0000000903277c11 */ /* 0x000fe4000b0f142c */
[----:B------:R-:W-:Y:S02]  /*4fb0*/  IADD3 R42, P6, R178, R42, RZ ;  /* 0x0000002ab22a7210 */ /* 0x000fe40007fde0ff */
[----:B------:R-:W-:-:S02]  /*4fc0*/  MOV R3, R41 ;  /* 0x0000002900037202 */ /* 0x000fc40000000f00 */
[----:B------:R-:W-:-:S03]  /*4fd0*/  IADD3.X R43, R179, R49, R43, P6, !PT ;  /* 0x00000031b32b7210 */ /* 0x000fc600037fe42b */
[----:B0-----:R-:W-:Y:S06]  /*4fe0*/  @!P4 BRA `(.L_x_35) ;  /* 0x000000000004c947 */ /* 0x001fec0003800000 */
[----:B------:R0:W5:Y:S02]  /*4ff0*/  LDG.E.LTC128B R3, desc[UR22][R38.64] ;  /* 0x0000001626037981 */ /* 0x000164000c1e1920 */
.L_x_35:
[----:B------:R-:W-:Y:S05]  /*5000*/  BSYNC B1 ;  /* 0x0000000000017941 */ /* 0x000fea0003800000 */
.L_x_34:
[----:B------:R-:W-:Y:S01]  /*5010*/  LEA.HI.X R41, R32, R27, R33, 0x2, P2 ;  /* 0x0000001b20297211 */ /* 0x000fe200010f1421 */
[----:B0----5:R-:W-:Y:S01]  /*5020*/  FMUL R39, R3, UR25 ;  /* 0x0000001903277c20 */ /* 0x021fe20008400000 */
[----:B------:R-:W-:Y:S01]  /*5030*/  ISETP.GT.AND P2, PT, R47, 0x8, P1 ;  /* 0x000000082f00780c */ /* 0x000fe20000f44270 */
[----:B------:R-:W-:Y:S01]  /*5040*/  IMAD.WIDE.U32 R44, R0, UR6, R42 ;  /* 0x00000006002c7c25 */ /* 0x000fe2000f8e002a */
[----:B------:R-:W-:Y:S03]  /*5050*/  BSSY B1, `(.L_x_36) ;  /* 0x0000009000017945 */ /* 0x000fe60003800000 */
[----:B------:R-:W-:Y:S01]  /*5060*/  FFMA R55, R4, UR24, R39 ;  /* 0x0000001804377c23 */ /* 0x000fe20008000027 */
[----:B------:R-:W-:Y:S01]  /*5070*/  IMAD.IADD R43, R48, 0x1, R45 ;  /* 0x00000001302b7824 */ /* 0x000fe200078e022d */
[----:B------:R-:W-:-:S03]  /*5080*/  LEA R42, P1, R44, UR8, 0x2 ;  /* 0x000000082c2a7c11 */ /* 0x000fc6000f8210ff */
[----:B------:R0:W-:Y:S01]  /*5090*/  @P4 STG.E desc[UR22][R40.64], R55 ;  /* 0x0000003728004986 */ /* 0x0001e2000c101916 */
[----:B------:R-:W-:Y:S02]  /*50a0*/  IADD3 R38, P4, P6, R178, R24, R36 ;  /* 0x00000018b2267210 */ /* 0x000fe40007e9e024 */
[----:B------:R-:W-:Y:S01]  /*50b0*/  LEA.HI.X R43, R44, UR9, R43, 0x2, P1 ;  /* 0x000000092c2b7c11 */ /* 0x000fe200088f142b */
[----:B------:R-:W-:Y:S10]  /*50c0*/  @!P2 BRA `(.L_x_37) ;  /* 0x000000000004a947 */ /* 0x000ff40003800000 */
[----:B------:R3:W5:Y:S02]  /*50d0*/  LDG.E.LTC128B R3, desc[UR22][R42.64+0x20] ;  /* 0x000020162a037981 */ /* 0x000764000c1e1920 */
.L_x_37:
[----:B------:R-:W-:Y:S05]  /*50e0*/  BSYNC B1 ;  /* 0x0000000000017941 */ /* 0x000fea0003800000 */
.L_x_36:
[----:B-----5:R-:W-:Y:S01]  /*50f0*/  FMUL R4, R3, UR25 ;  /* 0x0000001903047c20 */ /* 0x020fe20008400000 */
[----:B------:R-:W-:Y:S01]  /*5100*/  IADD3.X R39, R179, R51, R37, P4, P6 ;  /* 0x00000033b3277210 */ /* 0x000fe200027ec425 */
[----:B------:R-:W-:Y:S01]  /*5110*/  IMAD.MOV.U32 R25, RZ, RZ, R51 ;  /* 0x000000ffff197224 */ /* 0x000fe200078e0033 */
[----:B------:R-:W-:Y:S01]  /*5120*/  ISETP.GT.AND P3, PT, R47, 0x8, P3 ;  /* 0x000000082f00780c */ /* 0x000fe20001f64270 */
[----:B---3--:R-:W-:Y:S01]  /*5130*/  FFMA R43, R5, UR24, R4 ;  /* 0x00000018052b7c23 */ /* 0x008fe20008000004 */
[----:B------:R-:W-:Y:S01]  /*5140*/  IMAD R50, R31, 0x7, RZ ;  /* 0x000000071f327824 */ /* 0x000fe200078e02ff */
[----:B------:R-:W-:Y:S01]  /*5150*/  ISETP.GT.AND P1, PT, R46, 0x8, PT ;  /* 0x000000082e00780c */ /* 0x000fe20003f24270 */
[----:B------:R-:W-:Y:S01]  /*5160*/  IMAD.WIDE.U32 R24, R30, 0x7, R24 ;  /* 0x000000071e187825 */ /* 0x000fe200078e0018 */
[----:B------:R-:W-:Y:S01]  /*5170*/  BSSY B1, `(.L_x_38) ;  /* 0x000000c000017945 */ /* 0x000fe20003800000 */
[----:B------:R3:W-:Y:S01]  /*5180*/  @P2 STG.E desc[UR22][R26.64+0x20], R43 ;  /* 0x0000202b1a002986 */ /* 0x0007e2000c101916 */
[----:B------:R-:W-:Y:S01]  /*5190*/  ISETP.GT.AND P4, PT, R47, RZ, P1 ;  /* 0x000000ff2f00720c */ /* 0x000fe20000f84270 */
[----:B------:R-:W-:-:S04]  /*51a0*/  IMAD.WIDE.U32 R38, R0, UR6, R38 ;  /* 0x0000000600267c25 */ /* 0x000fc8000f8e0026 */
[----:B------:R-:W-:Y:S01]  /*51b0*/  IMAD.IADD R5, R48, 0x1, R39 ;  /* 0x0000000130057824 */ /* 0x000fe200078e0227 */
[----:B------:R-:W-:Y:S01]  /*51c0*/  LEA R4, P2, R38, UR8, 0x2 ;  /* 0x0000000826047c11 */ /* 0x000fe2000f8410ff */
[----:B------:R-:W-:Y:S01]  /*51d0*/  IMAD.IADD R42, R25, 0x1, R50 ;  /* 0x00000001192a7824 */ /* 0x000fe200078e0232 */
[----:B------:R-:W-:Y:S02]  /*51e0*/  IADD3 R39, P6, R28, R24, RZ ;  /* 0x000000181c277210 */ /* 0x000fe40007fde0ff */
[----:B------:R-:W-:-:S03]  /*51f0*/  LEA.HI.X R5, R38, UR9, R5, 0x2, P2 ;  /* 0x0000000926057c11 */ /* 0x000fc600090f1405 */
[----:B------:R-:W-:Y:S01]  /*5200*/  IMAD.X R38, R42, 0x1, R29, P6 ;  /* 0x000000012a267824 */ /* 0x000fe200030e061d */
[----:B---3--:R-:W-:Y:S07]  /*5210*/  @!P3 BRA `(.L_x_39) ;  /* 0x000000000004b947 */ /* 0x008fee0003800000 */
[----:B------:R3:W5:Y:S02]  /*5220*/  LDG.E.LTC128B R3, desc[UR22][R4.64+0x20] ;  /* 0x0000201604037981 */ /* 0x000764000c1e1920 */
.L_x_39:
[----:B------:R-:W-:Y:S05]  /*5230*/  BSYNC B1 ;  /* 0x0000000000017941 */ /* 0x000fea0003800000 */
.L_x_38:
[----:B-----5:R-:W-:Y:S01]  /*5240*/  FMUL R25, R3, UR25 ;  /* 0x0000001903197c20 */ /* 0x020fe20008400000 */
[C---:B---3--:R-:W-:Y:S01]  /*5250*/  LEA R4, P2, R39.reuse, UR8, 0x2 ;  /* 0x0000000827047c11 */ /* 0x048fe2000f8410ff */
[----:B------:R-:W-:Y:S01]  /*5260*/  IMAD.MOV.U32 R54, RZ, RZ, R3 ;  /* 0x000000ffff367224 */ /* 0x000fe200078e0003 */
[----:B------:R-:W-:Y:S01]  /*5270*/  MOV R27, R41 ;  /* 0x00000029001b7202 */ /* 0x000fe20000000f00 */
[----:B------:R-:W-:Y:S01]  /*5280*/  FFMA R43, R6, UR24, R25 ;  /* 0x00000018062b7c23 */ /* 0x000fe20008000019 */
[----:B------:R-:W-:Y:S01]  /*5290*/  IMAD.MOV.U32 R26, RZ, RZ, R40 ;  /* 0x000000ffff1a7224 */ /* 0x000fe200078e0028 */
[----:B------:R-:W-:-:S04]  /*52a0*/  LEA.HI.X R5, R39, UR9, R38, 0x2, P2 ;  /* 0x0000000927057c11 */ /* 0x000fc800090f1426 */
[----:B------:R3:W-:Y:S04]  /*52b0*/  @P3 STG.E desc[UR22][R26.64+0x20], R43 ;  /* 0x0000202b1a003986 */ /* 0x0007e8000c101916 */
[----:B------:R4:W2:Y:S01]  /*52c0*/  @P4 LDG.E.LTC128B R54, desc[UR22][R4.64] ;  /* 0x0000001604364981 */ /* 0x0008a2000c1e1920 */
[----:B------:R-:W-:Y:S01]  /*52d0*/  IADD3 R24, P3, R24, R30, RZ ;  /* 0x0000001e18187210 */ /* 0x000fe20007f7e0ff */
[----:B------:R-:W-:Y:S01]  /*52e0*/  IMAD R3, R33, 0x1c, RZ ;  /* 0x0000001c21037824 */ /* 0x000fe200078e02ff */
[----:B------:R-:W-:Y:S02]  /*52f0*/  ISETP.GT.AND P2, PT, R46, 0x9, PT ;  /* 0x000000092e00780c */ /* 0x000fe40003f44270 */
[----:B------:R-:W-:Y:S01]  /*5300*/  IADD3 R38, P6, R24, R28, RZ ;  /* 0x0000001c18267210 */ /* 0x000fe20007fde0ff */
[----:B------:R-:W-:Y:S01]  /*5310*/  IMAD.X R25, R42, 0x1, R31, P3 ;  /* 0x000000012a197824 */ /* 0x000fe200018e061f */
[----:B------:R-:W-:Y:S01]  /*5320*/  ISETP.GT.AND P3, PT, R47, RZ, P2 ;  /* 0x000000ff2f00720c */ /* 0x000fe20001764270 */
[----:B----4-:R-:W-:-:S04]  /*5330*/  IMAD.WIDE.U32 R4, R32, 0x1c, R26 ;  /* 0x0000001c20047825 */ /* 0x010fc800078e001a */
[----:B------:R-:W-:Y:S01]  /*5340*/  IMAD.X R39, R25, 0x1, R29, P6 ;  /* 0x0000000119277824 */ /* 0x000fe200030e061d */
[----:B---3--:R-:W-:Y:S01]  /*5350*/  LEA R26, P6, R38, UR8, 0x2 ;  /* 0x00000008261a7c11 */ /* 0x008fe2000f8c10ff */
[----:B------:R-:W-:-:S03]  /*5360*/  IMAD.IADD R5, R5, 0x1, R3 ;  /* 0x0000000105057824 */ /* 0x000fc600078e0203 */
[----:B------:R-:W-:Y:S01]  /*5370*/  LEA.HI.X R27, R38, UR9, R39, 0x2, P6 ;  /* 0x00000009261b7c11 */ /* 0x000fe2000b0f1427 */
[----:B--2---:R-:W-:-:S04]  /*5380*/  FMUL R6, R54, UR25 ;  /* 0x0000001936067c20 */ /* 0x004fc80008400000 */
[----:B------:R-:W-:-:S05]  /*5390*/  FFMA R43, R7, UR24, R6 ;  /* 0x00000018072b7c23 */ /* 0x000fca0008000006 */
[----:B------:R2:W-:Y:S04]  /*53a0*/  @P4 STG.E desc[UR22][R4.64], R43 ;  /* 0x0000002b04004986 */ /* 0x0005e8000c101916 */
[----:B------:R3:W2:Y:S01]  /*53b0*/  @P3 LDG.E.LTC128B R54, desc[UR22][R26.64] ;  /* 0x000000161a363981 */ /* 0x0006a2000c1e1920 */
[C---:B------:R-:W-:Y:S01]  /*53c0*/  IMAD.SHL.U32 R51, R32.reuse, 0x20, RZ ;  /* 0x0000002020337824 */ /* 0x040fe200078e00ff */
[----:B------:R-:W-:Y:S01]  /*53d0*/  SHF.L.U64.HI R33, R32, 0x5, R33 ;  /* 0x0000000520217819 */ /* 0x000fe20000010221 */
[----:B------:R-:W-:Y:S01]  /*53e0*/  BSSY B1, `(.L_x_40) ;  /* 0x0000019000017945 */ /* 0x000fe20003800000 */
[----:B---3--:R-:W-:-:S04]  /*53f0*/  IMAD.WIDE.U32 R26, R30, 0x7, R52 ;  /* 0x000000071e1a7825 */ /* 0x008fc800078e0034 */
[----:B------:R-:W-:Y:S02]  /*5400*/  IMAD.IADD R7, R50, 0x1, R27 ;  /* 0x0000000132077824 */ /* 0x000fe400078e021b */
[----:B------:R-:W-:-:S04]  /*5410*/  IMAD.MOV.U32 R6, RZ, RZ, R26 ;  /* 0x000000ffff067224 */ /* 0x000fc800078e001a */
[----:B------:R-:W-:-:S04]  /*5420*/  IMAD.WIDE.U32 R38, R34, R30, R6 ;  /* 0x0000001e22267225 */ /* 0x000fc800078e0006 */
[----:B------:R-:W-:Y:S01]  /*5430*/  IMAD.IADD R39, R49, 0x1, R39 ;  /* 0x0000000131277824 */ /* 0x000fe200078e0227 */
[----:B------:R-:W-:-:S04]  /*5440*/  IADD3 R38, P4, P6, R178, R38, R36 ;  /* 0x00000026b2267210 */ /* 0x000fc80007e9e024 */
[----:B------:R-:W-:Y:S02]  /*5450*/  IADD3.X R39, R179, R39, R37, P4, P6 ;  /* 0x00000027b3277210 */ /* 0x000fe400027ec425 */
[----:B0-----:R-:W-:Y:S02]  /*5460*/  IADD3 R40, P4, R51, R40, RZ ;  /* 0x0000002833287210 */ /* 0x001fe40007f9e0ff */
[----:B------:R-:W-:Y:S01]  /*5470*/  IADD3 R26, P6, R26, R30, RZ ;  /* 0x0000001e1a1a7210 */ /* 0x000fe20007fde0ff */
[----:B------:R-:W-:-:S03]  /*5480*/  IMAD.WIDE.U32 R38, R0, UR6, R38 ;  /* 0x0000000600267c25 */ /* 0x000fc6000f8e0026 */
[----:B------:R-:W-:Y:S01]  /*5490*/  IADD3.X R27, R7, R31, RZ, P6, !PT ;  /* 0x0000001f071b7210 */ /* 0x000fe200037fe4ff */
[----:B------:R-:W-:Y:S02]  /*54a0*/  IMAD.X R41, R33, 0x1, R41, P4 ;  /* 0x0000000121297824 */ /* 0x000fe400020e0629 */
[----:B------:R-:W-:Y:S02]  /*54b0*/  IMAD.IADD R45, R48, 0x1, R39 ;  /* 0x00000001302d7824 */ /* 0x000fe400078e0227 */
[----:B--2---:R-:W-:-:S04]  /*54c0*/  FMUL R43, R54, UR25 ;  /* 0x00000019362b7c20 */ /* 0x004fc80008400000 */
[----:B------:R-:W-:Y:S01]  /*54d0*/  FFMA R53, R8, UR24, R43 ;  /* 0x0000001808357c23 */ /* 0x000fe2000800002b */
[----:B------:R-:W-:-:S04]  /*54e0*/  IMAD.WIDE.U32 R42, R34, R30, R26 ;  /* 0x0000001e222a7225 */ /* 0x000fc800078e001a */
[----:B------:R0:W-:Y:S01]  /*54f0*/  @P3 STG.E desc[UR22][R40.64], R53 ;  /* 0x0000003528003986 */ /* 0x0001e2000c101916 */
[----:B------:R-:W-:Y:S01]  /*5500*/  ISETP.GT.AND P3, PT, R47, 0x8, P1 ;  /* 0x000000082f00780c */ /* 0x000fe20000f64270 */
[----:B------:R-:W-:Y:S01]  /*5510*/  IMAD.IADD R39, R49, 0x1, R43 ;  /* 0x0000000131277824 */ /* 0x000fe200078e022b */
[----:B------:R-:W-:Y:S02]  /*5520*/  LEA R44, P1, R38, UR8, 0x2 ;  /* 0x00000008262c7c11 */ /* 0x000fe4000f8210ff */
[----:B------:R-:W-:Y:S02]  /*5530*/  IADD3 R42, P4, P6, R178, R42, R36 ;  /* 0x0000002ab22a7210 */ /* 0x000fe40007e9e024 */
[----:B------:R-:W-:-:S07]  /*5540*/  LEA.HI.X R45, R38, UR9, R45, 0x2, P1 ;  /* 0x00000009262d7c11 */ /* 0x000fce00088f142d */
[----:B0-----:R-:W-:Y:S05]  /*5550*/  @!P3 BRA `(.L_x_41) ;  /* 0x000000000004b947 */ /* 0x001fea0003800000 */
[----:B------:R0:W5:Y:S02]  /*5560*/  LDG.E.LTC128B R54, desc[UR22][R44.64+0x20] ;  /* 0x000020162c367981 */ /* 0x000164000c1e1920 */
.L_x_41:
[----:B------:R-:W-:Y:S05]  /*5570*/  BSYNC B1 ;  /* 0x0000000000017941 */ /* 0x000fea0003800000 */
.L_x_40:
[----:B------:R-:W-:Y:S01]  /*5580*/  ISETP.GT.AND P2, PT, R47, 0x8, P2 ;  /* 0x000000082f00780c */ /* 0x000fe20001744270 */
[----:B-----5:R-:W-:Y:S01]  /*5590*/  FMUL R8, R54, UR25 ;  /* 0x0000001936087c20 */ /* 0x020fe20008400000 */
[----:B------:R-:W-:Y:S01]  /*55a0*/  IADD3.X R43, R179, R39, R37, P4, P6 ;  /* 0x00000027b32b7210 */ /* 0x000fe200027ec425 */
[----:B------:R-:W-:Y:S01]  /*55b0*/  IMAD.WIDE.U32 R24, R30, 0x7, R24 ;  /* 0x000000071e187825 */ /* 0x000fe200078e0018 */
[----:B------:R-:W-:-:S03]  /*55c0*/  ISETP.GT.AND P1, PT, R46, 0x10, PT ;  /* 0x000000102e00780c */ /* 0x000fc60003f24270 */
[----:B0-----:R-:W-:Y:S01]  /*55d0*/  FFMA R45, R9, UR24, R8 ;  /* 0x00000018092d7c23 */ /* 0x001fe20008000008 */
[----:B------:R-:W-:Y:S01]  /*55e0*/  BSSY B1, `(.L_x_42) ;  /* 0x000000c000017945 */ /* 0x000fe20003800000 */
[----:B------:R-:W-:Y:S01]  /*55f0*/  IMAD.WIDE.U32 R42, R0, UR6, R42 ;  /* 0x00000006002a7c25 */ /* 0x000fe2000f8e002a */
[----:B------:R-:W-:Y:S02]  /*5600*/  IADD3 R8, P6, R28, R24, RZ ;  /* 0x000000181c087210 */ /* 0x000fe40007fde0ff */
[----:B------:R0:W-:Y:S01]  /*5610*/  @P3 STG.E desc[UR22][R4.64+0x20], R45 ;  /* 0x0000202d04003986 */ /* 0x0001e2000c101916 */
[----:B------:R-:W-:Y:S01]  /*5620*/  IMAD.IADD R9, R48, 0x1, R43 ;  /* 0x0000000130097824 */ /* 0x000fe200078e022b */
[----:B------:R-:W-:Y:S01]  /*5630*/  ISETP.GT.AND P3, PT, R47, RZ, P1 ;  /* 0x000000ff2f00720c */ /* 0x000fe20000f64270 */
[----:B------:R-:W-:-:S04]  /*5640*/  IMAD.IADD R38, R50, 0x1, R25 ;  /* 0x0000000132267824 */ /* 0x000fc800078e0219 */
[----:B------:R-:W-:Y:S01]  /*5650*/  IMAD.X R39, R38, 0x1, R29, P6 ;  /* 0x0000000126277824 */ /* 0x000fe200030e061d */
[----:B0-----:R-:W-:-:S04]  /*5660*/  LEA R4, P4, R42, UR8, 0x2 ;  /* 0x000000082a047c11 */ /* 0x001fc8000f8810ff */
[----:B------:R-:W-:Y:S01]  /*5670*/  LEA.HI.X R5, R42, UR9, R9, 0x2, P4 ;  /* 0x000000092a057c11 */ /* 0x000fe2000a0f1409 */
[----:B------:R-:W-:Y:S08]  /*5680*/  @!P2 BRA `(.L_x_43) ;  /* 0x000000000004a947 */ /* 0x000ff00003800000 */
[----:B------:R0:W5:Y:S02]  /*5690*/  LDG.E.LTC128B R54, desc[UR22][R4.64+0x20] ;  /* 0x0000201604367981 */ /* 0x000164000c1e1920 */
.L_x_43:
[----:B------:R-:W-:Y:S05]  /*56a0*/  BSYNC B1 ;  /* 0x0000000000017941 */ /* 0x000fea0003800000 */
.L_x_42:
[----:B0-----:R-:W-:Y:S01]  /*56b0*/  LEA R4, P4, R8, UR8, 0x2 ;  /* 0x0000000808047c11 */ /* 0x001fe2000f8810ff */
[----:B-----5:R-:W-:-:S03]  /*56c0*/  FMUL R9, R54, UR25 ;  /* 0x0000001936097c20 */ /* 0x020fc60008400000 */
[----:B------:R-:W-:Y:S01]  /*56d0*/  LEA.HI.X R5, R8, UR9, R39, 0x2, P4 ;  /* 0x0000000908057c11 */ /* 0x000fe2000a0f1427 */
[----:B------:R-:W-:Y:S01]  /*56e0*/  FFMA R43, R10, UR24, R9 ;  /* 0x000000180a2b7c23 */ /* 0x000fe20008000009 */
[----:B------:R-:W-:Y:S01]  /*56f0*/  IMAD.MOV.U32 R8, RZ, RZ, R40 ;  /* 0x000000ffff087224 */ /* 0x000fe200078e0028 */
[----:B------:R-:W-:-:S05]  /*5700*/  MOV R9, R41 ;  /* 0x0000002900097202 */ /* 0x000fca0000000f00 */
[----:B------:R0:W-:Y:S04]  /*5710*/  @P2 STG.E desc[UR22][R8.64+0x20], R43 ;  /* 0x0000202b08002986 */ /* 0x0001e8000c101916 */
[----:B------:R2:W3:Y:S01]  /*5720*/  @P3 LDG.E.LTC128B R54, desc[UR22][R4.64] ;  /* 0x0000001604363981 */ /* 0x0004e2000c1e1920 */
[----:B------:R-:W-:Y:S01]  /*5730*/  IADD3 R24, P2, R24, R30, RZ ;  /* 0x0000001e18187210 */ /* 0x000fe20007f5e0ff */
[----:B------:R-:W-:Y:S01]  /*5740*/  IMAD.WIDE.U32 R6, R30, 0x7, R6 ;  /* 0x000000071e067825 */ /* 0x000fe200078e0006 */
[----:B------:R-:W-:Y:S03]  /*5750*/  BSSY B1, `(.L_x_44) ;  /* 0x0000018000017945 */ /* 0x000fe60003800000 */
[----:B------:R-:W-:Y:S01]  /*5760*/  IMAD.X R25, R38, 0x1, R31, P2 ;  /* 0x0000000126197824 */ /* 0x000fe200010e061f */
[----:B------:R-:W-:Y:S01]  /*5770*/  IADD3 R10, P2, R24, R28, RZ ;  /* 0x0000001c180a7210 */ /* 0x000fe20007f5e0ff */
[----:B0-----:R-:W-:Y:S01]  /*5780*/  IMAD.WIDE.U32 R8, R32, 0x1c, R8 ;  /* 0x0000001c20087825 */ /* 0x001fe200078e0008 */
[----:B--2---:R-:W-:-:S03]  /*5790*/  IADD3 R4, P4, R6, R30, RZ ;  /* 0x0000001e06047210 */ /* 0x004fc60007f9e0ff */
[----:B------:R-:W-:Y:S01]  /*57a0*/  IMAD.X R39, R25, 0x1, R29, P2 ;  /* 0x0000000119277824 */ /* 0x000fe200010e061d */
[----:B------:R-:W-:Y:S01]  /*57b0*/  LEA R38, P2, R10, UR8, 0x2 ;  /* 0x000000080a267c11 */ /* 0x000fe2000f8410ff */
[----:B------:R-:W-:Y:S01]  /*57c0*/  IMAD.IADD R9, R3, 0x1, R9 ;  /* 0x0000000103097824 */ /* 0x000fe200078e0209 */
[----:B------:R-:W-:Y:S01]  /*57d0*/  IADD3.X R5, R31, R50, R7, P4, !PT ;  /* 0x000000321f057210 */ /* 0x000fe200027fe407 */
[----:B------:R-:W-:Y:S01]  /*57e0*/  IMAD.WIDE.U32 R26, R30, 0x7, R26 ;  /* 0x000000071e1a7825 */ /* 0x000fe200078e001a */
[----:B------:R-:W-:Y:S02]  /*57f0*/  LEA.HI.X R39, R10, UR9, R39, 0x2, P2 ;  /* 0x000000090a277c11 */ /* 0x000fe400090f1427 */
[----:B------:R-:W-:Y:S01]  /*5800*/  ISETP.GT.AND P2, PT, R46, 0x11, PT ;  /* 0x000000112e00780c */ /* 0x000fe20003f44270 */
[----:B------:R-:W-:-:S04]  /*5810*/  IMAD.WIDE.U32 R6, R34, R30, R4 ;  /* 0x0000001e22067225 */ /* 0x000fc800078e0004 */
[----:B------:R-:W-:Y:S01]  /*5820*/  IMAD.IADD R7, R49, 0x1, R7 ;  /* 0x0000000131077824 */ /* 0x000fe200078e0207 */
[----:B------:R-:W-:-:S04]  /*5830*/  IADD3 R6, P4, P6, R178, R6, R36 ;  /* 0x00000006b2067210 */ /* 0x000fc80007e9e024 */
[----:B------:R-:W-:Y:S02]  /*5840*/  IADD3.X R7, R179, R7, R37, P4, P6 ;  /* 0x00000007b3077210 */ /* 0x000fe400027ec425 */
[----:B------:R-:W-:Y:S01]  /*5850*/  ISETP.GT.AND P4, PT, R47, RZ, P2 ;  /* 0x000000ff2f00720c */ /* 0x000fe20001784270 */
[----:B---3--:R-:W-:-:S04]  /*5860*/  FMUL R10, R54, UR25 ;  /* 0x00000019360a7c20 */ /* 0x008fc80008400000 */
[----:B------:R-:W-:Y:S01]  /*5870*/  FFMA R43, R11, UR24, R10 ;  /* 0x000000180b2b7c23 */ /* 0x000fe2000800000a */
[----:B------:R-:W-:-:S04]  /*5880*/  IADD3 R10, P6, R26, R30, RZ ;  /* 0x0000001e1a0a7210 */ /* 0x000fc80007fde0ff */
[----:B------:R0:W-:Y:S01]  /*5890*/  @P3 STG.E desc[UR22][R8.64], R43 ;  /* 0x0000002b08003986 */ /* 0x0001e2000c101916 */
[----:B------:R-:W-:Y:S02]  /*58a0*/  IADD3.X R11, R31, R50, R27, P6, !PT ;  /* 0x000000321f0b7210 */ /* 0x000fe400037fe41b */
[----:B------:R-:W-:Y:S06]  /*58b0*/  @!P4 BRA `(.L_x_45) ;  /* 0x000000000004c947 */ /* 0x000fec0003800000 */
[----:B------:R2:W5:Y:S02]  /*58c0*/  LDG.E.LTC128B R54, desc[UR22][R38.64] ;  /* 0x0000001626367981 */ /* 0x000564000c1e1920 */
.L_x_45:
[----:B------:R-:W-:Y:S05]  /*58d0*/  BSYNC B1 ;  /* 0x0000000000017941 */ /* 0x000fea0003800000 */
.L_x_44:
[----:B-----5:R-:W-:Y:S01]  /*58e0*/  FMUL R27, R54, UR25 ;  /* 0x00000019361b7c20 */ /* 0x020fe20008400000 */
[----:B------:R-:W-:Y:S01]  /*58f0*/  IADD3 R26, P3, R40, R51, RZ ;  /* 0x00000033281a7210 */ /* 0x000fe20007f7e0ff */
[----:B------:R-:W-:Y:S01]  /*5900*/  IMAD.WIDE.U32 R6, R0, UR6, R6 ;  /* 0x0000000600067c25 */ /* 0x000fe2000f8e0006 */
[----:B------:R-:W-:Y:S03]  /*5910*/  BSSY B1, `(.L_x_46) ;  /* 0x000000d000017945 */ /* 0x000fe60003800000 */
[----:B0-----:R-:W-:Y:S01]  /*5920*/  FFMA R43, R12, UR24, R27 ;  /* 0x000000180c2b7c23 */ /* 0x001fe2000800001b */
[----:B------:R-:W-:Y:S01]  /*5930*/  IMAD.X R27, R41, 0x1, R33, P3 ;  /* 0x00000001291b7824 */ /* 0x000fe200018e0621 */
[----:B------:R-:W-:Y:S01]  /*5940*/  ISETP.GT.AND P3, PT, R47, 0x8, P1 ;  /* 0x000000082f00780c */ /* 0x000fe20000f64270 */
[----:B--2---:R-:W-:Y:S01]  /*5950*/  IMAD.WIDE.U32 R38, R34, R30, R10 ;  /* 0x0000001e22267225 */ /* 0x004fe200078e000a */
[----:B------:R-:W-:-:S02]  /*5960*/  LEA R40, P1, R6, UR8, 0x2 ;  /* 0x0000000806287c11 */ /* 0x000fc4000f8210ff */
[----:B------:R0:W-:Y:S01]  /*5970*/  @P4 STG.E desc[UR22][R26.64], R43 ;  /* 0x0000002b1a004986 */ /* 0x0001e2000c101916 */
[----:B------:R-:W-:Y:S01]  /*5980*/  IMAD.IADD R41, R48, 0x1, R7 ;  /* 0x0000000130297824 */ /* 0x000fe200078e0207 */
[----:B------:R-:W-:Y:S01]  /*5990*/  IADD3 R38, P4, P6, R178, R38, R36 ;  /* 0x00000026b2267210 */ /* 0x000fe20007e9e024 */
[----:B------:R-:W-:-:S03]  /*59a0*/  IMAD.IADD R7, R49, 0x1, R39 ;  /* 0x0000000131077824 */ /* 0x000fc600078e0227 */
[----:B------:R-:W-:-:S03]  /*59b0*/  LEA.HI.X R41, R6, UR9, R41, 0x2, P1 ;  /* 0x0000000906297c11 */ /* 0x000fc600088f1429 */
[----:B------:R-:W-:Y:S06]  /*59c0*/  @!P3 BRA `(.L_x_47) ;  /* 0x000000000004b947 */ /* 0x000fec0003800000 */
[----:B------:R2:W5:Y:S02]  /*59d0*/  LDG.E.LTC128B R54, desc[UR22][R40.64+0x20] ;  /* 0x0000201628367981 */ /* 0x000564000c1e1920 */
.L_x_47:
[----:B------:R-:W-:Y:S05]  /*59e0*/  BSYNC B1 ;  /* 0x0000000000017941 */ /* 0x000fea0003800000 */
.L_x_46:
[----:B------:R-:W-:Y:S01]  /*59f0*/  ISETP.GT.AND P2, PT, R47, 0x8, P2 ;  /* 0x000000082f00780c */ /* 0x000fe20001744270 */
[----:B-----5:R-:W-:Y:S01]  /*5a00*/  FMUL R6, R54, UR25 ;  /* 0x0000001936067c20 */ /* 0x020fe20008400000 */
[----:B------:R-:W-:Y:S01]  /*5a10*/  IADD3.X R39, R179, R7, R37, P4, P6 ;  /* 0x00000007b3277210 */ /* 0x000fe200027ec425 */
[----:B------:R-:W-:Y:S01]  /*5a20*/  IMAD.WIDE.U32 R24, R30, 0x7, R24 ;  /* 0x000000071e187825 */ /* 0x000fe200078e0018 */
[----:B------:R-:W-:-:S03]  /*5a30*/  ISETP.GT.AND P1, PT, R46, 0x18, PT ;  /* 0x000000182e00780c */ /* 0x000fc60003f24270 */
[----:B--2---:R-:W-:Y:S01]  /*5a40*/  FFMA R41, R13, UR24, R6 ;  /* 0x000000180d297c23 */ /* 0x004fe20008000006 */
[----:B------:R-:W-:Y:S01]  /*5a50*/  BSSY B1, `(.L_x_48) ;  /* 0x000000c000017945 */ /* 0x000fe20003800000 */
[----:B------:R-:W-:Y:S01]  /*5a60*/  IMAD.WIDE.U32 R38, R0, UR6, R38 ;  /* 0x0000000600267c25 */ /* 0x000fe2000f8e0026 */
[----:B------:R-:W-:Y:S02]  /*5a70*/  IADD3 R12, P6, R28, R24, RZ ;  /* 0x000000181c0c7210 */ /* 0x000fe40007fde0ff */
[----:B------:R2:W-:Y:S01]  /*5a80*/  @P3 STG.E desc[UR22][R8.64+0x20], R41 ;  /* 0x0000202908003986 */ /* 0x0005e2000c101916 */
[----:B------:R-:W-:Y:S01]  /*5a90*/  IMAD.IADD R40, R50, 0x1, R25 ;  /* 0x0000000132287824 */ /* 0x000fe200078e0219 */
[----:B------:R-:W-:Y:S02]  /*5aa0*/  IADD3 R7, R48, R39, RZ ;  /* 0x0000002730077210 */ /* 0x000fe40007ffe0ff */
[----:B------:R-:W-:Y:S01]  /*5ab0*/  LEA R6, P4, R38, UR8, 0x2 ;  /* 0x0000000826067c11 */ /* 0x000fe2000f8810ff */
[----:B------:R-:W-:Y:S01]  /*5ac0*/  IMAD.X R13, R40, 0x1, R29, P6 ;  /* 0x00000001280d7824 */ /* 0x000fe200030e061d */
[----:B------:R-:W-:-:S02]  /*5ad0*/  ISETP.GT.AND P3, PT, R47, RZ, P1 ;  /* 0x000000ff2f00720c */ /* 0x000fc40000f64270 */
[----:B------:R-:W-:Y:S01]  /*5ae0*/  LEA.HI.X R7, R38, UR9, R7, 0x2, P4 ;  /* 0x0000000926077c11 */ /* 0x000fe2000a0f1407 */
[----:B------:R-:W-:Y:S10]  /*5af0*/  @!P2 BRA `(.L_x_49) ;  /* 0x000000000004a947 */ /* 0x000ff40003800000 */
[----:B------:R3:W5:Y:S02]  /*5b00*/  LDG.E.LTC128B R54, desc[UR22][R6.64+0x20] ;  /* 0x0000201606367981 */ /* 0x000764000c1e1920 */
.L_x_49:
[----:B------:R-:W-:Y:S05]  /*5b10*/  BSYNC B1 ;  /* 0x0000000000017941 */ /* 0x000fea0003800000 */
.L_x_48:
[----:B---3-5:R-:W-:Y:S01]  /*5b20*/  FMUL R7, R54, UR25 ;  /* 0x0000001936077c20 */ /* 0x028fe20008400000 */
[----:B--2---:R-:W-:Y:S01]  /*5b30*/  LEA R8, P4, R12, UR8, 0x2 ;  /* 0x000000080c087c11 */ /* 0x004fe2000f8810ff */
[----:B------:R-:W-:Y:S02]  /*5b40*/  IMAD.MOV.U32 R6, RZ, RZ, R26 ;  /* 0x000000ffff067224 */ /* 0x000fe400078e001a */
[----:B------:R-:W-:Y:S01]  /*5b50*/  FFMA R39, R14, UR24, R7 ;  /* 0x000000180e277c23 */ /* 0x000fe20008000007 */
[----:B------:R-:W-:Y:S01]  /*5b60*/  IMAD.MOV.U32 R7, RZ, RZ, R27 ;  /* 0x000000ffff077224 */ /* 0x000fe200078e001b */
[----:B------:R-:W-:-:S04]  /*5b70*/  LEA.HI.X R9, R12, UR9, R13, 0x2, P4 ;  /* 0x000000090c097c11 */ /* 0x000fc8000a0f140d */
[----:B------:R2:W-:Y:S04]  /*5b80*/  @P2 STG.E desc[UR22][R6.64+0x20], R39 ;  /* 0x0000202706002986 */ /* 0x0005e8000c101916 */
[----:B------:R3:W4:Y:S01]  /*5b90*/  @P3 LDG.E.LTC128B R54, desc[UR22][R8.64] ;  /* 0x0000001608363981 */ /* 0x000722000c1e1920 */
[----:B------:R-:W-:Y:S01]  /*5ba0*/  IADD3 R24, P2, R24, R30, RZ ;  /* 0x0000001e18187210 */ /* 0x000fe20007f5e0ff */
[----:B------:R-:W-:Y:S01]  /*5bb0*/  IMAD.WIDE.U32 R4, R30, 0x7, R4 ;  /* 0x000000071e047825 */ /* 0x000fe200078e0004 */
[----:B------:R-:W-:Y:S03]  /*5bc0*/  BSSY B1, `(.L_x_50) ;  /* 0x0000018000017945 */ /* 0x000fe60003800000 */
[----:B------:R-:W-:Y:S01]  /*5bd0*/  IMAD.X R25, R40, 0x1, R31, P2 ;  /* 0x0000000128197824 */ /* 0x000fe200010e061f */
[----:B------:R-:W-:Y:S01]  /*5be0*/  IADD3 R13, P2, R24, R28, RZ ;  /* 0x0000001c180d7210 */ /* 0x000fe20007f5e0ff */
[----:B--2---:R-:W-:Y:S01]  /*5bf0*/  IMAD.WIDE.U32 R6, R32, 0x1c, R6 ;  /* 0x0000001c20067825 */ /* 0x004fe200078e0006 */
[----:B------:R-:W-:-:S03]  /*5c00*/  IADD3 R4, P4, R4, R30, RZ ;  /* 0x0000001e04047210 */ /* 0x000fc60007f9e0ff */
[----:B------:R-:W-:Y:S01]  /*5c10*/  IMAD.X R14, R25, 0x1, R29, P2 ;  /* 0x00000001190e7824 */ /* 0x000fe200010e061d */
[----:B------:R-:W-:Y:S01]  /*5c20*/  LEA R12, P2, R13, UR8, 0x2 ;  /* 0x000000080d0c7c11 */ /* 0x000fe2000f8410ff */
[----:B------:R-:W-:Y:S01]  /*5c30*/  IMAD.WIDE.U32 R10, R30, 0x7, R10 ;  /* 0x000000071e0a7825 */ /* 0x000fe200078e000a */
[----:B------:R-:W-:Y:S02]  /*5c40*/  IADD3.X R5, R31, R50, R5, P4, !PT ;  /* 0x000000321f057210 */ /* 0x000fe400027fe405 */
[----:B------:R-:W-:Y:S02]  /*5c50*/  LEA.HI.X R13, R13, UR9, R14, 0x2, P2 ;  /* 0x000000090d0d7c11 */ /* 0x000fe400090f140e */
[----:B------:R-:W-:Y:S01]  /*5c60*/  IADD3 R7, R3, R7, RZ ;  /* 0x0000000703077210 */ /* 0x000fe20007ffe0ff */
[----:B---3--:R-:W-:Y:S01]  /*5c70*/  IMAD.WIDE.U32 R8, R34, R30, R4 ;  /* 0x0000001e22087225 */ /* 0x008fe200078e0004 */
[----:B------:R-:W-:-:S03]  /*5c80*/  ISETP.GT.AND P2, PT, R46, 0x19, PT ;  /* 0x000000192e00780c */ /* 0x000fc60003f44270 */
[----:B------:R-:W-:Y:S01]  /*5c90*/  IMAD.IADD R39, R49, 0x1, R9 ;  /* 0x0000000131277824 */ /* 0x000fe200078e0209 */
[----:B------:R-:W-:-:S04]  /*5ca0*/  IADD3 R8, P4, P6, R178, R8, R36 ;  /* 0x00000008b2087210 */ /* 0x000fc80007e9e024 */
[----:B------:R-:W-:Y:S02]  /*5cb0*/  IADD3.X R9, R179, R39, R37, P4, P6 ;  /* 0x00000027b3097210 */ /* 0x000fe400027ec425 */
[----:B------:R-:W-:Y:S02]  /*5cc0*/  ISETP.GT.AND P4, PT, R47, RZ, P2 ;  /* 0x000000ff2f00720c */ /* 0x000fe40001784270 */
[----:B------:R-:W-:-:S04]  /*5cd0*/  IADD3 R10, P6, R10, R30, RZ ;  /* 0x0000001e0a0a7210 */ /* 0x000fc80007fde0ff */
[----:B------:R-:W-:Y:S01]  /*5ce0*/  IADD3.X R11, R31, R50, R11, P6, !PT ;  /* 0x000000321f0b7210 */ /* 0x000fe200037fe40b */
[----:B----4-:R-:W-:-:S04]  /*5cf0*/  FMUL R14, R54, UR25 ;  /* 0x00000019360e7c20 */ /* 0x010fc80008400000 */
[----:B------:R-:W-:-:S05]  /*5d00*/  FFMA R15, R15, UR24, R14 ;  /* 0x000000180f0f7c23 */ /* 0x000fca000800000e */
[----:B------:R2:W-:Y:S01]  /*5d10*/  @P3 STG.E desc[UR22][R6.64], R15 ;  /* 0x0000000f06003986 */ /* 0x0005e2000c101916 */
[----:B------:R-:W-:Y:S05]  /*5d20*/  @!P4 BRA `(.L_x_51) ;  /* 0x000000000004c947 */ /* 0x000fea0003800000 */
[----:B------:R3:W5:Y:S02]  /*5d30*/  LDG.E.LTC128B R54, desc[UR22][R12.64] ;  /* 0x000000160c367981 */ /* 0x000764000c1e1920 */
.L_x_51:
[----:B------:R-:W-:Y:S05]  /*5d40*/  BSYNC B1 ;  /* 0x0000000000017941 */ /* 0x000fea0003800000 */
.L_x_50:
[----:B---3-5:R-:W-:Y:S01]  /*5d50*/  FMUL R13, R54, UR25 ;  /* 0x00000019360d7c20 */ /* 0x028fe20008400000 */
[----:B------:R-:W-:Y:S01]  /*5d60*/  IADD3 R12, P3, R26, R51, RZ ;  /* 0x000000331a0c7210 */ /* 0x000fe20007f7e0ff */
[----:B------:R-:W-:Y:S01]  /*5d70*/  IMAD.WIDE.U32 R8, R0, UR6, R8 ;  /* 0x0000000600087c25 */ /* 0x000fe2000f8e0008 */
[----:B------:R-:W-:Y:S03]  /*5d80*/  BSSY B1, `(.L_x_52) ;  /* 0x000000d000017945 */ /* 0x000fe60003800000 */
[----:B------:R-:W-:Y:S01]  /*5d90*/  FFMA R39, R16, UR24, R13 ;  /* 0x0000001810277c23 */ /* 0x000fe2000800000d */
[----:B------:R-:W-:Y:S01]  /*5da0*/  IMAD.X R13, R27, 0x1, R33, P3 ;  /* 0x000000011b0d7824 */ /* 0x000fe200018e0621 */
[----:B------:R-:W-:Y:S01]  /*5db0*/  ISETP.GT.AND P3, PT, R47, 0x8, P1 ;  /* 0x000000082f00780c */ /* 0x000fe20000f64270 */
[----:B--2---:R-:W-:Y:S01]  /*5dc0*/  IMAD.WIDE.U32 R14, R34, R30, R10 ;  /* 0x0000001e220e7225 */ /* 0x004fe200078e000a */
[----:B0-----:R-:W-:-:S02]  /*5dd0*/  LEA R26, P1, R8, UR8, 0x2 ;  /* 0x00000008081a7c11 */ /* 0x001fc4000f8210ff */
[----:B------:R0:W-:Y:S01]  /*5de0*/  @P4 STG.E desc[UR22][R12.64], R39 ;  /* 0x000000270c004986 */ /* 0x0001e2000c101916 */
[----:B------:R-:W-:Y:S01]  /*5df0*/  IMAD.IADD R27, R48, 0x1, R9 ;  /* 0x00000001301b7824 */ /* 0x000fe200078e0209 */
[----:B------:R-:W-:Y:S01]  /*5e00*/  IADD3 R14, P4, P6, R178, R14, R36 ;  /* 0x0000000eb20e7210 */ /* 0x000fe20007e9e024 */
[----:B------:R-:W-:-:S03]  /*5e10*/  IMAD.IADD R9, R49, 0x1, R15 ;  /* 0x0000000131097824 */ /* 0x000fc600078e020f */
[----:B------:R-:W-:-:S03]  /*5e20*/  LEA.HI.X R27, R8, UR9, R27, 0x2, P1 ;  /* 0x00000009081b7c11 */ /* 0x000fc600088f141b */
[----:B------:R-:W-:Y:S06]  /*5e30*/  @!P3 BRA `(.L_x_53) ;  /* 0x000000000004b947 */ /* 0x000fec0003800000 */
[----:B------:R2:W5:Y:S02]  /*5e40*/  LDG.E.LTC128B R54, desc[UR22][R26.64+0x20] ;  /* 0x000020161a367981 */ /* 0x000564000c1e1920 */
.L_x_53:
[----:B------:R-:W-:Y:S05]  /*5e50*/  BSYNC B1 ;  /* 0x0000000000017941 */ /* 0x000fea0003800000 */
.L_x_52:
[----:B-----5:R-:W-:Y:S01]  /*5e60*/  FMUL R8, R54, UR25 ;  /* 0x0000001936087c20 */ /* 0x020fe20008400000 */
[----:B------:R-:W-:Y:S01]  /*5e70*/  IADD3.X R15, R179, R9, R37, P4, P6 ;  /* 0x00000009b30f7210 */ /* 0x000fe200027ec425 */
[----:B------:R-:W-:Y:S01]  /*5e80*/  IMAD.WIDE.U32 R24, R30, 0x7, R24 ;  /* 0x000000071e187825 */ /* 0x000fe200078e0018 */
[----:B------:R-:W-:-:S03]  /*5e90*/  ISETP.GT.AND P2, PT, R47, 0x8, P2 ;  /* 0x000000082f00780c */ /* 0x000fc60001744270 */
[----:B------:R-:W-:Y:S01]  /*5ea0*/  FFMA R17, R17, UR24, R8 ;  /* 0x0000001811117c23 */ /* 0x000fe20008000008 */
[----:B------:R-:W-:Y:S01]  /*5eb0*/  ISETP.GT.AND P1, PT, R46, 0x20, PT ;  /* 0x000000202e00780c */ /* 0x000fe20003f24270 */
[----:B------:R-:W-:Y:S01]  /*5ec0*/  IMAD.WIDE.U32 R14, R0, UR6, R14 ;  /* 0x00000006000e7c25 */ /* 0x000fe2000f8e000e */
[----:B------:R-:W-:Y:S01]  /*5ed0*/  IADD3 R9, P6, R28, R24, RZ ;  /* 0x000000181c097210 */ /* 0x000fe20007fde0ff */
[----:B------:R-:W-:Y:S01]  /*5ee0*/  BSSY B1, `(.L_x_54) ;  /* 0x000000a000017945 */ /* 0x000fe20003800000 */
[----:B------:R3:W-:Y:S01]  /*5ef0*/  @P3 STG.E desc[UR22][R6.64+0x20], R17 ;  /* 0x0000201106003986 */ /* 0x0007e2000c101916 */
[----:B------:R-:W-:Y:S01]  /*5f00*/  IMAD.IADD R15, R48, 0x1, R15 ;  /* 0x00000001300f7824 */ /* 0x000fe200078e020f */
[----:B------:R-:W-:Y:S01]  /*5f10*/  ISETP.GT.AND P3, PT, R47, RZ, P1 ;  /* 0x000000ff2f00720c */ /* 0x000fe20000f64270 */
[----:B------:R-:W-:Y:S01]  /*5f20*/  IMAD.IADD R16, R50, 0x1, R25 ;  /* 0x0000000132107824 */ /* 0x000fe200078e0219 */
[----:B---3--:R-:W-:-:S04]  /*5f30*/  LEA R6, P4, R14, UR8, 0x2 ;  /* 0x000000080e067c11 */ /* 0x008fc8000f8810ff */
[----:B------:R-:W-:Y:S01]  /*5f40*/  LEA.HI.X R7, R14, UR9, R15, 0x2, P4 ;  /* 0x000000090e077c11 */ /* 0x000fe2000a0f140f */
[----:B------:R-:W-:Y:S01]  /*5f50*/  IMAD.X R14, R16, 0x1, R29, P6 ;  /* 0x00000001100e7824 */ /* 0x000fe200030e061d */
[----:B------:R-:W-:Y:S07]  /*5f60*/  @!P2 BRA `(.L_x_55) ;  /* 0x000000000004a947 */ /* 0x000fee0003800000 */
[----:B------:R3:W5:Y:S02]  /*5f70*/  LDG.E.LTC128B R54, desc[UR22][R6.64+0x20] ;  /* 0x0000201606367981 */ /* 0x000764000c1e1920 */
.L_x_55:
[----:B------:R-:W-:Y:S05]  /*5f80*/  BSYNC B1 ;  /* 0x0000000000017941 */ /* 0x000fea0003800000 */
.L_x_54:
[----:B---3-5:R-:W-:Y:S01]  /*5f90*/  FMUL R7, R54, UR25 ;  /* 0x0000001936077c20 */ /* 0x028fe20008400000 */
[C---:B------:R-:W-:Y:S01]  /*5fa0*/  LEA R8, P4, R9.reuse, UR8, 0x2 ;  /* 0x0000000809087c11 */ /* 0x040fe2000f8810ff */
[----:B------:R-:W-:Y:S02]  /*5fb0*/  IMAD.MOV.U32 R6, RZ, RZ, R12 ;  /* 0x000000ffff067224 */ /* 0x000fe400078e000c */
[----:B------:R-:W-:Y:S01]  /*5fc0*/  FFMA R17, R18, UR24, R7 ;  /* 0x0000001812117c23 */ /* 0x000fe20008000007 */
[----:B------:R-:W-:Y:S02]  /*5fd0*/  MOV R7, R13 ;  /* 0x0000000d00077202 */ /* 0x000fe40000000f00 */
[----:B------:R-:W-:-:S03]  /*5fe0*/  LEA.HI.X R9, R9, UR9, R14, 0x2, P4 ;  /* 0x0000000909097c11 */ /* 0x000fc6000a0f140e */
[----:B------:R3:W-:Y:S04]  /*5ff0*/  @P2 STG.E desc[UR22][R6.64+0x20], R17 ;  /* 0x0000201106002986 */ /* 0x0007e8000c101916 */
[----:B------:R4:W2:Y:S01]  /*6000*/  @P3 LDG.E.LTC128B R54, desc[UR22][R8.64] ;  /* 0x0000001608363981 */ /* 0x0008a2000c1e1920 */
[----:B------:R-:W-:Y:S01]  /*6010*/  IADD3 R24, P2, R24, R30, RZ ;  /* 0x0000001e18187210 */ /* 0x000fe20007f5e0ff */
[----:B------:R-:W-:Y:S01]  /*6020*/  IMAD.WIDE.U32 R4, R30, 0x7, R4 ;  /* 0x000000071e047825 */ /* 0x000fe200078e0004 */
[----:B------:R-:W-:Y:S03]  /*6030*/  BSSY B1, `(.L_x_56) ;  /* 0x0000018000017945 */ /* 0x000fe60003800000 */
[----:B------:R-:W-:Y:S01]  /*6040*/  IMAD.X R25, R16, 0x1, R31, P2 ;  /* 0x0000000110197824 */ /* 0x000fe200010e061f */
[----:B------:R-:W-:Y:S01]  /*6050*/  IADD3 R15, P2, R24, R28, RZ ;  /* 0x0000001c180f7210 */ /* 0x000fe20007f5e0ff */
[----:B---3--:R-:W-:Y:S01]  /*6060*/  IMAD.WIDE.U32 R6, R32, 0x1c, R6 ;  /* 0x0000001c20067825 */ /* 0x008fe200078e0006 */
[----:B------:R-:W-:-:S03]  /*6070*/  IADD3 R4, P4, R4, R30, RZ ;  /* 0x0000001e04047210 */ /* 0x000fc60007f9e0ff */
[----:B------:R-:W-:Y:S01]  /*6080*/  IMAD.X R16, R25, 0x1, R29, P2 ;  /* 0x0000000119107824 */ /* 0x000fe200010e061d */
[----:B------:R-:W-:Y:S01]  /*6090*/  LEA R14, P2, R15, UR8, 0x2 ;  /* 0x000000080f0e7c11 */ /* 0x000fe2000f8410ff */
[----:B------:R-:W-:Y:S01]  /*60a0*/  IMAD.IADD R7, R3, 0x1, R7 ;  /* 0x0000000103077824 */ /* 0x000fe200078e0207 */
[----:B------:R-:W-:Y:S01]  /*60b0*/  IADD3.X R5, R31, R50, R5, P4, !PT ;  /* 0x000000321f057210 */ /* 0x000fe200027fe405 */
[----:B------:R-:W-:Y:S01]  /*60c0*/  IMAD.WIDE.U32 R10, R30, 0x7, R10 ;  /* 0x000000071e0a7825 */ /* 0x000fe200078e000a */
[----:B------:R-:W-:Y:S02]  /*60d0*/  LEA.HI.X R15, R15, UR9, R16, 0x2, P2 ;  /* 0x000000090f0f7c11 */ /* 0x000fe400090f1410 */
[----:B------:R-:W-:Y:S01]  /*60e0*/  ISETP.GT.AND P2, PT, R46, 0x21, PT ;  /* 0x000000212e00780c */ /* 0x000fe20003f44270 */
[----:B----4-:R-:W-:-:S04]  /*60f0*/  IMAD.WIDE.U32 R8, R34, R30, R4 ;  /* 0x0000001e22087225 */ /* 0x010fc800078e0004 */
[----:B------:R-:W-:Y:S01]  /*6100*/  IMAD.IADD R17, R49, 0x1, R9 ;  /* 0x0000000131117824 */ /* 0x000fe200078e0209 */
[----:B------:R-:W-:-:S04]  /*6110*/  IADD3 R8, P4, P6, R178, R8, R36 ;  /* 0x00000008b2087210 */ /* 0x000fc80007e9e024 */
[----:B------:R-:W-:Y:S02]  /*6120*/  IADD3.X R9, R179, R17, R37, P4, P6 ;  /* 0x00000011b3097210 */ /* 0x000fe400027ec425 */
[----:B------:R-:W-:Y:S02]  /*6130*/  ISETP.GT.AND P4, PT, R47, RZ, P2 ;  /* 0x000000ff2f00720c */ /* 0x000fe40001784270 */
[----:B------:R-:W-:-:S04]  /*6140*/  IADD3 R10, P6, R10, R30, RZ ;  /* 0x0000001e0a0a7210 */ /* 0x000fc80007fde0ff */
[----:B------:R-:W-:Y:S01]  /*6150*/  IADD3.X R11, R31, R50, R11, P6, !PT ;  /* 0x000000321f0b7210 */ /* 0x000fe200037fe40b */
[----:B--2---:R-:W-:-:S04]  /*6160*/  FMUL R16, R54, UR25 ;  /* 0x0000001936107c20 */ /* 0x004fc80008400000 */
[----:B------:R-:W-:-:S05]  /*6170*/  FFMA R19, R19, UR24, R16 ;  /* 0x0000001813137c23 */ /* 0x000fca0008000010 */
[----:B------:R2:W-:Y:S01]  /*6180*/  @P3 STG.E desc[UR22][R6.64], R19 ;  /* 0x0000001306003986 */ /* 0x0005e2000c101916 */
[----:B------:R-:W-:Y:S05]  /*6190*/  @!P4 BRA `(.L_x_57) ;  /* 0x000000000004c947 */ /* 0x000fea0003800000 */
[----:B------:R3:W5:Y:S02]  /*61a0*/  LDG.E.LTC128B R54, desc[UR22][R14.64] ;  /* 0x000000160e367981 */ /* 0x000764000c1e1920 */
.L_x_57:
[----:B------:R-:W-:Y:S05]  /*61b0*/  BSYNC B1 ;  /* 0x0000000000017941 */ /* 0x000fea0003800000 */
.L_x_56:
[----:B0-----:R-:W-:Y:S01]  /*61c0*/  IADD3 R12, P3, R12, R51, RZ ;  /* 0x000000330c0c7210 */ /* 0x001fe20007f7e0ff */
[----:B---3-5:R-:W-:Y:S01]  /*61d0*/  FMUL R15, R54, UR25 ;  /* 0x00000019360f7c20 */ /* 0x028fe20008400000 */
[----:B------:R-:W-:Y:S01]  /*61e0*/  IMAD.WIDE.U32 R8, R0, UR6, R8 ;  /* 0x0000000600087c25 */ /* 0x000fe2000f8e0008 */
[----:B------:R-:W-:Y:S03]  /*61f0*/  BSSY B1, `(.L_x_58) ;  /* 0x000000d000017945 */ /* 0x000fe60003800000 */
[----:B--2---:R-:W-:Y:S01]  /*6200*/  FFMA R19, R20, UR24, R15 ;  /* 0x0000001814137c23 */ /* 0x004fe2000800000f */
[----:B------:R-:W-:Y:S01]  /*6210*/  IMAD.X R13, R13, 0x1, R33, P3 ;  /* 0x000000010d0d7824 */ /* 0x000fe200018e0621 */
[----:B------:R-:W-:Y:S01]  /*6220*/  ISETP.GT.AND P3, PT, R47, 0x8, P1 ;  /* 0x000000082f00780c */ /* 0x000fe20000f64270 */
[----:B------:R-:W-:Y:S01]  /*6230*/  IMAD.WIDE.U32 R14, R34, R30, R10 ;  /* 0x0000001e220e7225 */ /* 0x000fe200078e000a */
        /* <DEDUP_REMOVED lines=8> */
.L_x_59:
[----:B------:R-:W-:Y:S05]  /*62c0*/  BSYNC B1 ;  /* 0x0000000000017941 */ /* 0x000fea0003800000 */
.L_x_58:
        /* <DEDUP_REMOVED lines=10> */
[----:B--2---:R-:W-:Y:S01]  /*6370*/  IMAD.IADD R16, R50, 0x1, R25 ;  /* 0x0000000132107824 */ /* 0x004fe200078e0219 */
[----:B------:R-:W-:Y:S02]  /*6380*/  IADD3 R15, R48, R15, RZ ;  /* 0x0000000f300f7210 */ /* 0x000fe40007ffe0ff */
[----:B------:R-:W-:Y:S02]  /*6390*/  ISETP.GT.AND P3, PT, R47, RZ, P1 ;  /* 0x000000ff2f00720c */ /* 0x000fe40000f64270 */
[----:B---3--:R-:W-:-:S04]  /*63a0*/  LEA R6, P4, R14, UR8, 0x2 ;  /* 0x000000080e067c11 */ /* 0x008fc8000f8810ff */
[----:B------:R-:W-:Y:S01]  /*63b0*/  LEA.HI.X R7, R14, UR9, R15, 0x2, P4 ;  /* 0x000000090e077c11 */ /* 0x000fe2000a0f140f */
[----:B------:R-:W-:Y:S01]  /*63c0*/  IMAD.X R14, R16, 0x1, R29, P6 ;  /* 0x00000001100e7824 */ /* 0x000fe200030e061d */
[----:B------:R-:W-:Y:S07]  /*63d0*/  @!P2 BRA `(.L_x_61) ;  /* 0x000000000004a947 */ /* 0x000fee0003800000 */
[----:B------:R2:W5:Y:S02]  /*63e0*/  LDG.E.LTC128B R54, desc[UR22][R6.64+0x20] ;  /* 0x0000201606367981 */ /* 0x000564000c1e1920 */
.L_x_61:
[----:B------:R-:W-:Y:S05]  /*63f0*/  BSYNC B1 ;  /* 0x0000000000017941 */ /* 0x000fea0003800000 */
.L_x_60:
[----:B--2--5:R-:W-:Y:S01]  /*6400*/  FMUL R7, R54, UR25 ;  /* 0x0000001936077c20 */ /* 0x024fe20008400000 */
[C---:B------:R-:W-:Y:S01]  /*6410*/  LEA R8, P4, R9.reuse, UR8, 0x2 ;  /* 0x0000000809087c11 */ /* 0x040fe2000f8810ff */
        /* <DEDUP_REMOVED lines=32> */
.L_x_63:
[----:B------:R-:W-:Y:S05]  /*6620*/  BSYNC B1 ;  /* 0x0000000000017941 */ /* 0x000fea0003800000 */
.L_x_62:
[----:B0-----:R-:W-:Y:S01]  /*6630*/  IADD3 R12, P3, R12, R51, RZ ;  /* 0x000000330c0c7210 */ /* 0x001fe20007f7e0ff */
[----:B---3-5:R-:W-:Y:S01]  /*6640*/  FMUL R14, R54, UR25 ;  /* 0x00000019360e7c20 */ /* 0x028fe20008400000 */
[----:B------:R-:W-:Y:S01]  /*6650*/  IMAD.WIDE.U32 R8, R0, UR6, R8 ;  /* 0x0000000600087c25 */ /* 0x000fe2000f8e0008 */
[----:B------:R-:W-:Y:S03]  /*6660*/  BSSY B1, `(.L_x_64) ;  /* 0x000000d000017945 */ /* 0x000fe60003800000 */
[----:B------:R-:W-:Y:S01]  /*6670*/  FFMA R153, R153, UR24, R14 ;  /* 0x0000001899997c23 */ /* 0x000fe2000800000e */
        /* <DEDUP_REMOVED lines=11> */
.L_x_65:
[----:B------:R-:W-:Y:S05]  /*6730*/  BSYNC B1 ;  /* 0x0000000000017941 */ /* 0x000fea0003800000 */
.L_x_64:
[----:B-----5:R-:W-:Y:S01]  /*6740*/  FMUL R9, R54, UR25 ;  /* 0x0000001936097c20 */ /* 0x020fe20008400000 */
[----:B------:R-:W-:Y:S01]  /*6750*/  IADD3.X R15, R179, R19, R37, P4, P6 ;  /* 0x00000013b30f7210 */ /* 0x000fe200027ec425 */
[----:B------:R-:W-:Y:S01]  /*6760*/  IMAD.WIDE.U32 R24, R30, 0x7, R24 ;  /* 0x000000071e187825 */ /* 0x000fe200078e0018 */
[----:B------:R-:W-:-:S03]  /*6770*/  ISETP.GT.AND P2, PT, R47, 0x8, P2 ;  /* 0x000000082f00780c */ /* 0x000fc60001744270 */
[----:B---3--:R-:W-:Y:S01]  /*6780*/  FFMA R17, R154, UR24, R9 ;  /* 0x000000189a117c23 */ /* 0x008fe20008000009 */
        /* <DEDUP_REMOVED lines=8> */
[----:B--2---:R-:W-:-:S04]  /*6810*/  LEA R6, P4, R14, UR8, 0x2 ;  /* 0x000000080e067c11 */ /* 0x004fc8000f8810ff */
[----:B------:R-:W-:Y:S01]  /*6820*/  LEA.HI.X R7, R14, UR9, R15, 0x2, P4 ;  /* 0x000000090e077c11 */ /* 0x000fe2000a0f140f */
[----:B------:R-:W-:Y:S01]  /*6830*/  IMAD.X R14, R16, 0x1, R29, P6 ;  /* 0x00000001100e7824 */ /* 0x000fe200030e061d */
[----:B------:R-:W-:Y:S07]  /*6840*/  @!P2 BRA `(.L_x_67) ;  /* 0x000000000004a947 */ /* 0x000fee0003800000 */
[----:B------:R2:W5:Y:S02]  /*6850*/  LDG.E.LTC128B R54, desc[UR22][R6.64+0x20] ;  /* 0x0000201606367981 */ /* 0x000564000c1e1920 */
.L_x_67:
[----:B------:R-:W-:Y:S05]  /*6860*/  BSYNC B1 ;  /* 0x0000000000017941 */ /* 0x000fea0003800000 */
.L_x_66:
[----:B--2--5:R-:W-:Y:S01]  /*6870*/  FMUL R6, R54, UR25 ;  /* 0x0000001936067c20 */ /* 0x024fe20008400000 */
[----:B------:R-:W-:Y:S02]  /*6880*/  LEA R8, P4, R9, UR8, 0x2 ;  /* 0x0000000809087c11 */ /* 0x000fe4000f8810ff */
[----:B------:R-:W-:Y:S01]  /*6890*/  MOV R7, R13 ;  /* 0x0000000d00077202 */ /* 0x000fe20000000f00 */
[----:B------:R-:W-:Y:S01]  /*68a0*/  FFMA R155, R155, UR24, R6 ;  /* 0x000000189b9b7c23 */ /* 0x000fe20008000006 */
[----:B------:R-:W-:Y:S01]  /*68b0*/  IMAD.MOV.U32 R6, RZ, RZ, R12 ;  /* 0x000000ffff067224 */ /* 0x000fe200078e000c */
[----:B------:R-:W-:-:S04]  /*68c0*/  LEA.HI.X R9, R9, UR9, R14, 0x2, P4 ;  /* 0x0000000909097c11 */ /* 0x000fc8000a0f140e */
[----:B------:R2:W-:Y:S04]  /*68d0*/  @P2 STG.E desc[UR22][R6.64+0x20], R155 ;  /* 0x0000209b06002986 */ /* 0x0005e8000c101916 */
[----:B------:R3:W4:Y:S01]  /*68e0*/  @P3 LDG.E.LTC128B R54, desc[UR22][R8.64] ;  /* 0x0000001608363981 */ /* 0x000722000c1e1920 */
[----:B------:R-:W-:Y:S01]  /*68f0*/  IMAD.WIDE.U32 R4, R30, 0x7, R4 ;  /* 0x000000071e047825 */ /* 0x000fe200078e0004 */
[-C--:B------:R-:W-:Y:S01]  /*6900*/  IADD3 R24, P2, R24, R30.reuse, RZ ;  /* 0x0000001e18187210 */ /* 0x080fe20007f5e0ff */
[----:B------:R-:W-:Y:S02]  /*6910*/  BSSY B1, `(.L_x_68) ;  /* 0x0000018000017945 */ /* 0x000fe40003800000 */
[----:B------:R-:W-:Y:S01]  /*6920*/  IMAD.WIDE.U32 R10, R30, 0x7, R10 ;  /* 0x000000071e0a7825 */ /* 0x000fe200078e000a */
[----:B------:R-:W-:-:S03]  /*6930*/  IADD3 R4, P4, R4, R30, RZ ;  /* 0x0000001e04047210 */ /* 0x000fc60007f9e0ff */
[----:B------:R-:W-:Y:S01]  /*6940*/  IMAD.X R25, R16, 0x1, R31, P2 ;  /* 0x0000000110197824 */ /* 0x000fe200010e061f */
[----:B------:R-:W-:Y:S01]  /*6950*/  IADD3.X R5, R31, R50, R5, P4, !PT ;  /* 0x000000321f057210 */ /* 0x000fe200027fe405 */
[----:B--2---:R-:W-:Y:S01]  /*6960*/  IMAD.WIDE.U32 R6, R32, 0x1c, R6 ;  /* 0x0000001c20067825 */ /* 0x004fe200078e0006 */
[----:B------:R-:W-:-:S03]  /*6970*/  IADD3 R15, P2, R24, R28, RZ ;  /* 0x0000001c180f7210 */ /* 0x000fc60007f5e0ff */
[----:B---3--:R-:W-:-:S04]  /*6980*/  IMAD.WIDE.U32 R8, R34, R30, R4 ;  /* 0x0000001e22087225 */ /* 0x008fc800078e0004 */
[----:B------:R-:W-:Y:S01]  /*6990*/  IMAD.X R16, R25, 0x1, R29, P2 ;  /* 0x0000000119107824 */ /* 0x000fe200010e061d */
[----:B------:R-:W-:Y:S01]  /*69a0*/  LEA R14, P2, R15, UR8, 0x2 ;  /* 0x000000080f0e7c11 */ /* 0x000fe2000f8410ff */
[----:B------:R-:W-:Y:S01]  /*69b0*/  IMAD.IADD R7, R3, 0x1, R7 ;  /* 0x0000000103077824 */ /* 0x000fe200078e0207 */
[----:B------:R-:W-:Y:S01]  /*69c0*/  IADD3 R8, P4, P6, R178, R8, R36 ;  /* 0x00000008b2087210 */ /* 0x000fe20007e9e024 */
[----:B------:R-:W-:Y:S01]  /*69d0*/  IMAD.IADD R19, R49, 0x1, R9 ;  /* 0x0000000131137824 */ /* 0x000fe200078e0209 */
[----:B------:R-:W-:Y:S02]  /*69e0*/  LEA.HI.X R15, R15, UR9, R16, 0x2, P2 ;  /* 0x000000090f0f7c11 */ /* 0x000fe400090f1410 */
[----:B------:R-:W-:Y:S02]  /*69f0*/  ISETP.GT.AND P2, PT, R46, 0x31, PT ;  /* 0x000000312e00780c */ /* 0x000fe40003f44270 */
[----:B------:R-:W-:Y:S02]  /*6a00*/  IADD3.X R9, R179, R19, R37, P4, P6 ;  /* 0x00000013b3097210 */ /* 0x000fe400027ec425 */
[----:B------:R-:W-:-:S02]  /*6a10*/  ISETP.GT.AND P4, PT, R47, RZ, P2 ;  /* 0x000000ff2f00720c */ /* 0x000fc40001784270 */
[----:B------:R-:W-:-:S04]  /*6a20*/  IADD3 R10, P6, R10, R30, RZ ;  /* 0x0000001e0a0a7210 */ /* 0x000fc80007fde0ff */
[----:B------:R-:W-:Y:S01]  /*6a30*/  IADD3.X R11, R31, R50, R11, P6, !PT ;  /* 0x000000321f0b7210 */ /* 0x000fe200037fe40b */
[----:B----4-:R-:W-:-:S04]  /*6a40*/  FMUL R17, R54, UR25 ;  /* 0x0000001936117c20 */ /* 0x010fc80008400000 */
[----:B------:R-:W-:-:S05]  /*6a50*/  FFMA R17, R156, UR24, R17 ;  /* 0x000000189c117c23 */ /* 0x000fca0008000011 */
[----:B------:R2:W-:Y:S01]  /*6a60*/  @P3 STG.E desc[UR22][R6.64], R17 ;  /* 0x0000001106003986 */ /* 0x0005e2000c101916 */
[----:B------:R-:W-:Y:S05]  /*6a70*/  @!P4 BRA `(.L_x_69) ;  /* 0x000000000004c947 */ /* 0x000fea0003800000 */
[----:B------:R3:W5:Y:S02]  /*6a80*/  LDG.E.LTC128B R54, desc[UR22][R14.64] ;  /* 0x000000160e367981 */ /* 0x000764000c1e1920 */
.L_x_69:
[----:B------:R-:W-:Y:S05]  /*6a90*/  BSYNC B1 ;  /* 0x0000000000017941 */ /* 0x000fea0003800000 */
.L_x_68:
        /* <DEDUP_REMOVED lines=13> */
[----:B--2---:R-:W-:-:S03]  /*6b70*/  LEA.HI.X R17, R8, UR9, R9, 0x2, P1 ;  /* 0x0000000908117c11 */ /* 0x004fc600088f1409 */
[----:B------:R-:W-:Y:S06]  /*6b80*/  @!P3 BRA `(.L_x_71) ;  /* 0x000000000004b947 */ /* 0x000fec0003800000 */
[----:B------:R2:W5:Y:S02]  /*6b90*/  LDG.E.LTC128B R54, desc[UR22][R16.64+0x20] ;  /* 0x0000201610367981 */ /* 0x000564000c1e1920 */
.L_x_71:
[----:B------:R-:W-:Y:S05]  /*6ba0*/  BSYNC B1 ;  /* 0x0000000000017941 */ /* 0x000fea0003800000 */
.L_x_70:
[----:B-----5:R-:W-:Y:S01]  /*6bb0*/  FMUL R9, R54, UR25 ;  /* 0x0000001936097c20 */ /* 0x020fe20008400000 */
[----:B------:R-:W-:Y:S01]  /*6bc0*/  IADD3.X R15, R179, R19, R37, P4, P6 ;  /* 0x00000013b30f7210 */ /* 0x000fe200027ec425 */
[----:B------:R-:W-:Y:S01]  /*6bd0*/  IMAD.WIDE.U32 R24, R30, 0x7, R24 ;  /* 0x000000071e187825 */ /* 0x000fe200078e0018 */
[----:B------:R-:W-:-:S03]  /*6be0*/  ISETP.GT.AND P2, PT, R47, 0x8, P2 ;  /* 0x000000082f00780c */ /* 0x000fc60001744270 */
[----:B--2---:R-:W-:Y:S01]  /*6bf0*/  FFMA R17, R158, UR24, R9 ;  /* 0x000000189e117c23 */ /* 0x004fe20008000009 */
[----:B------:R-:W-:Y:S01]  /*6c00*/  ISETP.GT.AND P1, PT, R46, 0x38, PT ;  /* 0x000000382e00780c */ /* 0x000fe20003f24270 */
[----:B------:R-:W-:Y:S01]  /*6c10*/  IMAD.WIDE.U32 R14, R0, UR6, R14 ;  /* 0x00000006000e7c25 */ /* 0x000fe2000f8e000e */
[----:B------:R-:W-:Y:S01]  /*6c20*/  IADD3 R9, P6, R28, R24, RZ ;  /* 0x000000181c097210 */ /* 0x000fe20007fde0ff */
[----:B------:R-:W-:Y:S01]  /*6c30*/  BSSY B1, `(.L_x_72) ;  /* 0x000000a000017945 */ /* 0x000fe20003800000 */
[----:B------:R2:W-:Y:S01]  /*6c40*/  @P3 STG.E desc[UR22][R6.64+0x20], R17 ;  /* 0x0000201106003986 */ /* 0x0005e2000c101916 */
[----:B------:R-:W-:Y:S01]  /*6c50*/  IMAD.IADD R16, R50, 0x1, R25 ;  /* 0x0000000132107824 */ /* 0x000fe200078e0219 */
[----:B------:R-:W-:Y:S02]  /*6c60*/  IADD3 R15, R48, R15, RZ ;  /* 0x0000000f300f7210 */ /* 0x000fe40007ffe0ff */
[----:B------:R-:W-:Y:S02]  /*6c70*/  ISETP.GT.AND P3, PT, R47, RZ, P1 ;  /* 0x000000ff2f00720c */ /* 0x000fe40000f64270 */
[----:B--2---:R-:W-:-:S04]  /*6c80*/  LEA R6, P4, R14, UR8, 0x2 ;  /* 0x000000080e067c11 */ /* 0x004fc8000f8810ff */
[----:B------:R-:W-:Y:S01]  /*6c90*/  LEA.HI.X R7, R14, UR9, R15, 0x2, P4 ;  /* 0x000000090e077c11 */ /* 0x000fe2000a0f140f */
[----:B------:R-:W-:Y:S01]  /*6ca0*/  IMAD.X R14, R16, 0x1, R29, P6 ;  /* 0x00000001100e7824 */ /* 0x000fe200030e061d */
[----:B------:R-:W-:Y:S07]  /*6cb0*/  @!P2 BRA `(.L_x_73) ;  /* 0x000000000004a947 */ /* 0x000fee0003800000 */
[----:B------:R2:W5:Y:S02]  /*6cc0*/  LDG.E.LTC128B R54, desc[UR22][R6.64+0x20] ;  /* 0x0000201606367981 */ /* 0x000564000c1e1920 */
.L_x_73:
[----:B------:R-:W-:Y:S05]  /*6cd0*/  BSYNC B1 ;  /* 0x0000000000017941 */ /* 0x000fea0003800000 */
.L_x_72:
[----:B--2--5:R-:W-:Y:S01]  /*6ce0*/  FMUL R6, R54, UR25 ;  /* 0x0000001936067c20 */ /* 0x024fe20008400000 */
[----:B------:R-:W-:Y:S01]  /*6cf0*/  LEA R8, P4, R9, UR8, 0x2 ;  /* 0x0000000809087c11 */ /* 0x000fe2000f8810ff */
[----:B------:R-:W-:Y:S02]  /*6d00*/  IMAD.MOV.U32 R7, RZ, RZ, R13 ;  /* 0x000000ffff077224 */ /* 0x000fe400078e000d */
        /* <DEDUP_REMOVED lines=14> */
[----:B---3--:R-:W-:Y:S01]  /*6df0*/  IMAD.WIDE.U32 R8, R34, R30, R4 ;  /* 0x0000001e22087225 */ /* 0x008fe200078e0004 */
[----:B------:R-:W-:-:S03]  /*6e00*/  IADD3 R7, R3, R7, RZ ;  /* 0x0000000703077210 */ /* 0x000fc60007ffe0ff */
[----:B------:R-:W-:Y:S01]  /*6e10*/  IMAD.X R16, R25, 0x1, R29, P2 ;  /* 0x0000000119107824 */ /* 0x000fe200010e061d */
[----:B------:R-:W-:Y:S01]  /*6e20*/  LEA R14, P2, R15, UR8, 0x2 ;  /* 0x000000080f0e7c11 */ /* 0x000fe2000f8410ff */
[----:B------:R-:W-:Y:S01]  /*6e30*/  IMAD.IADD R19, R49, 0x1, R9 ;  /* 0x0000000131137824 */ /* 0x000fe200078e0209 */
[----:B------:R-:W-:Y:S02]  /*6e40*/  IADD3 R8, P4, P6, R178, R8, R36 ;  /* 0x00000008b2087210 */ /* 0x000fe40007e9e024 */
        /* <DEDUP_REMOVED lines=11> */
.L_x_75:
[----:B------:R-:W-:Y:S05]  /*6f00*/  BSYNC B1 ;  /* 0x0000000000017941 */ /* 0x000fea0003800000 */
.L_x_74:
        /* <DEDUP_REMOVED lines=16> */
.L_x_77:
[----:B------:R-:W-:Y:S05]  /*7010*/  BSYNC B1 ;  /* 0x0000000000017941 */ /* 0x000fea0003800000 */
.L_x_76:
        /* <DEDUP_REMOVED lines=18> */
.L_x_79:
[----:B------:R-:W-:Y:S05]  /*7140*/  BSYNC B1 ;  /* 0x0000000000017941 */ /* 0x000fea0003800000 */
.L_x_78:
        /* <DEDUP_REMOVED lines=34> */
.L_x_81:
[----:B------:R-:W-:Y:S05]  /*7370*/  BSYNC B1 ;  /* 0x0000000000017941 */ /* 0x000fea0003800000 */
.L_x_80:
        /* <DEDUP_REMOVED lines=16> */
.L_x_83:
[----:B------:R-:W-:Y:S05]  /*7480*/  BSYNC B1 ;  /* 0x0000000000017941 */ /* 0x000fea0003800000 */
.L_x_82:
        /* <DEDUP_REMOVED lines=18> */
.L_x_85:
[----:B------:R-:W-:Y:S05]  /*75b0*/  BSYNC B1 ;  /* 0x0000000000017941 */ /* 0x000fea0003800000 */
.L_x_84:
        /* <DEDUP_REMOVED lines=34> */
.L_x_87:
[----:B------:R-:W-:Y:S05]  /*77e0*/  BSYNC B1 ;  /* 0x0000000000017941 */ /* 0x000fea0003800000 */
.L_x_86:
        /* <DEDUP_REMOVED lines=16> */
.L_x_89:
[----:B------:R-:W-:Y:S05]  /*78f0*/  BSYNC B1 ;  /* 0x0000000000017941 */ /* 0x000fea0003800000 */
.L_x_88:
        /* <DEDUP_REMOVED lines=18> */
.L_x_91:
[----:B------:R-:W-:Y:S05]  /*7a20*/  BSYNC B1 ;  /* 0x0000000000017941 */ /* 0x000fea0003800000 */
.L_x_90:
        /* <DEDUP_REMOVED lines=34> */
.L_x_93:
[----:B------:R-:W-:Y:S05]  /*7c50*/  BSYNC B1 ;  /* 0x0000000000017941 */ /* 0x000fea0003800000 */
.L_x_92:
        /* <DEDUP_REMOVED lines=16> */
.L_x_95:
[----:B------:R-:W-:Y:S05]  /*7d60*/  BSYNC B1 ;  /* 0x0000000000017941 */ /* 0x000fea0003800000 */
.L_x_94:
[----:B------:R-:W-:Y:S01]  /*7d70*/  IADD3.X R15, R179, R19, R37, P4, P6 ;  /* 0x00000013b30f7210 */ /* 0x000fe200027ec425 */
[----:B-----5:R-:W-:Y:S01]  /*7d80*/  FMUL R9, R54, UR25 ;  /* 0x0000001936097c20 */ /* 0x020fe20008400000 */
[----:B------:R-:W-:Y:S01]  /*7d90*/  ISETP.GT.AND P2, PT, R47, 0x8, P2 ;  /* 0x000000082f00780c */ /* 0x000fe20001744270 */
[----:B------:R-:W-:Y:S01]  /*7da0*/  BSSY B1, `(.L_x_96) ;  /* 0x000000f000017945 */ /* 0x000fe20003800000 */
[----:B------:R-:W-:Y:S01]  /*7db0*/  ISETP.GT.AND P1, PT, R46, 0x58, PT ;  /* 0x000000582e00780c */ /* 0x000fe20003f24270 */
[----:B------:R-:W-:Y:S01]  /*7dc0*/  FFMA R19, R174, UR24, R9 ;  /* 0x00000018ae137c23 */ /* 0x000fe20008000009 */
[----:B------:R-:W-:-:S04]  /*7dd0*/  IMAD.WIDE.U32 R14, R0, UR6, R14 ;  /* 0x00000006000e7c25 */ /* 0x000fc8000f8e000e */
[----:B------:R-:W-:Y:S01]  /*7de0*/  IMAD.WIDE.U32 R8, R30, 0x7, R24 ;  /* 0x000000071e087825 */ /* 0x000fe200078e0018 */
[----:B--2---:R-:W-:Y:S01]  /*7df0*/  IADD3 R17, R48, R15, RZ ;  /* 0x0000000f30117210 */ /* 0x004fe20007ffe0ff */
[----:B------:R2:W-:Y:S01]  /*7e00*/  @P3 STG.E desc[UR22][R6.64+0x20], R19 ;  /* 0x0000201306003986 */ /* 0x0005e2000c101916 */
[----:B------:R-:W-:Y:S01]  /*7e10*/  LEA R16, P4, R14, UR8, 0x2 ;  /* 0x000000080e107c11 */ /* 0x000fe2000f8810ff */
[----:B------:R-:W-:Y:S01]  /*7e20*/  IMAD.IADD R18, R50, 0x1, R9 ;  /* 0x0000000132127824 */ /* 0x000fe200078e0209 */
[----:B------:R-:W-:Y:S02]  /*7e30*/  IADD3 R15, P6, R28, R8, RZ ;  /* 0x000000081c0f7210 */ /* 0x000fe40007fde0ff */
[----:B------:R-:W-:Y:S02]  /*7e40*/  LEA.HI.X R17, R14, UR9, R17, 0x2, P4 ;  /* 0x000000090e117c11 */ /* 0x000fe4000a0f1411 */
[----:B------:R-:W-:Y:S01]  /*7e50*/  ISETP.GT.AND P3, PT, R47, RZ, P1 ;  /* 0x000000ff2f00720c */ /* 0x000fe20000f64270 */
[----:B------:R-:W-:Y:S01]  /*7e60*/  IMAD.X R14, R18, 0x1, R29, P6 ;  /* 0x00000001120e7824 */ /* 0x000fe200030e061d */
[----:B------:R-:W-:Y:S11]  /*7e70*/  @!P2 BRA `(.L_x_97) ;  /* 0x000000000004a947 */ /* 0x000ff60003800000 */
[----:B------:R3:W5:Y:S02]  /*7e80*/  LDG.E.LTC128B R54, desc[UR22][R16.64+0x20] ;  /* 0x0000201610367981 */ /* 0x000764000c1e1920 */
.L_x_97:
[----:B------:R-:W-:Y:S05]  /*7e90*/  BSYNC B1 ;  /* 0x0000000000017941 */ /* 0x000fea0003800000 */
.L_x_96:
[----:B--2--5:R-:W-:Y:S01]  /*7ea0*/  FMUL R6, R54, UR25 ;  /* 0x0000001936067c20 */ /* 0x024fe20008400000 */
[----:B---3--:R-:W-:-:S03]  /*7eb0*/  LEA R16, P4, R15, UR8, 0x2 ;  /* 0x000000080f107c11 */ /* 0x008fc6000f8810ff */
[----:B------:R-:W-:Y:S01]  /*7ec0*/  FFMA R175, R175, UR24, R6 ;  /* 0x00000018afaf7c23 */ /* 0x000fe20008000006 */
        /* <DEDUP_REMOVED lines=10> */
[----:B---3--:R-:W-:Y:S01]  /*7f70*/  IMAD.WIDE.U32 R16, R32, 0x1c, R12 ;  /* 0x0000001c20107825 */ /* 0x008fe200078e000c */
[----:B------:R-:W-:-:S03]  /*7f80*/  IADD3 R15, P2, R8, R28, RZ ;  /* 0x0000001c080f7210 */ /* 0x000fc60007f5e0ff */
[----:B------:R-:W-:-:S04]  /*7f90*/  IMAD.WIDE.U32 R6, R34, R30, R4 ;  /* 0x0000001e22067225 */ /* 0x000fc800078e0004 */
        /* <DEDUP_REMOVED lines=16> */
.L_x_99:
[----:B------:R-:W-:Y:S05]  /*80a0*/  BSYNC B1 ;  /* 0x0000000000017941 */ /* 0x000fea0003800000 */
.L_x_98:
[----:B0-2---:R-:W-:Y:S01]  /*80b0*/  IADD3 R12, P3, R12, R51, RZ ;  /* 0x000000330c0c7210 */ /* 0x005fe20007f7e0ff */
[----:B---3-5:R-:W-:Y:S01]  /*80c0*/  FMUL R14, R54, UR25 ;  /* 0x00000019360e7c20 */ /* 0x028fe20008400000 */
[----:B------:R-:W-:Y:S01]  /*80d0*/  IMAD.WIDE.U32 R18, R34, R30, R10 ;  /* 0x0000001e22127225 */ /* 0x000fe200078e000a */
[----:B------:R-:W-:Y:S03]  /*80e0*/  BSSY B1, `(.L_x_100) ;  /* 0x000000d000017945 */ /* 0x000fe60003800000 */
[----:B------:R-:W-:Y:S01]  /*80f0*/  FFMA R177, R177, UR24, R14 ;  /* 0x00000018b1b17c23 */ /* 0x000fe2000800000e */
[----:B------:R-:W-:Y:S01]  /*8100*/  IMAD.X R13, R13, 0x1, R33, P3 ;  /* 0x000000010d0d7824 */ /* 0x000fe200018e0621 */
[----:B------:R-:W-:Y:S01]  /*8110*/  ISETP.GT.AND P3, PT, R47, 0x8, P1 ;  /* 0x000000082f00780c */ /* 0x000fe20000f64270 */
[----:B------:R-:W-:-:S03]  /*8120*/  IMAD.WIDE.U32 R14, R0, UR6, R6 ;  /* 0x00000006000e7c25 */ /* 0x000fc6000f8e0006 */
[----:B------:R0:W-:Y:S01]  /*8130*/  @P4 STG.E desc[UR22][R12.64], R177 ;  /* 0x000000b10c004986 */ /* 0x0001e2000c101916 */
[----:B------:R-:W-:Y:S01]  /*8140*/  IADD3 R6, P4, P6, R178, R18, R36 ;  /* 0x00000012b2067210 */ /* 0x000fe20007e9e024 */
[----:B------:R-:W-:Y:S01]  /*8150*/  IMAD.IADD R21, R49, 0x1, R19 ;  /* 0x0000000131157824 */ /* 0x000fe200078e0213 */
[----:B------:R-:W-:Y:S02]  /*8160*/  IADD3 R15, R48, R15, RZ ;  /* 0x0000000f300f7210 */ /* 0x000fe40007ffe0ff */
[----:B------:R-:W-:-:S04]  /*8170*/  LEA R18, P1, R14, UR8, 0x2 ;  /* 0x000000080e127c11 */ /* 0x000fc8000f8210ff */
[----:B------:R-:W-:Y:S01]  /*8180*/  LEA.HI.X R19, R14, UR9, R15, 0x2, P1 ;  /* 0x000000090e137c11 */ /* 0x000fe200088f140f */
[----:B------:R-:W-:Y:S08]  /*8190*/  @!P3 BRA `(.L_x_101) ;  /* 0x000000000004b947 */ /* 0x000ff00003800000 */
[----:B------:R2:W5:Y:S02]  /*81a0*/  LDG.E.LTC128B R54, desc[UR22][R18.64+0x20] ;  /* 0x0000201612367981 */ /* 0x000564000c1e1920 */
.L_x_101:
[----:B------:R-:W-:Y:S05]  /*81b0*/  BSYNC B1 ;  /* 0x0000000000017941 */ /* 0x000fea0003800000 */
.L_x_100:
[----:B-----5:R-:W-:Y:S01]  /*81c0*/  FMUL R15, R54, UR25 ;  /* 0x00000019360f7c20 */ /* 0x020fe20008400000 */
[----:B------:R-:W-:Y:S01]  /*81d0*/  IADD3.X R7, R179, R21, R37, P4, P6 ;  /* 0x00000015b3077210 */ /* 0x000fe200027ec425 */
[----:B------:R-:W-:Y:S01]  /*81e0*/  BSSY B1, `(.L_x_102) ;  /* 0x0000010000017945 */ /* 0x000fe20003800000 */
[----:B------:R-:W-:Y:S01]  /*81f0*/  ISETP.GT.AND P2, PT, R47, 0x8, P2 ;  /* 0x000000082f00780c */ /* 0x000fe20001744270 */
[----:B--2---:R-:W-:Y:S01]  /*8200*/  FFMA R19, R180, UR24, R15 ;  /* 0x00000018b4137c23 */ /* 0x004fe2000800000f */
[----:B------:R-:W-:Y:S01]  /*8210*/  ISETP.GT.AND P1, PT, R46, 0x60, PT ;  /* 0x000000602e00780c */ /* 0x000fe20003f24270 */
[----:B------:R-:W-:-:S03]  /*8220*/  IMAD.WIDE.U32 R14, R0, UR6, R6 ;  /* 0x00000006000e7c25 */ /* 0x000fc6000f8e0006 */
[----:B------:R2:W-:Y:S01]  /*8230*/  @P3 STG.E desc[UR22][R16.64+0x20], R19 ;  /* 0x0000201310003986 */ /* 0x0005e2000c101916 */
[----:B------:R-:W-:Y:S01]  /*8240*/  IMAD.WIDE.U32 R6, R30, 0x7, R8 ;  /* 0x000000071e067825 */ /* 0x000fe200078e0008 */
[----:B------:R-:W-:Y:S02]  /*8250*/  LEA R8, P4, R14, UR8, 0x2 ;  /* 0x000000080e087c11 */ /* 0x000fe4000f8810ff */
[----:B------:R-:W-:Y:S01]  /*8260*/  ISETP.GT.AND P3, PT, R47, RZ, P1 ;  /* 0x000000ff2f00720c */ /* 0x000fe20000f64270 */
[----:B------:R-:W-:Y:S01]  /*8270*/  IMAD.IADD R9, R48, 0x1, R15 ;  /* 0x0000000130097824 */ /* 0x000fe200078e020f */
[----:B------:R-:W-:Y:S01]  /*8280*/  IADD3 R15, P6, R28, R6, RZ ;  /* 0x000000061c0f7210 */ /* 0x000fe20007fde0ff */
[----:B------:R-:W-:-:S03]  /*8290*/  IMAD.IADD R20, R50, 0x1, R7 ;  /* 0x0000000132147824 */ /* 0x000fc600078e0207 */
[----:B------:R-:W-:Y:S01]  /*82a0*/  LEA.HI.X R9, R14, UR9, R9, 0x2, P4 ;  /* 0x000000090e097c11 */ /* 0x000fe2000a0f1409 */
[----:B------:R-:W-:Y:S01]  /*82b0*/  IMAD.X R18, R20, 0x1, R29, P6 ;  /* 0x0000000114127824 */ /* 0x000fe200030e061d */
[----:B--2---:R-:W-:Y:S07]  /*82c0*/  @!P2 BRA `(.L_x_103) ;  /* 0x000000000004a947 */ /* 0x004fee0003800000 */
[----:B------:R2:W5:Y:S02]  /*82d0*/  LDG.E.LTC128B R54, desc[UR22][R8.64+0x20] ;  /* 0x0000201608367981 */ /* 0x000564000c1e1920 */
.L_x_103:
[----:B------:R-:W-:Y:S05]  /*82e0*/  BSYNC B1 ;  /* 0x0000000000017941 */ /* 0x000fea0003800000 */
.L_x_102:
        /* <DEDUP_REMOVED lines=17> */
[----:B------:R-:W-:Y:S01]  /*8400*/  IMAD.WIDE.U32 R16, R34, R30, R4 ;  /* 0x0000001e22107225 */ /* 0x000fe200078e0004 */
[----:B------:R-:W-:Y:S02]  /*8410*/  IADD3.X R20, R7, R29, RZ, P2, !PT ;  /* 0x0000001d07147210 */ /* 0x000fe400017fe4ff */
[----:B------:R-:W-:Y:S01]  /*8420*/  LEA R18, P2, R19, UR8, 0x2 ;  /* 0x0000000813127c11 */ /* 0x000fe2000f8410ff */
[----:B------:R-:W-:Y:S01]  /*8430*/  IMAD.IADD R15, R3, 0x1, R15 ;  /* 0x00000001030f7824 */ /* 0x000fe200078e020f */
[----:B------:R-:W-:Y:S01]  /*8440*/  IADD3 R16, P4, P6, R178, R16, R36 ;  /* 0x00000010b2107210 */ /* 0x000fe20007e9e024 */
[----:B------:R-:W-:Y:S01]  /*8450*/  IMAD.IADD R17, R49, 0x1, R17 ;  /* 0x0000000131117824 */ /* 0x000fe200078e0211 */
[----:B------:R-:W-:Y:S02]  /*8460*/  LEA.HI.X R19, R19, UR9, R20, 0x2, P2 ;  /* 0x0000000913137c11 */ /* 0x000fe400090f1414 */
[----:B------:R-:W-:Y:S02]  /*8470*/  ISETP.GT.AND P2, PT, R46, 0x61, PT ;  /* 0x000000612e00780c */ /* 0x000fe40003f44270 */
[----:B------:R-:W-:-:S02]  /*8480*/  IADD3.X R17, R179, R17, R37, P4, P6 ;  /* 0x00000011b3117210 */ /* 0x000fc400027ec425 */
[----:B------:R-:W-:Y:S02]  /*8490*/  ISETP.GT.AND P4, PT, R47, RZ, P2 ;  /* 0x000000ff2f00720c */ /* 0x000fe40001784270 */
[----:B--2---:R-:W-:Y:S01]  /*84a0*/  IADD3 R8, P6, R10, R30, RZ ;  /* 0x0000001e0a087210 */ /* 0x004fe20007fde0ff */
[----:B----4-:R-:W-:-:S04]  /*84b0*/  FMUL R9, R54, UR25 ;  /* 0x0000001936097c20 */ /* 0x010fc80008400000 */
[----:B------:R-:W-:Y:S01]  /*84c0*/  FFMA R21, R182, UR24, R9 ;  /* 0x00000018b6157c23 */ /* 0x000fe20008000009 */
[----:B------:R-:W-:-:S04]  /*84d0*/  IADD3.X R9, R31, R50, R11, P6, !PT ;  /* 0x000000321f097210 */ /* 0x000fc800037fe40b */
[----:B------:R2:W-:Y:S01]  /*84e0*/  @P3 STG.E desc[UR22][R14.64], R21 ;  /* 0x000000150e003986 */ /* 0x0005e2000c101916 */
[----:B------:R-:W-:Y:S05]  /*84f0*/  @!P4 BRA `(.L_x_105) ;  /* 0x000000000004c947 */ /* 0x000fea0003800000 */
[----:B------:R3:W5:Y:S02]  /*8500*/  LDG.E.LTC128B R54, desc[UR22][R18.64] ;  /* 0x0000001612367981 */ /* 0x000764000c1e1920 */
.L_x_105:
[----:B------:R-:W-:Y:S05]  /*8510*/  BSYNC B1 ;  /* 0x0000000000017941 */ /* 0x000fea0003800000 */
.L_x_104:
[----:B------:R-:W-:Y:S01]  /*8520*/  IADD3 R10, P3, R12, R51, RZ ;  /* 0x000000330c0a7210 */ /* 0x000fe20007f7e0ff */
[----:B---3-5:R-:W-:Y:S01]  /*8530*/  FMUL R18, R54, UR25 ;  /* 0x0000001936127c20 */ /* 0x028fe20008400000 */
[----:B------:R-:W-:Y:S01]  /*8540*/  IMAD.WIDE.U32 R16, R0, UR6, R16 ;  /* 0x0000000600107c25 */ /* 0x000fe2000f8e0010 */
[----:B------:R-:W-:Y:S03]  /*8550*/  BSSY B1, `(.L_x_106) ;  /* 0x000000d000017945 */ /* 0x000fe60003800000 */
[----:B------:R-:W-:Y:S01]  /*8560*/  FFMA R183, R183, UR24, R18 ;  /* 0x00000018b7b77c23 */ /* 0x000fe20008000012 */
[----:B------:R-:W-:Y:S01]  /*8570*/  IMAD.X R11, R13, 0x1, R33, P3 ;  /* 0x000000010d0b7824 */ /* 0x000fe200018e0621 */
[----:B------:R-:W-:Y:S01]  /*8580*/  ISETP.GT.AND P3, PT, R47, 0x8, P1 ;  /* 0x000000082f00780c */ /* 0x000fe20000f64270 */
[----:B0-----:R-:W-:-:S03]  /*8590*/  IMAD.WIDE.U32 R12, R34, R30, R8 ;  /* 0x0000001e220c7225 */ /* 0x001fc600078e0008 */
[----:B------:R0:W-:Y:S01]  /*85a0*/  @P4 STG.E desc[UR22][R10.64], R183 ;  /* 0x000000b70a004986 */ /* 0x0001e2000c101916 */
[----:B--2---:R-:W-:Y:S01]  /*85b0*/  IMAD.IADD R21, R48, 0x1, R17 ;  /* 0x0000000130157824 */ /* 0x004fe200078e0211 */
[----:B------:R-:W-:Y:S01]  /*85c0*/  IADD3 R18, P4, P6, R178, R12, R36 ;  /* 0x0000000cb2127210 */ /* 0x000fe20007e9e024 */
[----:B------:R-:W-:Y:S01]  /*85d0*/  IMAD.IADD R17, R49, 0x1, R13 ;  /* 0x0000000131117824 */ /* 0x000fe200078e020d */
[----:B------:R-:W-:-:S04]  /*85e0*/  LEA R12, P1, R16, UR8, 0x2 ;  /* 0x00000008100c7c11 */ /* 0x000fc8000f8210ff */
[----:B------:R-:W-:Y:S01]  /*85f0*/  LEA.HI.X R13, R16, UR9, R21, 0x2, P1 ;  /* 0x00000009100d7c11 */ /* 0x000fe200088f1415 */
[----:B------:R-:W-:Y:S08]  /*8600*/  @!P3 BRA `(.L_x_107) ;  /* 0x000000000004b947 */ /* 0x000ff00003800000 */
[----:B------:R2:W5:Y:S02]  /*8610*/  LDG.E.LTC128B R54, desc[UR22][R12.64+0x20] ;  /* 0x000020160c367981 */ /* 0x000564000c1e1920 */
.L_x_107:
[----:B------:R-:W-:Y:S05]  /*8620*/  BSYNC B1 ;  /* 0x0000000000017941 */ /* 0x000fea0003800000 */
.L_x_106:
[----:B------:R-:W-:Y:S01]  /*8630*/  ISETP.GT.AND P2, PT, R47, 0x8, P2 ;  /* 0x000000082f00780c */ /* 0x000fe20001744270 */
[----:B--2--5:R-:W-:Y:S01]  /*8640*/  FMUL R13, R54, UR25 ;  /* 0x00000019360d7c20 */ /* 0x024fe20008400000 */
[----:B------:R-:W-:Y:S01]  /*8650*/  IADD3.X R19, R179, R17, R37, P4, P6 ;  /* 0x00000011b3137210 */ /* 0x000fe200027ec425 */
[----:B------:R-:W-:Y:S01]  /*8660*/  IMAD.WIDE.U32 R6, R30, 0x7, R6 ;  /* 0x000000071e067825 */ /* 0x000fe200078e0006 */
[----:B------:R-:W-:-:S03]  /*8670*/  ISETP.GT.AND P1, PT, R46, 0x68, PT ;  /* 0x000000682e00780c */ /* 0x000fc60003f24270 */
[----:B------:R-:W-:Y:S01]  /*8680*/  FFMA R21, R184, UR24, R13 ;  /* 0x00000018b8157c23 */ /* 0x000fe2000800000d */
[----:B------:R-:W-:Y:S01]  /*8690*/  BSSY B1, `(.L_x_108) ;  /* 0x000000c000017945 */ /* 0x000fe20003800000 */
[----:B------:R-:W-:-:S03]  /*86a0*/  IMAD.WIDE.U32 R12, R0, UR6, R18 ;  /* 0x00000006000c7c25 */ /* 0x000fc6000f8e0012 */
[----:B------:R2:W-:Y:S01]  /*86b0*/  @P3 STG.E desc[UR22][R14.64+0x20], R21 ;  /* 0x000020150e003986 */ /* 0x0005e2000c101916 */
[----:B------:R-:W-:Y:S01]  /*86c0*/  IMAD.IADD R17, R48, 0x1, R13 ;  /* 0x0000000130117824 */ /* 0x000fe200078e020d */
[----:B------:R-:W-:Y:S01]  /*86d0*/  LEA R16, P4, R12, UR8, 0x2 ;  /* 0x000000080c107c11 */ /* 0x000fe2000f8810ff */
[----:B------:R-:W-:Y:S01]  /*86e0*/  IMAD.IADD R19, R50, 0x1, R7 ;  /* 0x0000000132137824 */ /* 0x000fe200078e0207 */
[----:B------:R-:W-:Y:S02]  /*86f0*/  IADD3 R13, P6, R28, R6, RZ ;  /* 0x000000061c0d7210 */ /* 0x000fe40007fde0ff */
[----:B------:R-:W-:Y:S02]  /*8700*/  ISETP.GT.AND P3, PT, R47, RZ, P1 ;  /* 0x000000ff2f00720c */ /* 0x000fe40000f64270 */
[----:B------:R-:W-:Y:S02]  /*8710*/  LEA.HI.X R17, R12, UR9, R17, 0x2, P4 ;  /* 0x000000090c117c11 */ /* 0x000fe4000a0f1411 */
[----:B------:R-:W-:Y:S01]  /*8720*/  IADD3.X R18, R19, R29, RZ, P6, !PT ;  /* 0x0000001d13127210 */ /* 0x000fe200037fe4ff */
[----:B------:R-:W-:Y:S08]  /*8730*/  @!P2 BRA `(.L_x_109) ;  /* 0x000000000004a947 */ /* 0x000ff00003800000 */
[----:B------:R3:W5:Y:S02]  /*8740*/  LDG.E.LTC128B R54, desc[UR22][R16.64+0x20] ;  /* 0x0000201610367981 */ /* 0x000764000c1e1920 */
.L_x_109:
[----:B------:R-:W-:Y:S05]  /*8750*/  BSYNC B1 ;  /* 0x0000000000017941 */ /* 0x000fea0003800000 */
.L_x_108:
[----:B-----5:R-:W-:Y:S01]  /*8760*/  FMUL R12, R54, UR25 ;  /* 0x00000019360c7c20 */ /* 0x020fe20008400000 */
[----:B--2---:R-:W-:-:S03]  /*8770*/  LEA R14, P4, R13, UR8, 0x2 ;  /* 0x000000080d0e7c11 */ /* 0x004fc6000f8810ff */
[----:B------:R-:W-:Y:S01]  /*8780*/  FFMA R185, R185, UR24, R12 ;  /* 0x00000018b9b97c23 */ /* 0x000fe2000800000c */
[----:B------:R-:W-:-:S04]  /*8790*/  LEA.HI.X R15, R13, UR9, R18, 0x2, P4 ;  /* 0x000000090d0f7c11 */ /* 0x000fc8000a0f1412 */
[----:B------:R2:W-:Y:S04]  /*87a0*/  @P2 STG.E desc[UR22][R10.64+0x20], R185 ;  /* 0x000020b90a002986 */ /* 0x0005e8000c101916 */
[----:B------:R4:W2:Y:S01]  /*87b0*/  @P3 LDG.E.LTC128B R54, desc[UR22][R14.64] ;  /* 0x000000160e363981 */ /* 0x0008a2000c1e1920 */
[----:B------:R-:W-:Y:S01]  /*87c0*/  IADD3 R12, P2, R6, R30, RZ ;  /* 0x0000001e060c7210 */ /* 0x000fe20007f5e0ff */
[----:B------:R-:W-:Y:S01]  /*87d0*/  IMAD.WIDE.U32 R4, R30, 0x7, R4 ;  /* 0x000000071e047825 */ /* 0x000fe200078e0004 */
[----:B------:R-:W-:Y:S03]  /*87e0*/  BSSY B1, `(.L_x_110) ;  /* 0x0000018000017945 */ /* 0x000fe60003800000 */
[----:B------:R-:W-:Y:S01]  /*87f0*/  IMAD.X R13, R19, 0x1, R31, P2 ;  /* 0x00000001130d7824 */ /* 0x000fe200010e061f */
[----:B------:R-:W-:Y:S01]  /*8800*/  IADD3 R6, P2, R12, R28, RZ ;  /* 0x0000001c0c067210 */ /* 0x000fe20007f5e0ff */
[----:B------:R-:W-:Y:S01]  /*8810*/  IMAD.WIDE.U32 R8, R30, 0x7, R8 ;  /* 0x000000071e087825 */ /* 0x000fe200078e0008 */
[----:B------:R-:W-:-:S03]  /*8820*/  IADD3 R4, P4, R4, R30, RZ ;  /* 0x0000001e04047210 */ /* 0x000fc60007f9e0ff */
[----:B------:R-:W-:Y:S01]  /*8830*/  IMAD.X R7, R13, 0x1, R29, P2 ;  /* 0x000000010d077824 */ /* 0x000fe200010e061d */
[----:B------:R-:W-:Y:S01]  /*8840*/  LEA R18, P2, R6, UR8, 0x2 ;  /* 0x0000000806127c11 */ /* 0x000fe2000f8410ff */
[----:B----4-:R-:W-:Y:S01]  /*8850*/  IMAD.WIDE.U32 R14, R32, 0x1c, R10 ;  /* 0x0000001c200e7825 */ /* 0x010fe200078e000a */
[----:B------:R-:W-:Y:S02]  /*8860*/  IADD3.X R5, R31, R50, R5, P4, !PT ;  /* 0x000000321f057210 */ /* 0x000fe400027fe405 */
[----:B------:R-:W-:Y:S01]  /*8870*/  LEA.HI.X R19, R6, UR9, R7, 0x2, P2 ;  /* 0x0000000906137c11 */ /* 0x000fe200090f1407 */
[----:B------:R-:W-:Y:S01]  /*8880*/  IMAD.IADD R15, R3, 0x1, R15 ;  /* 0x00000001030f7824 */ /* 0x000fe200078e020f */
[----:B------:R-:W-:Y:S01]  /*8890*/  ISETP.GT.AND P2, PT, R46, 0x69, PT ;  /* 0x000000692e00780c */ /* 0x000fe20003f44270 */
[----:B---3--:R-:W-:-:S04]  /*88a0*/  IMAD.WIDE.U32 R16, R34, R30, R4 ;  /* 0x0000001e22107225 */ /* 0x008fc800078e0004 */
[----:B------:R-:W-:Y:S01]  /*88b0*/  IMAD.IADD R17, R49, 0x1, R17 ;  /* 0x0000000131117824 */ /* 0x000fe200078e0211 */
[----:B------:R-:W-:-:S04]  /*88c0*/  IADD3 R16, P4, P6, R178, R16, R36 ;  /* 0x00000010b2107210 */ /* 0x000fc80007e9e024 */
[----:B------:R-:W-:Y:S02]  /*88d0*/  IADD3.X R17, R179, R17, R37, P4, P6 ;  /* 0x00000011b3117210 */ /* 0x000fe400027ec425 */
[----:B------:R-:W-:Y:S02]  /*88e0*/  ISETP.GT.AND P4, PT, R47, RZ, P2 ;  /* 0x000000ff2f00720c */ /* 0x000fe40001784270 */
[----:B------:R-:W-:Y:S01]  /*88f0*/  IADD3 R6, P6, R8, R30, RZ ;  /* 0x0000001e08067210 */ /* 0x000fe20007fde0ff */
[----:B--2---:R-:W-:-:S04]  /*8900*/  FMUL R7, R54, UR25 ;  /* 0x0000001936077c20 */ /* 0x004fc80008400000 */
[----:B------:R-:W-:Y:S01]  /*8910*/  FFMA R21, R186, UR24, R7 ;  /* 0x00000018ba157c23 */ /* 0x000fe20008000007 */
[----:B------:R-:W-:-:S04]  /*8920*/  IADD3.X R7, R31, R50, R9, P6, !PT ;  /* 0x000000321f077210 */ /* 0x000fc800037fe409 */
[----:B------:R2:W-:Y:S01]  /*8930*/  @P3 STG.E desc[UR22][R14.64], R21 ;  /* 0x000000150e003986 */ /* 0x0005e2000c101916 */
[----:B------:R-:W-:Y:S05]  /*8940*/  @!P4 BRA `(.L_x_111) ;  /* 0x000000000004c947 */ /* 0x000fea0003800000 */
[----:B------:R3:W5:Y:S02]  /*8950*/  LDG.E.LTC128B R54, desc[UR22][R18.64] ;  /* 0x0000001612367981 */ /* 0x000764000c1e1920 */
.L_x_111:
[----:B------:R-:W-:Y:S05]  /*8960*/  BSYNC B1 ;  /* 0x0000000000017941 */ /* 0x000fea0003800000 */
.L_x_110:
        /* <DEDUP_REMOVED lines=16> */
.L_x_113:
[----:B------:R-:W-:Y:S05]  /*8a70*/  BSYNC B1 ;  /* 0x0000000000017941 */ /* 0x000fea0003800000 */
.L_x_112:
[----:B--2--5:R-:W-:Y:S01]  /*8a80*/  FMUL R11, R54, UR25 ;  /* 0x00000019360b7c20 */ /* 0x024fe20008400000 */
[----:B------:R-:W-:Y:S01]  /*8a90*/  IADD3.X R19, R179, R17, R37, P4, P6 ;  /* 0x00000011b3137210 */ /* 0x000fe200027ec425 */
[----:B------:R-:W-:Y:S01]  /*8aa0*/  IMAD.WIDE.U32 R16, R30, 0x7, R12 ;  /* 0x000000071e107825 */ /* 0x000fe200078e000c */
[----:B------:R-:W-:-:S03]  /*8ab0*/  ISETP.GT.AND P2, PT, R47, 0x8, P2 ;  /* 0x000000082f00780c */ /* 0x000fc60001744270 */
[----:B------:R-:W-:Y:S01]  /*8ac0*/  FFMA R21, R188, UR24, R11 ;  /* 0x00000018bc157c23 */ /* 0x000fe2000800000b */
[----:B------:R-:W-:Y:S01]  /*8ad0*/  ISETP.GT.AND P1, PT, R46, 0x70, PT ;  /* 0x000000702e00780c */ /* 0x000fe20003f24270 */
[----:B------:R-:W-:Y:S01]  /*8ae0*/  IMAD.WIDE.U32 R10, R0, UR6, R18 ;  /* 0x00000006000a7c25 */ /* 0x000fe2000f8e0012 */
[----:B------:R-:W-:Y:S02]  /*8af0*/  BSSY B1, `(.L_x_114) ;  /* 0x000000b000017945 */ /* 0x000fe40003800000 */
[----:B------:R2:W-:Y:S01]  /*8b00*/  @P3 STG.E desc[UR22][R14.64+0x20], R21 ;  /* 0x000020150e003986 */ /* 0x0005e2000c101916 */
[----:B------:R-:W-:Y:S01]  /*8b10*/  IMAD.IADD R19, R50, 0x1, R17 ;  /* 0x0000000132137824 */ /* 0x000fe200078e0211 */
[----:B------:R-:W-:Y:S02]  /*8b20*/  IADD3 R13, R48, R11, RZ ;  /* 0x0000000b300d7210 */ /* 0x000fe40007ffe0ff */
[----:B------:R-:W-:Y:S02]  /*8b30*/  IADD3 R11, P6, R28, R16, RZ ;  /* 0x000000101c0b7210 */ /* 0x000fe40007fde0ff */
[----:B------:R-:W-:-:S02]  /*8b40*/  LEA R12, P4, R10, UR8, 0x2 ;  /* 0x000000080a0c7c11 */ /* 0x000fc4000f8810ff */
[----:B------:R-:W-:Y:S01]  /*8b50*/  ISETP.GT.AND P3, PT, R47, RZ, P1 ;  /* 0x000000ff2f00720c */ /* 0x000fe20000f64270 */
[----:B------:R-:W-:Y:S01]  /*8b60*/  IMAD.X R18, R19, 0x1, R29, P6 ;  /* 0x0000000113127824 */ /* 0x000fe200030e061d */
[----:B------:R-:W-:Y:S01]  /*8b70*/  LEA.HI.X R13, R10, UR9, R13, 0x2, P4 ;  /* 0x000000090a0d7c11 */ /* 0x000fe2000a0f140d */
[----:B------:R-:W-:Y:S10]  /*8b80*/  @!P2 BRA `(.L_x_115) ;  /* 0x000000000004a947 */ /* 0x000ff40003800000 */
[----:B------:R3:W5:Y:S02]  /*8b90*/  LDG.E.LTC128B R54, desc[UR22][R12.64+0x20] ;  /* 0x000020160c367981 */ /* 0x000764000c1e1920 */
.L_x_115:
[----:B------:R-:W-:Y:S05]  /*8ba0*/  BSYNC B1 ;  /* 0x0000000000017941 */ /* 0x000fea0003800000 */
.L_x_114:
[----:B-----5:R-:W-:Y:S01]  /*8bb0*/  FMUL R10, R54, UR25 ;  /* 0x00000019360a7c20 */ /* 0x020fe20008400000 */
[----:B--2---:R-:W-:-:S03]  /*8bc0*/  LEA R14, P4, R11, UR8, 0x2 ;  /* 0x000000080b0e7c11 */ /* 0x004fc6000f8810ff */
[----:B------:R-:W-:Y:S01]  /*8bd0*/  FFMA R189, R189, UR24, R10 ;  /* 0x00000018bdbd7c23 */ /* 0x000fe2000800000a */
[----:B------:R-:W-:-:S04]  /*8be0*/  LEA.HI.X R15, R11, UR9, R18, 0x2, P4 ;  /* 0x000000090b0f7c11 */ /* 0x000fc8000a0f1412 */
[----:B------:R2:W-:Y:S04]  /*8bf0*/  @P2 STG.E desc[UR22][R8.64+0x20], R189 ;  /* 0x000020bd08002986 */ /* 0x0005e8000c101916 */
[----:B------:R4:W2:Y:S01]  /*8c00*/  @P3 LDG.E.LTC128B R54, desc[UR22][R14.64] ;  /* 0x000000160e363981 */ /* 0x0008a2000c1e1920 */
[----:B------:R-:W-:Y:S01]  /*8c10*/  IMAD.WIDE.U32 R4, R30, 0x7, R4 ;  /* 0x000000071e047825 */ /* 0x000fe200078e0004 */
[-C--:B---3--:R-:W-:Y:S01]  /*8c20*/  IADD3 R12, P2, R16, R30.reuse, RZ ;  /* 0x0000001e100c7210 */ /* 0x088fe20007f5e0ff */
[----:B------:R-:W-:Y:S02]  /*8c30*/  BSSY B1, `(.L_x_116) ;  /* 0x0000018000017945 */ /* 0x000fe40003800000 */
[----:B------:R-:W-:Y:S01]  /*8c40*/  IMAD.WIDE.U32 R6, R30, 0x7, R6 ;  /* 0x000000071e067825 */ /* 0x000fe200078e0006 */
[----:B------:R-:W-:-:S03]  /*8c50*/  IADD3 R10, P4, R4, R30, RZ ;  /* 0x0000001e040a7210 */ /* 0x000fc60007f9e0ff */
[----:B------:R-:W-:Y:S01]  /*8c60*/  IMAD.X R13, R19, 0x1, R31, P2 ;  /* 0x00000001130d7824 */ /* 0x000fe200010e061f */
[----:B------:R-:W-:Y:S01]  /*8c70*/  IADD3.X R11, R31, R50, R5, P4, !PT ;  /* 0x000000321f0b7210 */ /* 0x000fe200027fe405 */
[----:B----4-:R-:W-:Y:S01]  /*8c80*/  IMAD.WIDE.U32 R14, R32, 0x1c, R8 ;  /* 0x0000001c200e7825 */ /* 0x010fe200078e0008 */
[----:B------:R-:W-:-:S03]  /*8c90*/  IADD3 R17, P2, R12, R28, RZ ;  /* 0x0000001c0c117210 */ /* 0x000fc60007f5e0ff */
[----:B------:R-:W-:-:S04]  /*8ca0*/  IMAD.WIDE.U32 R4, R34, R30, R10 ;  /* 0x0000001e22047225 */ /* 0x000fc800078e000a */
[----:B------:R-:W-:Y:S01]  /*8cb0*/  IMAD.IADD R19, R49, 0x1, R5 ;  /* 0x0000000131137824 */ /* 0x000fe200078e0205 */
[----:B------:R-:W-:Y:S01]  /*8cc0*/  IADD3 R18, P4, P6, R178, R4, R36 ;  /* 0x00000004b2127210 */ /* 0x000fe20007e9e024 */
[----:B------:R-:W-:Y:S01]  /*8cd0*/  IMAD.X R20, R13, 0x1, R29, P2 ;  /* 0x000000010d147824 */ /* 0x000fe200010e061d */
[----:B------:R-:W-:Y:S01]  /*8ce0*/  LEA R16, P2, R17, UR8, 0x2 ;  /* 0x0000000811107c11 */ /* 0x000fe2000f8410ff */
[----:B------:R-:W-:Y:S01]  /*8cf0*/  IMAD.IADD R15, R3, 0x1, R15 ;  /* 0x00000001030f7824 */ /* 0x000fe200078e020f */
[----:B------:R-:W-:Y:S02]  /*8d00*/  IADD3.X R19, R179, R19, R37, P4, P6 ;  /* 0x00000013b3137210 */ /* 0x000fe400027ec425 */
[----:B------:R-:W-:Y:S02]  /*8d10*/  LEA.HI.X R17, R17, UR9, R20, 0x2, P2 ;  /* 0x0000000911117c11 */ /* 0x000fe400090f1414 */
[----:B------:R-:W-:Y:S02]  /*8d20*/  ISETP.GT.AND P2, PT, R46, 0x71, PT ;  /* 0x000000712e00780c */ /* 0x000fe40003f44270 */
[----:B------:R-:W-:-:S02]  /*8d30*/  IADD3 R4, P6, R6, R30, RZ ;  /* 0x0000001e06047210 */ /* 0x000fc40007fde0ff */
[----:B------:R-:W-:Y:S01]  /*8d40*/  ISETP.GT.AND P4, PT, R47, RZ, P2 ;  /* 0x000000ff2f00720c */ /* 0x000fe20001784270 */
[----:B--2---:R-:W-:-:S04]  /*8d50*/  FMUL R5, R54, UR25 ;  /* 0x0000001936057c20 */ /* 0x004fc80008400000 */
[----:B------:R-:W-:Y:S01]  /*8d60*/  FFMA R21, R190, UR24, R5 ;  /* 0x00000018be157c23 */ /* 0x000fe20008000005 */
[----:B------:R-:W-:-:S04]  /*8d70*/  IADD3.X R5, R31, R50, R7, P6, !PT ;  /* 0x000000321f057210 */ /* 0x000fc800037fe407 */
[----:B------:R2:W-:Y:S03]  /*8d80*/  @P3 STG.E desc[UR22][R14.64], R21 ;  /* 0x000000150e003986 */ /* 0x0005e6000c101916 */
[----:B------:R-:W-:Y:S05]  /*8d90*/  @!P4 BRA `(.L_x_117) ;  /* 0x000000000004c947 */ /* 0x000fea0003800000 */
[----:B------:R3:W5:Y:S02]  /*8da0*/  LDG.E.LTC128B R54, desc[UR22][R16.64] ;  /* 0x0000001610367981 */ /* 0x000764000c1e1920 */
.L_x_117:
[----:B------:R-:W-:Y:S05]  /*8db0*/  BSYNC B1 ;  /* 0x0000000000017941 */ /* 0x000fea0003800000 */
.L_x_116:
[----:B------:R-:W-:Y:S01]  /*8dc0*/  IADD3 R6, P3, R8, R51, RZ ;  /* 0x0000003308067210 */ /* 0x000fe20007f7e0ff */
[----:B---3-5:R-:W-:Y:S01]  /*8dd0*/  FMUL R16, R54, UR25 ;  /* 0x0000001936107c20 */ /* 0x028fe20008400000 */
[----:B------:R-:W-:Y:S03]  /*8de0*/  BSSY B1, `(.L_x_118) ;  /* 0x000000e000017945 */ /* 0x000fe60003800000 */
[----:B------:R-:W-:Y:S01]  /*8df0*/  IMAD.X R7, R9, 0x1, R33, P3 ;  /* 0x0000000109077824 */ /* 0x000fe200018e0621 */
[----:B------:R-:W-:Y:S01]  /*8e00*/  ISETP.GT.AND P3, PT, R47, 0x8, P1 ;  /* 0x000000082f00780c */ /* 0x000fe20000f64270 */
[----:B------:R-:W-:Y:S01]  /*8e10*/  FFMA R191, R191, UR24, R16 ;  /* 0x00000018bfbf7c23 */ /* 0x000fe20008000010 */
[----:B------:R-:W-:-:S04]  /*8e20*/  IMAD.WIDE.U32 R16, R34, R30, R4 ;  /* 0x0000001e22107225 */ /* 0x000fc800078e0004 */
[----:B0-----:R-:W-:Y:S01]  /*8e30*/  IMAD.WIDE.U32 R8, R0, UR6, R18 ;  /* 0x0000000600087c25 */ /* 0x001fe2000f8e0012 */
[----:B------:R0:W-:Y:S01]  /*8e40*/  @P4 STG.E desc[UR22][R6.64], R191 ;  /* 0x000000bf06004986 */ /* 0x0001e2000c101916 */
[----:B------:R-:W-:Y:S02]  /*8e50*/  IADD3 R18, P4, P6, R178, R16, R36 ;  /* 0x00000010b2127210 */ /* 0x000fe40007e9e024 */
[----:B--2---:R-:W-:Y:S01]  /*8e60*/  IMAD.IADD R21, R49, 0x1, R17 ;  /* 0x0000000131157824 */ /* 0x004fe200078e0211 */
[----:B------:R-:W-:Y:S02]  /*8e70*/  IADD3 R9, R48, R9, RZ ;  /* 0x0000000930097210 */ /* 0x000fe40007ffe0ff */
[----:B------:R-:W-:-:S04]  /*8e80*/  LEA R16, P1, R8, UR8, 0x2 ;  /* 0x0000000808107c11 */ /* 0x000fc8000f8210ff */
[----:B------:R-:W-:Y:S01]  /*8e90*/  LEA.HI.X R17, R8, UR9, R9, 0x2, P1 ;  /* 0x0000000908117c11 */ /* 0x000fe200088f1409 */
[----:B------:R-:W-:Y:S08]  /*8ea0*/  @!P3 BRA `(.L_x_119) ;  /* 0x000000000004b947 */ /* 0x000ff00003800000 */
[----:B------:R2:W5:Y:S02]  /*8eb0*/  LDG.E.LTC128B R54, desc[UR22][R16.64+0x20] ;  /* 0x0000201610367981 */ /* 0x000564000c1e1920 */
.L_x_119:
[----:B------:R-:W-:Y:S05]  /*8ec0*/  BSYNC B1 ;  /* 0x0000000000017941 */ /* 0x000fea0003800000 */
.L_x_118:
[----:B-----5:R-:W-:Y:S01]  /*8ed0*/  FMUL R9, R54, UR25 ;  /* 0x0000001936097c20 */ /* 0x020fe20008400000 */
[----:B------:R-:W-:Y:S01]  /*8ee0*/  IADD3.X R19, R179, R21, R37, P4, P6 ;  /* 0x00000015b3137210 */ /* 0x000fe200027ec425 */
[----:B--2---:R-:W-:Y:S01]  /*8ef0*/  IMAD.WIDE.U32 R16, R30, 0x7, R12 ;  /* 0x000000071e107825 */ /* 0x004fe200078e000c */
[----:B------:R-:W-:-:S03]  /*8f00*/  ISETP.GT.AND P2, PT, R47, 0x8, P2 ;  /* 0x000000082f00780c */ /* 0x000fc60001744270 */
[----:B------:R-:W-:Y:S01]  /*8f10*/  FFMA R21, R192, UR24, R9 ;  /* 0x00000018c0157c23 */ /* 0x000fe20008000009 */
[----:B------:R-:W-:Y:S01]  /*8f20*/  ISETP.GT.AND P1, PT, R46, 0x78, PT ;  /* 0x000000782e00780c */ /* 0x000fe20003f24270 */
[----:B------:R-:W-:Y:S01]  /*8f30*/  IMAD.WIDE.U32 R8, R0, UR6, R18 ;  /* 0x0000000600087c25 */ /* 0x000fe2000f8e0012 */
[----:B------:R-:W-:Y:S02]  /*8f40*/  BSSY B1, `(.L_x_120) ;  /* 0x000000b000017945 */ /* 0x000fe40003800000 */
[----:B------:R2:W-:Y:S01]  /*8f50*/  @P3 STG.E desc[UR22][R14.64+0x20], R21 ;  /* 0x000020150e003986 */ /* 0x0005e2000c101916 */
[----:B------:R-:W-:Y:S01]  /*8f60*/  IMAD.IADD R13, R48, 0x1, R9 ;  /* 0x00000001300d7824 */ /* 0x000fe200078e0209 */
[----:B------:R-:W-:Y:S01]  /*8f70*/  IADD3 R9, P6, R28, R16, RZ ;  /* 0x000000101c097210 */ /* 0x000fe20007fde0ff */
[----:B------:R-:W-:Y:S01]  /*8f80*/  IMAD.IADD R19, R50, 0x1, R17 ;  /* 0x0000000132137824 */ /* 0x000fe200078e0211 */
[C---:B------:R-:W-:Y:S02]  /*8f90*/  LEA R12, P4, R8.reuse, UR8, 0x2 ;  /* 0x00000008080c7c11 */ /* 0x040fe4000f8810ff */
[----:B------:R-:W-:Y:S01]  /*8fa0*/  ISETP.GT.AND P3, PT, R47, RZ, P1 ;  /* 0x000000ff2f00720c */ /* 0x000fe20000f64270 */
[----:B------:R-:W-:Y:S01]  /*8fb0*/  IMAD.X R18, R19, 0x1, R29, P6 ;  /* 0x0000000113127824 */ /* 0x000fe200030e061d */
[----:B------:R-:W-:Y:S01]  /*8fc0*/  LEA.HI.X R13, R8, UR9, R13, 0x2, P4 ;  /* 0x00000009080d7c11 */ /* 0x000fe2000a0f140d */
[----:B------:R-:W-:Y:S10]  /*8fd0*/  @!P2 BRA `(.L_x_121) ;  /* 0x000000000004a947 */ /* 0x000ff40003800000 */
[----:B------:R3:W5:Y:S02]  /*8fe0*/  LDG.E.LTC128B R54, desc[UR22][R12.64+0x20] ;  /* 0x000020160c367981 */ /* 0x000764000c1e1920 */
.L_x_121:
[----:B------:R-:W-:Y:S05]  /*8ff0*/  BSYNC B1 ;  /* 0x0000000000017941 */ /* 0x000fea0003800000 */
.L_x_120:
[----:B-----5:R-:W-:Y:S01]  /*9000*/  FMUL R8, R54, UR25 ;  /* 0x0000001936087c20 */ /* 0x020fe20008400000 */
[----:B---3--:R-:W-:-:S03]  /*9010*/  LEA R12, P4, R9, UR8, 0x2 ;  /* 0x00000008090c7c11 */ /* 0x008fc6000f8810ff */
[----:B------:R-:W-:Y:S01]  /*9020*/  FFMA R193, R193, UR24, R8 ;  /* 0x00000018c1c17c23 */ /* 0x000fe20008000008 */
[----:B------:R-:W-:-:S04]  /*9030*/  LEA.HI.X R13, R9, UR9, R18, 0x2, P4 ;  /* 0x00000009090d7c11 */ /* 0x000fc8000a0f1412 */
[----:B------:R3:W-:Y:S04]  /*9040*/  @P2 STG.E desc[UR22][R6.64+0x20], R193 ;  /* 0x000020c106002986 */ /* 0x0007e8000c101916 */
[----:B------:R4:W3:Y:S01]  /*9050*/  @P3 LDG.E.LTC128B R54, desc[UR22][R12.64] ;  /* 0x000000160c363981 */ /* 0x0008e2000c1e1920 */
[C---:B------:R-:W-:Y:S01]  /*9060*/  IMAD.WIDE.U32 R10, R30.reuse, 0x7, R10 ;  /* 0x000000071e0a7825 */ /* 0x040fe200078e000a */
[----:B------:R-:W-:Y:S03]  /*9070*/  BSSY B1, `(.L_x_122) ;  /* 0x000001a000017945 */ /* 0x000fe60003800000 */
[----:B------:R-:W-:Y:S01]  /*9080*/  IMAD.WIDE.U32 R4, R30, 0x7, R4 ;  /* 0x000000071e047825 */ /* 0x000fe200078e0004 */
[----:B------:R-:W-:-:S02]  /*9090*/  IADD3 R8, P4, R10, R30, RZ ;  /* 0x0000001e0a087210 */ /* 0x000fc40007f9e0ff */
[----:B------:R-:W-:Y:S02]  /*90a0*/  IADD3 R10, P2, R16, R30, RZ ;  /* 0x0000001e100a7210 */ /* 0x000fe40007f5e0ff */
[----:B------:R-:W-:Y:S01]  /*90b0*/  IADD3.X R9, R31, R50, R11, P4, !PT ;  /* 0x000000321f097210 */ /* 0x000fe200027fe40b */
[----:B----4-:R-:W-:-:S04]  /*90c0*/  IMAD.WIDE.U32 R12, R32, 0x1c, R6 ;  /* 0x0000001c200c7825 */ /* 0x010fc800078e0006 */
[----:B------:R-:W-:Y:S01]  /*90d0*/  IMAD.X R11, R19, 0x1, R31, P2 ;  /* 0x00000001130b7824 */ /* 0x000fe200010e061f */
[----:B--2---:R-:W-:Y:S01]  /*90e0*/  IADD3 R15, P2, R10, R28, RZ ;  /* 0x0000001c0a0f7210 */ /* 0x004fe20007f5e0ff */
[----:B------:R-:W-:Y:S01]  /*90f0*/  IMAD.WIDE.U32 R16, R34, R30, R8 ;  /* 0x0000001e22107225 */ /* 0x000fe200078e0008 */
[----:B------:R-:W-:-:S03]  /*9100*/  IADD3 R19, R3, R13, RZ ;  /* 0x0000000d03137210 */ /* 0x000fc60007ffe0ff */
[----:B------:R-:W-:Y:S01]  /*9110*/  IMAD.X R18, R11, 0x1, R29, P2 ;  /* 0x000000010b127824 */ /* 0x000fe200010e061d */
[----:B------:R-:W-:Y:S01]  /*9120*/  LEA R14, P2, R15, UR8, 0x2 ;  /* 0x000000080f0e7c11 */ /* 0x000fe2000f8410ff */
[----:B------:R-:W-:Y:S01]  /*9130*/  IMAD.IADD R17, R49, 0x1, R17 ;  /* 0x0000000131117824 */ /* 0x000fe200078e0211 */
[----:B------:R-:W-:Y:S02]  /*9140*/  IADD3 R16, P4, P6, R178, R16, R36 ;  /* 0x00000010b2107210 */ /* 0x000fe40007e9e024 */
[----:B------:R-:W-:Y:S01]  /*9150*/  LEA.HI.X R15, R15, UR9, R18, 0x2, P2 ;  /* 0x000000090f0f7c11 */ /* 0x000fe200090f1412 */
[----:B------:R-:W-:Y:S01]  /*9160*/  IMAD.MOV.U32 R18, RZ, RZ, R12 ;  /* 0x000000ffff127224 */ /* 0x000fe200078e000c */
[----:B------:R-:W-:Y:S02]  /*9170*/  ISETP.GT.AND P2, PT, R46, 0x79, PT ;  /* 0x000000792e00780c */ /* 0x000fe40003f44270 */
[----:B------:R-:W-:Y:S02]  /*9180*/  IADD3.X R17, R179, R17, R37, P4, P6 ;  /* 0x00000011b3117210 */ /* 0x000fe400027ec425 */
[----:B------:R-:W-:-:S02]  /*9190*/  ISETP.GT.AND P4, PT, R47, RZ, P2 ;  /* 0x000000ff2f00720c */ /* 0x000fc40001784270 */
[----:B------:R-:W-:-:S04]  /*91a0*/  IADD3 R4, P6, R4, R30, RZ ;  /* 0x0000001e04047210 */ /* 0x000fc80007fde0ff */
[----:B------:R-:W-:Y:S01]  /*91b0*/  IADD3.X R5, R31, R50, R5, P6, !PT ;  /* 0x000000321f057210 */ /* 0x000fe200037fe405 */
[----:B---3--:R-:W-:-:S04]  /*91c0*/  FMUL R21, R54, UR25 ;  /* 0x0000001936157c20 */ /* 0x008fc80008400000 */
[----:B------:R-:W-:-:S05]  /*91d0*/  FFMA R21, R194, UR24, R21 ;  /* 0x00000018c2157c23 */ /* 0x000fca0008000015 */
[----:B------:R2:W-:Y:S01]  /*91e0*/  @P3 STG.E desc[UR22][R18.64], R21 ;  /* 0x0000001512003986 */ /* 0x0005e2000c101916 */
[----:B------:R-:W-:Y:S05]  /*91f0*/  @!P4 BRA `(.L_x_123) ;  /* 0x000000000004c947 */ /* 0x000fea0003800000 */
[----:B------:R3:W5:Y:S02]  /*9200*/  LDG.E.LTC128B R54, desc[UR22][R14.64] ;  /* 0x000000160e367981 */ /* 0x000764000c1e1920 */
.L_x_123:
[----:B------:R-:W-:Y:S05]  /*9210*/  BSYNC B1 ;  /* 0x0000000000017941 */ /* 0x000fea0003800000 */
.L_x_122:
[----:B0-----:R-:W-:Y:S01]  /*9220*/  IADD3 R6, P3, R6, R51, RZ ;  /* 0x0000003306067210 */ /* 0x001fe20007f7e0ff */
[----:B-----5:R-:W-:Y:S01]  /*9230*/  FMUL R12, R54, UR25 ;  /* 0x00000019360c7c20 */ /* 0x020fe20008400000 */
[----:B---3--:R-:W-:Y:S01]  /*9240*/  IMAD.WIDE.U32 R14, R34, R30, R4 ;  /* 0x0000001e220e7225 */ /* 0x008fe200078e0004 */
        /* <DEDUP_REMOVED lines=8> */
[----:B------:R-:W-:Y:S01]  /*92d0*/  LEA R14, P1, R12, UR8, 0x2 ;  /* 0x000000080c0e7c11 */ /* 0x000fe2000f8210ff */
[----:B--2---:R-:W-:-:S03]  /*92e0*/  IMAD.IADD R21, R49, 0x1, R15 ;  /* 0x0000000131157824 */ /* 0x004fc600078e020f */
[----:B------:R-:W-:Y:S02]  /*92f0*/  LEA.HI.X R15, R12, UR9, R13, 0x2, P1 ;  /* 0x000000090c0f7c11 */ /* 0x000fe400088f140d */
[----:B------:R-:W-:Y:S07]  /*9300*/  @!P3 BRA `(.L_x_125) ;  /* 0x000000000004b947 */ /* 0x000fee0003800000 */
[----:B------:R2:W5:Y:S02]  /*9310*/  LDG.E.LTC128B R54, desc[UR22][R14.64+0x20] ;  /* 0x000020160e367981 */ /* 0x000564000c1e1920 */
.L_x_125:
[----:B------:R-:W-:Y:S05]  /*9320*/  BSYNC B1 ;  /* 0x0000000000017941 */ /* 0x000fea0003800000 */
.L_x_124:
        /* <DEDUP_REMOVED lines=18> */
.L_x_127:
[----:B------:R-:W-:Y:S05]  /*9450*/  BSYNC B1 ;  /* 0x0000000000017941 */ /* 0x000fea0003800000 */
.L_x_126:
[----:B--2--5:R-:W-:Y:S01]  /*9460*/  FMUL R10, R54, UR25 ;  /* 0x00000019360a7c20 */ /* 0x024fe20008400000 */
[----:B------:R-:W-:-:S03]  /*9470*/  LEA R14, P4, R13, UR8, 0x2 ;  /* 0x000000080d0e7c11 */ /* 0x000fc6000f8810ff */
        /* <DEDUP_REMOVED lines=8> */
[----:B------:R-:W-:-:S02]  /*9500*/  IADD3 R10, P4, R8, R30, RZ ;  /* 0x0000001e080a7210 */ /* 0x000fc40007f9e0ff */
[----:B------:R-:W-:Y:S02]  /*9510*/  IADD3.X R13, R20, R31, RZ, P2, !PT ;  /* 0x0000001f140d7210 */ /* 0x000fe400017fe4ff */
        /* <DEDUP_REMOVED lines=9> */
[----:B------:R-:W-:Y:S01]  /*95b0*/  LEA.HI.X R17, R17, UR9, R20, 0x2, P2 ;  /* 0x0000000911117c11 */ /* 0x000fe200090f1414 */
[----:B------:R-:W-:Y:S01]  /*95c0*/  IMAD.MOV.U32 R20, RZ, RZ, R14 ;  /* 0x000000ffff147224 */ /* 0x000fe200078e000e */
[----:B------:R-:W-:Y:S02]  /*95d0*/  ISETP.GT.AND P2, PT, R46, 0x81, PT ;  /* 0x000000812e00780c */ /* 0x000fe40003f44270 */
[----:B------:R-:W-:Y:S02]  /*95e0*/  IADD3.X R19, R179, R19, R37, P4, P6 ;  /* 0x00000013b3137210 */ /* 0x000fe400027ec425 */
[----:B------:R-:W-:-:S02]  /*95f0*/  ISETP.GT.AND P4, PT, R47, RZ, P2 ;  /* 0x000000ff2f00720c */ /* 0x000fc40001784270 */
[----:B------:R-:W-:Y:S01]  /*9600*/  IADD3 R8, P6, R4, R30, RZ ;  /* 0x0000001e04087210 */ /* 0x000fe20007fde0ff */
[----:B----4-:R-:W-:-:S04]  /*9610*/  FMUL R9, R54, UR25 ;  /* 0x0000001936097c20 */ /* 0x010fc80008400000 */
[----:B------:R-:W-:Y:S01]  /*9620*/  FFMA R15, R198, UR24, R9 ;  /* 0x00000018c60f7c23 */ /* 0x000fe20008000009 */
[----:B------:R-:W-:-:S04]  /*9630*/  IADD3.X R9, R31, R50, R5, P6, !PT ;  /* 0x000000321f097210 */ /* 0x000fc800037fe405 */
[----:B------:R2:W-:Y:S01]  /*9640*/  @P3 STG.E desc[UR22][R20.64], R15 ;  /* 0x0000000f14003986 */ /* 0x0005e2000c101916 */
[----:B------:R-:W-:Y:S05]  /*9650*/  @!P4 BRA `(.L_x_129) ;  /* 0x000000000004c947 */ /* 0x000fea0003800000 */
[----:B------:R3:W5:Y:S02]  /*9660*/  LDG.E.LTC128B R54, desc[UR22][R16.64] ;  /* 0x0000001610367981 */ /* 0x000764000c1e1920 */
.L_x_129:
[----:B------:R-:W-:Y:S05]  /*9670*/  BSYNC B1 ;  /* 0x0000000000017941 */ /* 0x000fea0003800000 */
.L_x_128:
[----:B------:R-:W-:Y:S01]  /*9680*/  IADD3 R4, P3, R6, R51, RZ ;  /* 0x0000003306047210 */ /* 0x000fe20007f7e0ff */
[----:B-----5:R-:W-:Y:S01]  /*9690*/  FMUL R14, R54, UR25 ;  /* 0x00000019360e7c20 */ /* 0x020fe20008400000 */
[----:B------:R-:W-:Y:S03]  /*96a0*/  BSSY B1, `(.L_x_130) ;  /* 0x000000e000017945 */ /* 0x000fe60003800000 */
[----:B------:R-:W-:Y:S01]  /*96b0*/  IMAD.X R5, R7, 0x1, R33, P3 ;  /* 0x0000000107057824 */ /* 0x000fe200018e0621 */
[----:B------:R-:W-:Y:S01]  /*96c0*/  ISETP.GT.AND P3, PT, R47, 0x8, P1 ;  /* 0x000000082f00780c */ /* 0x000fe20000f64270 */
[----:B------:R-:W-:Y:S01]  /*96d0*/  FFMA R199, R199, UR24, R14 ;  /* 0x00000018c7c77c23 */ /* 0x000fe2000800000e */
[----:B--2---:R-:W-:-:S04]  /*96e0*/  IMAD.WIDE.U32 R14, R34, R30, R8 ;  /* 0x0000001e220e7225 */ /* 0x004fc800078e0008 */
[----:B0-----:R-:W-:Y:S01]  /*96f0*/  IMAD.WIDE.U32 R6, R0, UR6, R18 ;  /* 0x0000000600067c25 */ /* 0x001fe2000f8e0012 */
[----:B------:R0:W-:Y:S01]  /*9700*/  @P4 STG.E desc[UR22][R4.64], R199 ;  /* 0x000000c704004986 */ /* 0x0001e2000c101916 */
[----:B---3--:R-:W-:Y:S02]  /*9710*/  IADD3 R16, P4, P6, R178, R14, R36 ;  /* 0x0000000eb2107210 */ /* 0x008fe40007e9e024 */
[----:B------:R-:W-:Y:S01]  /*9720*/  IMAD.IADD R7, R48, 0x1, R7 ;  /* 0x0000000130077824 */ /* 0x000fe200078e0207 */
[----:B------:R-:W-:Y:S01]  /*9730*/  LEA R14, P1, R6, UR8, 0x2 ;  /* 0x00000008060e7c11 */ /* 0x000fe2000f8210ff */
[----:B------:R-:W-:-:S03]  /*9740*/  IMAD.IADD R19, R49, 0x1, R15 ;  /* 0x0000000131137824 */ /* 0x000fc600078e020f */
[----:B------:R-:W-:Y:S01]  /*9750*/  LEA.HI.X R15, R6, UR9, R7, 0x2, P1 ;  /* 0x00000009060f7c11 */ /* 0x000fe200088f1407 */
[----:B------:R-:W-:Y:S08]  /*9760*/  @!P3 BRA `(.L_x_131) ;  /* 0x000000000004b947 */ /* 0x000ff00003800000 */
[----:B------:R2:W5:Y:S02]  /*9770*/  LDG.E.LTC128B R54, desc[UR22][R14.64+0x20] ;  /* 0x000020160e367981 */ /* 0x000564000c1e1920 */
.L_x_131:
[----:B------:R-:W-:Y:S05]  /*9780*/  BSYNC B1 ;  /* 0x0000000000017941 */ /* 0x000fea0003800000 */
.L_x_130:
[----:B-----5:R-:W-:Y:S01]  /*9790*/  FMUL R7, R54, UR25 ;  /* 0x0000001936077c20 */ /* 0x020fe20008400000 */
[----:B------:R-:W-:Y:S01]  /*97a0*/  IADD3.X R17, R179, R19, R37, P4, P6 ;  /* 0x00000013b3117210 */ /* 0x000fe200027ec425 */
[----:B------:R-:W-:Y:S01]  /*97b0*/  IMAD.WIDE.U32 R18, R30, 0x7, R12 ;  /* 0x000000071e127825 */ /* 0x000fe200078e000c */
[----:B------:R-:W-:-:S03]  /*97c0*/  ISETP.GT.AND P2, PT, R47, 0x8, P2 ;  /* 0x000000082f00780c */ /* 0x000fc60001744270 */
[----:B--2---:R-:W-:Y:S01]  /*97d0*/  FFMA R15, R200, UR24, R7 ;  /* 0x00000018c80f7c23 */ /* 0x004fe20008000007 */
        /* <DEDUP_REMOVED lines=13> */
.L_x_133:
[----:B------:R-:W-:Y:S05]  /*98b0*/  BSYNC B1 ;  /* 0x0000000000017941 */ /* 0x000fea0003800000 */
.L_x_132:
[----:B---3-5:R-:W-:Y:S01]  /*98c0*/  FMUL R12, R54, UR25 ;  /* 0x00000019360c7c20 */ /* 0x028fe20008400000 */
[----:B------:R-:W-:-:S03]  /*98d0*/  LEA R6, P4, R7, UR8, 0x2 ;  /* 0x0000000807067c11 */ /* 0x000fc6000f8810ff */
[----:B------:R-:W-:Y:S01]  /*98e0*/  FFMA R201, R201, UR24, R12 ;  /* 0x00000018c9c97c23 */ /* 0x000fe2000800000c */
[----:B------:R-:W-:-:S04]  /*98f0*/  LEA.HI.X R7, R7, UR9, R14, 0x2, P4 ;  /* 0x0000000907077c11 */ /* 0x000fc8000a0f140e */
[----:B------:R3:W-:Y:S04]  /*9900*/  @P2 STG.E desc[UR22][R4.64+0x20], R201 ;  /* 0x000020c904002986 */ /* 0x0007e8000c101916 */
[----:B------:R4:W3:Y:S01]  /*9910*/  @P3 LDG.E.LTC128B R54, desc[UR22][R6.64] ;  /* 0x0000001606363981 */ /* 0x0008e2000c1e1920 */
[----:B------:R-:W-:Y:S01]  /*9920*/  IMAD.WIDE.U32 R10, R30, 0x7, R10 ;  /* 0x000000071e0a7825 */ /* 0x000fe200078e000a */
[-C--:B------:R-:W-:Y:S01]  /*9930*/  IADD3 R18, P2, R18, R30.reuse, RZ ;  /* 0x0000001e12127210 */ /* 0x080fe20007f5e0ff */
[----:B------:R-:W-:Y:S02]  /*9940*/  BSSY B1, `(.L_x_134) ;  /* 0x0000019000017945 */ /* 0x000fe40003800000 */
[----:B------:R-:W-:Y:S01]  /*9950*/  IMAD.WIDE.U32 R8, R30, 0x7, R8 ;  /* 0x000000071e087825 */ /* 0x000fe200078e0008 */
[----:B------:R-:W-:-:S03]  /*9960*/  IADD3 R10, P4, R10, R30, RZ ;  /* 0x0000001e0a0a7210 */ /* 0x000fc60007f9e0ff */
[----:B------:R-:W-:Y:S01]  /*9970*/  IMAD.X R19, R16, 0x1, R31, P2 ;  /* 0x0000000110137824 */ /* 0x000fe200010e061f */
[----:B------:R-:W-:Y:S02]  /*9980*/  IADD3.X R11, R31, R50, R11, P4, !PT ;  /* 0x000000321f0b7210 */ /* 0x000fe400027fe40b */
[----:B--2---:R-:W-:Y:S01]  /*9990*/  IADD3 R15, P2, R18, R28, RZ ;  /* 0x0000001c120f7210 */ /* 0x004fe20007f5e0ff */
[----:B------:R-:W-:-:S04]  /*99a0*/  IMAD.WIDE.U32 R12, R34, R30, R10 ;  /* 0x0000001e220c7225 */ /* 0x000fc800078e000a */
[----:B------:R-:W-:Y:S01]  /*99b0*/  IMAD.X R20, R19, 0x1, R29, P2 ;  /* 0x0000000113147824 */ /* 0x000fe200010e061d */
[----:B------:R-:W-:Y:S01]  /*99c0*/  IADD3 R16, P4, P6, R178, R12, R36 ;  /* 0x0000000cb2107210 */ /* 0x000fe20007e9e024 */
[----:B------:R-:W-:Y:S01]  /*99d0*/  IMAD.IADD R17, R49, 0x1, R13 ;  /* 0x0000000131117824 */ /* 0x000fe200078e020d */
[----:B------:R-:W-:Y:S01]  /*99e0*/  LEA R14, P2, R15, UR8, 0x2 ;  /* 0x000000080f0e7c11 */ /* 0x000fe2000f8410ff */
[----:B------:R-:W-:-:S03]  /*99f0*/  IMAD.WIDE.U32 R12, R32, 0x1c, R4 ;  /* 0x0000001c200c7825 */ /* 0x000fc600078e0004 */
[----:B------:R-:W-:Y:S01]  /*9a00*/  LEA.HI.X R15, R15, UR9, R20, 0x2, P2 ;  /* 0x000000090f0f7c11 */ /* 0x000fe200090f1414 */
[----:B------:R-:W-:Y:S01]  /*9a10*/  IMAD.IADD R21, R3, 0x1, R13 ;  /* 0x0000000103157824 */ /* 0x000fe200078e020d */
[----:B------:R-:W-:Y:S01]  /*9a20*/  ISETP.GT.AND P2, PT, R46, 0x89, PT ;  /* 0x000000892e00780c */ /* 0x000fe20003f44270 */
[----:B------:R-:W-:Y:S01]  /*9a30*/  IMAD.MOV.U32 R20, RZ, RZ, R12 ;  /* 0x000000ffff147224 */ /* 0x000fe200078e000c */
[----:B------:R-:W-:Y:S02]  /*9a40*/  IADD3.X R17, R179, R17, R37, P4, P6 ;  /* 0x00000011b3117210 */ /* 0x000fe400027ec425 */
[----:B------:R-:W-:Y:S02]  /*9a50*/  ISETP.GT.AND P4, PT, R47, RZ, P2 ;  /* 0x000000ff2f00720c */ /* 0x000fe40001784270 */
[----:B----4-:R-:W-:Y:S01]  /*9a60*/  IADD3 R6, P6, R8, R30, RZ ;  /* 0x0000001e08067210 */ /* 0x010fe20007fde0ff */
[----:B---3--:R-:W-:-:S04]  /*9a70*/  FMUL R7, R54, UR25 ;  /* 0x0000001936077c20 */ /* 0x008fc80008400000 */
[----:B------:R-:W-:Y:S01]  /*9a80*/  FFMA R13, R202, UR24, R7 ;  /* 0x00000018ca0d7c23 */ /* 0x000fe20008000007 */
[----:B------:R-:W-:-:S04]  /*9a90*/  IADD3.X R7, R31, R50, R9, P6, !PT ;  /* 0x000000321f077210 */ /* 0x000fc800037fe409 */
[----:B------:R2:W-:Y:S01]  /*9aa0*/  @P3 STG.E desc[UR22][R20.64], R13 ;  /* 0x0000000d14003986 */ /* 0x0005e2000c101916 */
[----:B------:R-:W-:Y:S05]  /*9ab0*/  @!P4 BRA `(.L_x_135) ;  /* 0x000000000004c947 */ /* 0x000fea0003800000 */
[----:B------:R3:W5:Y:S02]  /*9ac0*/  LDG.E.LTC128B R54, desc[UR22][R14.64] ;  /* 0x000000160e367981 */ /* 0x000764000c1e1920 */
.L_x_135:
[----:B------:R-:W-:Y:S05]  /*9ad0*/  BSYNC B1 ;  /* 0x0000000000017941 */ /* 0x000fea0003800000 */
.L_x_134:
[----:B0-----:R-:W-:Y:S01]  /*9ae0*/  IADD3 R4, P3, R4, R51, RZ ;  /* 0x0000003304047210 */ /* 0x001fe20007f7e0ff */
[----:B-----5:R-:W-:Y:S01]  /*9af0*/  FMUL R8, R54, UR25 ;  /* 0x0000001936087c20 */ /* 0x020fe20008400000 */
[----:B--2---:R-:W-:Y:S01]  /*9b00*/  IMAD.WIDE.U32 R12, R34, R30, R6 ;  /* 0x0000001e220c7225 */ /* 0x004fe200078e0006 */
[----:B------:R-:W-:Y:S01]  /*9b10*/  BSSY B1, `(.L_x_136) ;  /* 0x000000d000017945 */ /* 0x000fe20003800000 */
[----:B------:R-:W-:Y:S02]  /*9b20*/  IADD3.X R5, R5, R33, RZ, P3, !PT ;  /* 0x0000002105057210 */ /* 0x000fe40001ffe4ff */
[----:B------:R-:W-:Y:S01]  /*9b30*/  FFMA R203, R203, UR24, R8 ;  /* 0x00000018cbcb7c23 */ /* 0x000fe20008000008 */
[----:B------:R-:W-:Y:S01]  /*9b40*/  ISETP.GT.AND P3, PT, R47, 0x8, P1 ;  /* 0x000000082f00780c */ /* 0x000fe20000f64270 */
[----:B------:R-:W-:-:S03]  /*9b50*/  IMAD.WIDE.U32 R8, R0, UR6, R16 ;  /* 0x0000000600087c25 */ /* 0x000fc6000f8e0010 */
[----:B------:R0:W-:Y:S01]  /*9b60*/  @P4 STG.E desc[UR22][R4.64], R203 ;  /* 0x000000cb04004986 */ /* 0x0001e2000c101916 */
[----:B---3--:R-:W-:Y:S01]  /*9b70*/  IADD3 R14, P4, P6, R178, R12, R36 ;  /* 0x0000000cb20e7210 */ /* 0x008fe20007e9e024 */
[----:B------:R-:W-:Y:S01]  /*9b80*/  IMAD.IADD R9, R48, 0x1, R9 ;  /* 0x0000000130097824 */ /* 0x000fe200078e0209 */
[----:B------:R-:W-:Y:S01]  /*9b90*/  LEA R12, P1, R8, UR8, 0x2 ;  /* 0x00000008080c7c11 */ /* 0x000fe2000f8210ff */
[----:B------:R-:W-:-:S03]  /*9ba0*/  IMAD.IADD R17, R49, 0x1, R13 ;  /* 0x0000000131117824 */ /* 0x000fc600078e020d */
[----:B------:R-:W-:Y:S02]  /*9bb0*/  LEA.HI.X R13, R8, UR9, R9, 0x2, P1 ;  /* 0x00000009080d7c11 */ /* 0x000fe400088f1409 */
[----:B------:R-:W-:Y:S07]  /*9bc0*/  @!P3 BRA `(.L_x_137) ;  /* 0x000000000004b947 */ /* 0x000fee0003800000 */
[----:B------:R2:W5:Y:S02]  /*9bd0*/  LDG.E.LTC128B R54, desc[UR22][R12.64+0x20] ;  /* 0x000020160c367981 */ /* 0x000564000c1e1920 */
.L_x_137:
[----:B------:R-:W-:Y:S05]  /*9be0*/  BSYNC B1 ;  /* 0x0000000000017941 */ /* 0x000fea0003800000 */
.L_x_136:
[----:B-----5:R-:W-:Y:S01]  /*9bf0*/  FMUL R9, R54, UR25 ;  /* 0x0000001936097c20 */ /* 0x020fe20008400000 */
        /* <DEDUP_REMOVED lines=8> */
[----:B--2---:R-:W-:Y:S01]  /*9c80*/  IMAD.IADD R13, R48, 0x1, R9 ;  /* 0x00000001300d7824 */ /* 0x004fe200078e0209 */
        /* <DEDUP_REMOVED lines=8> */
.L_x_139:
[----:B------:R-:W-:Y:S05]  /*9d10*/  BSYNC B1 ;  /* 0x0000000000017941 */ /* 0x000fea0003800000 */
.L_x_138:
[----:B-----5:R-:W-:Y:S01]  /*9d20*/  FMUL R8, R54, UR25 ;  /* 0x0000001936087c20 */ /* 0x020fe20008400000 */
[----:B--2---:R-:W-:-:S03]  /*9d30*/  LEA R12, P4, R9, UR8, 0x2 ;  /* 0x00000008090c7c11 */ /* 0x004fc6000f8810ff */
        /* <DEDUP_REMOVED lines=11> */
[----:B------:R-:W-:Y:S01]  /*9df0*/  IADD3 R15, P2, R16, R28, RZ ;  /* 0x0000001c100f7210 */ /* 0x000fe20007f5e0ff */
[----:B------:R-:W-:-:S04]  /*9e00*/  IMAD.WIDE.U32 R10, R34, R30, R8 ;  /* 0x0000001e220a7225 */ /* 0x000fc800078e0008 */
[----:B------:R-:W-:Y:S01]  /*9e10*/  IMAD.X R18, R17, 0x1, R29, P2 ;  /* 0x0000000111127824 */ /* 0x000fe200010e061d */
[----:B------:R-:W-:Y:S02]  /*9e20*/  LEA R14, P2, R15, UR8, 0x2 ;  /* 0x000000080f0e7c11 */ /* 0x000fe4000f8410ff */
[----:B------:R-:W-:Y:S02]  /*9e30*/  IADD3 R19, R49, R11, RZ ;  /* 0x0000000b31137210 */ /* 0x000fe40007ffe0ff */
[----:B----4-:R-:W-:Y:S01]  /*9e40*/  IADD3 R12, P4, P6, R178, R10, R36 ;  /* 0x0000000ab20c7210 */ /* 0x010fe20007e9e024 */
[----:B------:R-:W-:Y:S01]  /*9e50*/  IMAD.WIDE.U32 R10, R32, 0x1c, R4 ;  /* 0x0000001c200a7825 */ /* 0x000fe200078e0004 */
[----:B------:R-:W-:Y:S02]  /*9e60*/  LEA.HI.X R15, R15, UR9, R18, 0x2, P2 ;  /* 0x000000090f0f7c11 */ /* 0x000fe400090f1412 */
[----:B------:R-:W-:Y:S01]  /*9e70*/  IADD3.X R13, R179, R19, R37, P4, P6 ;  /* 0x00000013b30d7210 */ /* 0x000fe200027ec425 */
[----:B------:R-:W-:Y:S01]  /*9e80*/  IMAD.IADD R19, R3, 0x1, R11 ;  /* 0x0000000103137824 */ /* 0x000fe200078e020b */
[----:B------:R-:W-:Y:S01]  /*9e90*/  ISETP.GT.AND P2, PT, R46, 0x91, PT ;  /* 0x000000912e00780c */ /* 0x000fe20003f44270 */
[----:B------:R-:W-:Y:S01]  /*9ea0*/  IMAD.MOV.U32 R18, RZ, RZ, R10 ;  /* 0x000000ffff127224 */ /* 0x000fe200078e000a */
[----:B------:R-:W-:-:S02]  /*9eb0*/  IADD3 R6, P6, R6, R30, RZ ;  /* 0x0000001e06067210 */ /* 0x000fc40007fde0ff */
[----:B------:R-:W-:Y:S02]  /*9ec0*/  ISETP.GT.AND P4, PT, R47, RZ, P2 ;  /* 0x000000ff2f00720c */ /* 0x000fe40001784270 */
[----:B------:R-:W-:Y:S01]  /*9ed0*/  IADD3.X R7, R31, R50, R7, P6, !PT ;  /* 0x000000321f077210 */ /* 0x000fe200037fe407 */
[----:B---3--:R-:W-:-:S04]  /*9ee0*/  FMUL R21, R54, UR25 ;  /* 0x0000001936157c20 */ /* 0x008fc80008400000 */
[----:B------:R-:W-:-:S05]  /*9ef0*/  FFMA R21, R206, UR24, R21 ;  /* 0x00000018ce157c23 */ /* 0x000fca0008000015 */
[----:B------:R2:W-:Y:S01]  /*9f00*/  @P3 STG.E desc[UR22][R18.64], R21 ;  /* 0x0000001512003986 */ /* 0x0005e2000c101916 */
[----:B------:R-:W-:Y:S05]  /*9f10*/  @!P4 BRA `(.L_x_141) ;  /* 0x000000000004c947 */ /* 0x000fea0003800000 */
[----:B------:R3:W5:Y:S02]  /*9f20*/  LDG.E.LTC128B R54, desc[UR22][R14.64] ;  /* 0x000000160e367981 */ /* 0x000764000c1e1920 */
.L_x_141:
[----:B------:R-:W-:Y:S05]  /*9f30*/  BSYNC B1 ;  /* 0x0000000000017941 */ /* 0x000fea0003800000 */
.L_x_140:
[----:B0-2---:R-:W-:Y:S01]  /*9f40*/  IADD3 R4, P3, R4, R51, RZ ;  /* 0x0000003304047210 */ /* 0x005fe20007f7e0ff */
        /* <DEDUP_REMOVED lines=8> */
[----:B------:R-:W-:Y:S01]  /*9fd0*/  IMAD.IADD R11, R48, 0x1, R11 ;  /* 0x00000001300b7824 */ /* 0x000fe200078e020b */
[----:B------:R-:W-:Y:S01]  /*9fe0*/  LEA R12, P1, R10, UR8, 0x2 ;  /* 0x000000080a0c7c11 */ /* 0x000fe2000f8210ff */
[----:B------:R-:W-:Y:S01]  /*9ff0*/  IMAD.IADD R21, R49, 0x1, R15 ;  /* 0x0000000131157824 */ /* 0x000fe200078e020f */
[----:B------:R-:W-:Y:S02]  /*a000*/  IADD3 R14, P4, P6, R178, R14, R36 ;  /* 0x0000000eb20e7210 */ /* 0x000fe40007e9e024 */
[----:B------:R-:W-:-:S03]  /*a010*/  LEA.HI.X R13, R10, UR9, R11, 0x2, P1 ;  /* 0x000000090a0d7c11 */ /* 0x000fc600088f140b */
[----:B------:R-:W-:Y:S08]  /*a020*/  @!P3 BRA `(.L_x_143) ;  /* 0x000000000004b947 */ /* 0x000ff00003800000 */
[----:B------:R2:W5:Y:S02]  /*a030*/  LDG.E.LTC128B R54, desc[UR22][R12.64+0x20] ;  /* 0x000020160c367981 */ /* 0x000564000c1e1920 */
.L_x_143:
[----:B------:R-:W-:Y:S05]  /*a040*/  BSYNC B1 ;  /* 0x0000000000017941 */ /* 0x000fea0003800000 */
.L_x_142:
[----:B------:R-:W-:Y:S01]  /*a050*/  ISETP.GT.AND P2, PT, R47, 0x8, P2 ;  /* 0x000000082f00780c */ /* 0x000fe20001744270 */
[----:B-----5:R-:W-:Y:S01]  /*a060*/  FMUL R11, R54, UR25 ;  /* 0x00000019360b7c20 */ /* 0x020fe20008400000 */
[----:B------:R-:W-:Y:S01]  /*a070*/  IADD3.X R15, R179, R21, R37, P4, P6 ;  /* 0x00000015b30f7210 */ /* 0x000fe200027ec425 */
[----:B------:R-:W-:Y:S01]  /*a080*/  IMAD.WIDE.U32 R16, R30, 0x7, R16 ;  /* 0x000000071e107825 */ /* 0x000fe200078e0010 */
[----:B------:R-:W-:-:S03]  /*a090*/  ISETP.GT.AND P1, PT, R46, 0x98, PT ;  /* 0x000000982e00780c */ /* 0x000fc60003f24270 */
[----:B------:R-:W-:Y:S01]  /*a0a0*/  FFMA R21, R208, UR24, R11 ;  /* 0x00000018d0157c23 */ /* 0x000fe2000800000b */
[----:B------:R-:W-:Y:S01]  /*a0b0*/  BSSY B1, `(.L_x_144) ;  /* 0x000000c000017945 */ /* 0x000fe20003800000 */
[----:B------:R-:W-:-:S03]  /*a0c0*/  IMAD.WIDE.U32 R10, R0, UR6, R14 ;  /* 0x00000006000a7c25 */ /* 0x000fc6000f8e000e */
[----:B------:R3:W-:Y:S01]  /*a0d0*/  @P3 STG.E desc[UR22][R18.64+0x20], R21 ;  /* 0x0000201512003986 */ /* 0x0007e2000c101916 */
[----:B--2---:R-:W-:Y:S01]  /*a0e0*/  IMAD.IADD R13, R48, 0x1, R11 ;  /* 0x00000001300d7824 */ /* 0x004fe200078e020b */
        /* <DEDUP_REMOVED lines=8> */
.L_x_145:
[----:B------:R-:W-:Y:S05]  /*a170*/  BSYNC B1 ;  /* 0x0000000000017941 */ /* 0x000fea0003800000 */
.L_x_144:
[----:B--2--5:R-:W-:Y:S01]  /*a180*/  FMUL R12, R54, UR25 ;  /* 0x00000019360c7c20 */ /* 0x024fe20008400000 */
[----:B------:R-:W-:-:S03]  /*a190*/  LEA R10, P4, R11, UR8, 0x2 ;  /* 0x000000080b0a7c11 */ /* 0x000fc6000f8810ff */
        /* <DEDUP_REMOVED lines=11> */
[----:B---3--:R-:W-:Y:S01]  /*a250*/  IMAD.X R18, R17, 0x1, R29, P2 ;  /* 0x0000000111127824 */ /* 0x008fe200010e061d */
[----:B------:R-:W-:Y:S01]  /*a260*/  IADD3.X R9, R31, R50, R9, P4, !PT ;  /* 0x000000321f097210 */ /* 0x000fe200027fe409 */
[----:B----4-:R-:W-:Y:S01]  /*a270*/  IMAD.WIDE.U32 R10, R32, 0x1c, R4 ;  /* 0x0000001c200a7825 */ /* 0x010fe200078e0004 */
[----:B------:R-:W-:-:S03]  /*a280*/  LEA R12, P2, R13, UR8, 0x2 ;  /* 0x000000080d0c7c11 */ /* 0x000fc6000f8410ff */
[----:B------:R-:W-:Y:S01]  /*a290*/  IMAD.WIDE.U32 R14, R34, R30, R8 ;  /* 0x0000001e220e7225 */ /* 0x000fe200078e0008 */
[----:B------:R-:W-:Y:S02]  /*a2a0*/  LEA.HI.X R13, R13, UR9, R18, 0x2, P2 ;  /* 0x000000090d0d7c11 */ /* 0x000fe400090f1412 */
[----:B------:R-:W-:Y:S01]  /*a2b0*/  ISETP.GT.AND P2, PT, R46, 0x99, PT ;  /* 0x000000992e00780c */ /* 0x000fe20003f44270 */
[----:B------:R-:W-:Y:S01]  /*a2c0*/  IMAD.IADD R19, R3, 0x1, R11 ;  /* 0x0000000103137824 */ /* 0x000fe200078e020b */
[----:B------:R-:W-:Y:S01]  /*a2d0*/  IADD3 R14, P4, P6, R178, R14, R36 ;  /* 0x0000000eb20e7210 */ /* 0x000fe20007e9e024 */
[----:B------:R-:W-:Y:S02]  /*a2e0*/  IMAD.MOV.U32 R18, RZ, RZ, R10 ;  /* 0x000000ffff127224 */ /* 0x000fe400078e000a */
[----:B------:R-:W-:-:S05]  /*a2f0*/  IMAD.IADD R15, R49, 0x1, R15 ;  /* 0x00000001310f7824 */ /* 0x000fca00078e020f */
        /* <DEDUP_REMOVED lines=9> */
.L_x_147:
[----:B------:R-:W-:Y:S05]  /*a390*/  BSYNC B1 ;  /* 0x0000000000017941 */ /* 0x000fea0003800000 */
.L_x_146:
[----:B0-----:R-:W-:Y:S01]  /*a3a0*/  IADD3 R4, P3, R4, R51, RZ ;  /* 0x0000003304047210 */ /* 0x001fe20007f7e0ff */
[----:B-----5:R-:W-:Y:S01]  /*a3b0*/  FMUL R10, R54, UR25 ;  /* 0x00000019360a7c20 */ /* 0x020fe20008400000 */
[----:B---3--:R-:W-:Y:S01]  /*a3c0*/  IMAD.WIDE.U32 R12, R34, R30, R6 ;  /* 0x0000001e220c7225 */ /* 0x008fe200078e0006 */
[----:B------:R-:W-:Y:S03]  /*a3d0*/  BSSY B1, `(.L_x_148) ;  /* 0x000000d000017945 */ /* 0x000fe60003800000 */
[----:B------:R-:W-:Y:S01]  /*a3e0*/  FFMA R211, R211, UR24, R10 ;  /* 0x00000018d3d37c23 */ /* 0x000fe2000800000a */
[----:B------:R-:W-:Y:S01]  /*a3f0*/  IMAD.X R5, R5, 0x1, R33, P3 ;  /* 0x0000000105057824 */ /* 0x000fe200018e0621 */
[----:B------:R-:W-:Y:S01]  /*a400*/  ISETP.GT.AND P3, PT, R47, 0x8, P1 ;  /* 0x000000082f00780c */ /* 0x000fe20000f64270 */
[----:B------:R-:W-:Y:S01]  /*a410*/  IMAD.WIDE.U32 R10, R0, UR6, R14 ;  /* 0x00000006000a7c25 */ /* 0x000fe2000f8e000e */
[----:B--2---:R-:W-:-:S02]  /*a420*/  IADD3 R21, R49, R13, RZ ;  /* 0x0000000d31157210 */ /* 0x004fc40007ffe0ff */
[----:B------:R0:W-:Y:S01]  /*a430*/  @P4 STG.E desc[UR22][R4.64], R211 ;  /* 0x000000d304004986 */ /* 0x0001e2000c101916 */
[----:B------:R-:W-:Y:S01]  /*a440*/  IADD3 R14, P4, P6, R178, R12, R36 ;  /* 0x0000000cb20e7210 */ /* 0x000fe20007e9e024 */
[----:B------:R-:W-:Y:S01]  /*a450*/  IMAD.IADD R11, R48, 0x1, R11 ;  /* 0x00000001300b7824 */ /* 0x000fe200078e020b */
[----:B------:R-:W-:-:S04]  /*a460*/  LEA R12, P1, R10, UR8, 0x2 ;  /* 0x000000080a0c7c11 */ /* 0x000fc8000f8210ff */
[----:B------:R-:W-:Y:S02]  /*a470*/  LEA.HI.X R13, R10, UR9, R11, 0x2, P1 ;  /* 0x000000090a0d7c11 */ /* 0x000fe400088f140b */
[----:B------:R-:W-:Y:S07]  /*a480*/  @!P3 BRA `(.L_x_149) ;  /* 0x000000000004b947 */ /* 0x000fee0003800000 */
[----:B------:R2:W5:Y:S02]  /*a490*/  LDG.E.LTC128B R54, desc[UR22][R12.64+0x20] ;  /* 0x000020160c367981 */ /* 0x000564000c1e1920 */
.L_x_149:
[----:B------:R-:W-:Y:S05]  /*a4a0*/  BSYNC B1 ;  /* 0x0000000000017941 */ /* 0x000fea0003800000 */
.L_x_148:
        /* <DEDUP_REMOVED lines=12> */
[----:B------:R-:W-:Y:S02]  /*a570*/  LEA R12, P4, R10, UR8, 0x2 ;  /* 0x000000080a0c7c11 */ /* 0x000fe4000f8810ff */
[----:B------:R-:W-:Y:S01]  /*a580*/  ISETP.GT.AND P3, PT, R47, RZ, P1 ;  /* 0x000000ff2f00720c */ /* 0x000fe20000f64270 */
[----:B------:R-:W-:Y:S01]  /*a590*/  IMAD.X R14, R20, 0x1, R29, P6 ;  /* 0x00000001140e7824 */ /* 0x000fe200030e061d */
[----:B------:R-:W-:Y:S01]  /*a5a0*/  LEA.HI.X R13, R10, UR9, R13, 0x2, P4 ;  /* 0x000000090a0d7c11 */ /* 0x000fe2000a0f140d */
[----:B------:R-:W-:Y:S10]  /*a5b0*/  @!P2 BRA `(.L_x_151) ;  /* 0x000000000004a947 */ /* 0x000ff40003800000 */
[----:B------:R2:W5:Y:S02]  /*a5c0*/  LDG.E.LTC128B R54, desc[UR22][R12.64+0x20] ;  /* 0x000020160c367981 */ /* 0x000564000c1e1920 */
.L_x_151:
[----:B------:R-:W-:Y:S05]  /*a5d0*/  BSYNC B1 ;  /* 0x0000000000017941 */ /* 0x000fea0003800000 */
.L_x_150:
[----:B--2--5:R-:W-:Y:S01]  /*a5e0*/  FMUL R12, R54, UR25 ;  /* 0x00000019360c7c20 */ /* 0x024fe20008400000 */
[----:B------:R-:W-:-:S03]  /*a5f0*/  LEA R10, P4, R11, UR8, 0x2 ;  /* 0x000000080b0a7c11 */ /* 0x000fc6000f8810ff */
        /* <DEDUP_REMOVED lines=10> */
[----:B------:R-:W-:Y:S02]  /*a6a0*/  IADD3.X R15, R31, R50, R9, P4, !PT ;  /* 0x000000321f0f7210 */ /* 0x000fe400027fe409 */
[----:B------:R-:W-:Y:S01]  /*a6b0*/  IADD3 R13, P2, R18, R28, RZ ;  /* 0x0000001c120d7210 */ /* 0x000fe20007f5e0ff */
[----:B------:R-:W-:-:S04]  /*a6c0*/  IMAD.WIDE.U32 R8, R34, R30, R14 ;  /* 0x0000001e22087225 */ /* 0x000fc800078e000e */
[----:B------:R-:W-:Y:S01]  /*a6d0*/  IMAD.IADD R21, R49, 0x1, R9 ;  /* 0x0000000131157824 */ /* 0x000fe200078e0209 */
[----:B----4-:R-:W-:Y:S01]  /*a6e0*/  IADD3 R10, P4, P6, R178, R8, R36 ;  /* 0x00000008b20a7210 */ /* 0x010fe20007e9e024 */
[----:B------:R-:W-:-:S03]  /*a6f0*/  IMAD.WIDE.U32 R8, R32, 0x1c, R4 ;  /* 0x0000001c20087825 */ /* 0x000fc600078e0004 */
[----:B------:R-:W-:Y:S01]  /*a700*/  IADD3.X R11, R179, R21, R37, P4, P6 ;  /* 0x00000015b30b7210 */ /* 0x000fe200027ec425 */
[----:B------:R-:W-:Y:S01]  /*a710*/  IMAD.IADD R21, R3, 0x1, R9 ;  /* 0x0000000103157824 */ /* 0x000fe200078e0209 */
[----:B------:R-:W-:Y:S01]  /*a720*/  MOV R20, R8 ;  /* 0x0000000800147202 */ /* 0x000fe20000000f00 */
[----:B------:R-:W-:Y:S01]  /*a730*/  IMAD.X R16, R19, 0x1, R29, P2 ;  /* 0x0000000113107824 */ /* 0x000fe200010e061d */
[----:B------:R-:W-:-:S04]  /*a740*/  LEA R12, P2, R13, UR8, 0x2 ;  /* 0x000000080d0c7c11 */ /* 0x000fc8000f8410ff */
[----:B------:R-:W-:Y:S02]  /*a750*/  LEA.HI.X R13, R13, UR9, R16, 0x2, P2 ;  /* 0x000000090d0d7c11 */ /* 0x000fe400090f1410 */
[----:B------:R-:W-:Y:S02]  /*a760*/  ISETP.GT.AND P2, PT, R46, 0xa1, PT ;  /* 0x000000a12e00780c */ /* 0x000fe40003f44270 */
[----:B------:R-:W-:Y:S02]  /*a770*/  IADD3 R16, P6, R6, R30, RZ ;  /* 0x0000001e06107210 */ /* 0x000fe40007fde0ff */
[----:B------:R-:W-:Y:S01]  /*a780*/  ISETP.GT.AND P4, PT, R47, RZ, P2 ;  /* 0x000000ff2f00720c */ /* 0x000fe20001784270 */
[----:B--2---:R-:W-:-:S04]  /*a790*/  FMUL R17, R54, UR25 ;  /* 0x0000001936117c20 */ /* 0x004fc80008400000 */
[----:B------:R-:W-:Y:S01]  /*a7a0*/  FFMA R9, R214, UR24, R17 ;  /* 0x00000018d6097c23 */ /* 0x000fe20008000011 */
[----:B------:R-:W-:-:S04]  /*a7b0*/  IADD3.X R17, R31, R50, R7, P6, !PT ;  /* 0x000000321f117210 */ /* 0x000fc800037fe407 */
[----:B------:R2:W-:Y:S03]  /*a7c0*/  @P3 STG.E desc[UR22][R20.64], R9 ;  /* 0x0000000914003986 */ /* 0x0005e6000c101916 */
[----:B------:R-:W-:Y:S05]  /*a7d0*/  @!P4 BRA `(.L_x_153) ;  /* 0x000000000004c947 */ /* 0x000fea0003800000 */
[----:B------:R3:W5:Y:S02]  /*a7e0*/  LDG.E.LTC128B R54, desc[UR22][R12.64] ;  /* 0x000000160c367981 */ /* 0x000764000c1e1920 */
.L_x_153:
[----:B------:R-:W-:Y:S05]  /*a7f0*/  BSYNC B1 ;  /* 0x0000000000017941 */ /* 0x000fea0003800000 */
.L_x_152:
[----:B0-----:R-:W-:Y:S01]  /*a800*/  IADD3 R4, P3, R4, R51, RZ ;  /* 0x0000003304047210 */ /* 0x001fe20007f7e0ff */
[----:B-----5:R-:W-:Y:S01]  /*a810*/  FMUL R6, R54, UR25 ;  /* 0x0000001936067c20 */ /* 0x020fe20008400000 */
[----:B--2---:R-:W-:Y:S01]  /*a820*/  IMAD.WIDE.U32 R8, R34, R30, R16 ;  /* 0x0000001e22087225 */ /* 0x004fe200078e0010 */
        /* <DEDUP_REMOVED lines=9> */
[----:B---3--:R-:W-:-:S03]  /*a8c0*/  IMAD.IADD R13, R49, 0x1, R9 ;  /* 0x00000001310d7824 */ /* 0x008fc600078e0209 */
[----:B------:R-:W-:Y:S02]  /*a8d0*/  LEA.HI.X R9, R6, UR9, R7, 0x2, P1 ;  /* 0x0000000906097c11 */ /* 0x000fe400088f1407 */
[----:B------:R-:W-:Y:S07]  /*a8e0*/  @!P3 BRA `(.L_x_155) ;  /* 0x000000000004b947 */ /* 0x000fee0003800000 */
[----:B------:R2:W5:Y:S02]  /*a8f0*/  LDG.E.LTC128B R54, desc[UR22][R8.64+0x20] ;  /* 0x0000201608367981 */ /* 0x000564000c1e1920 */
.L_x_155:
[----:B------:R-:W-:Y:S05]  /*a900*/  BSYNC B1 ;  /* 0x0000000000017941 */ /* 0x000fea0003800000 */
.L_x_154:
        /* <DEDUP_REMOVED lines=18> */
.L_x_157:
[----:B------:R-:W-:Y:S05]  /*aa30*/  BSYNC B1 ;  /* 0x0000000000017941 */ /* 0x000fea0003800000 */
.L_x_156:
[----:B--2--5:R-:W-:Y:S01]  /*aa40*/  FMUL R8, R54, UR25 ;  /* 0x0000001936087c20 */ /* 0x024fe20008400000 */
[----:B------:R-:W-:-:S03]  /*aa50*/  LEA R6, P4, R7, UR8, 0x2 ;  /* 0x0000000807067c11 */ /* 0x000fc6000f8810ff */
[----:B------:R-:W-:Y:S01]  /*aa60*/  FFMA R217, R217, UR24, R8 ;  /* 0x00000018d9d97c23 */ /* 0x000fe20008000008 */
[----:B------:R-:W-:-:S04]  /*aa70*/  LEA.HI.X R7, R7, UR9, R10, 0x2, P4 ;  /* 0x0000000907077c11 */ /* 0x000fc8000a0f140a */
[----:B------:R2:W-:Y:S04]  /*aa80*/  @P2 STG.E desc[UR22][R4.64+0x20], R217 ;  /* 0x000020d904002986 */ /* 0x0005e8000c101916 */
[----:B------:R4:W2:Y:S01]  /*aa90*/  @P3 LDG.E.LTC128B R54, desc[UR22][R6.64] ;  /* 0x0000001606363981 */ /* 0x0008a2000c1e1920 */
[----:B------:R-:W-:Y:S01]  /*aaa0*/  IMAD.WIDE.U32 R14, R30, 0x7, R14 ;  /* 0x000000071e0e7825 */ /* 0x000fe200078e000e */
[-C--:B------:R-:W-:Y:S01]  /*aab0*/  IADD3 R18, P2, R18, R30.reuse, RZ ;  /* 0x0000001e12127210 */ /* 0x080fe20007f5e0ff */
[----:B------:R-:W-:Y:S02]  /*aac0*/  BSSY B1, `(.L_x_158) ;  /* 0x0000019000017945 */ /* 0x000fe40003800000 */
[----:B------:R-:W-:Y:S01]  /*aad0*/  IMAD.WIDE.U32 R16, R30, 0x7, R16 ;  /* 0x000000071e107825 */ /* 0x000fe200078e0010 */
[----:B------:R-:W-:-:S03]  /*aae0*/  IADD3 R12, P4, R14, R30, RZ ;  /* 0x0000001e0e0c7210 */ /* 0x000fc60007f9e0ff */
[----:B------:R-:W-:Y:S01]  /*aaf0*/  IMAD.X R19, R11, 0x1, R31, P2 ;  /* 0x000000010b137824 */ /* 0x000fe200010e061f */
[----:B---3--:R-:W-:Y:S01]  /*ab00*/  IADD3.X R13, R31, R50, R15, P4, !PT ;  /* 0x000000321f0d7210 */ /* 0x008fe200027fe40f */
[----:B----4-:R-:W-:Y:S01]  /*ab10*/  IMAD.WIDE.U32 R6, R32, 0x1c, R4 ;  /* 0x0000001c20067825 */ /* 0x010fe200078e0004 */
[----:B------:R-:W-:-:S03]  /*ab20*/  IADD3 R9, P2, R18, R28, RZ ;  /* 0x0000001c12097210 */ /* 0x000fc60007f5e0ff */
[----:B------:R-:W-:Y:S01]  /*ab30*/  IMAD.IADD R21, R3, 0x1, R7 ;  /* 0x0000000103157824 */ /* 0x000fe200078e0207 */
[----:B------:R-:W-:Y:S01]  /*ab40*/  IADD3.X R14, R19, R29, RZ, P2, !PT ;  /* 0x0000001d130e7210 */ /* 0x000fe200017fe4ff */
[----:B------:R-:W-:Y:S01]  /*ab50*/  IMAD.WIDE.U32 R10, R34, R30, R12 ;  /* 0x0000001e220a7225 */ /* 0x000fe200078e000c */
[----:B------:R-:W-:-:S03]  /*ab60*/  LEA R8, P2, R9, UR8, 0x2 ;  /* 0x0000000809087c11 */ /* 0x000fc6000f8410ff */
[----:B------:R-:W-:Y:S01]  /*ab70*/  IMAD.MOV.U32 R20, RZ, RZ, R6 ;  /* 0x000000ffff147224 */ /* 0x000fe200078e0006 */
[----:B------:R-:W-:Y:S01]  /*ab80*/  IADD3 R10, P4, P6, R178, R10, R36 ;  /* 0x0000000ab20a7210 */ /* 0x000fe20007e9e024 */
[----:B------:R-:W-:Y:S01]  /*ab90*/  IMAD.IADD R11, R49, 0x1, R11 ;  /* 0x00000001310b7824 */ /* 0x000fe200078e020b */
[----:B------:R-:W-:Y:S02]  /*aba0*/  LEA.HI.X R9, R9, UR9, R14, 0x2, P2 ;  /* 0x0000000909097c11 */ /* 0x000fe400090f140e */
[----:B------:R-:W-:Y:S02]  /*abb0*/  ISETP.GT.AND P2, PT, R46, 0xa9, PT ;  /* 0x000000a92e00780c */ /* 0x000fe40003f44270 */
        /* <DEDUP_REMOVED lines=9> */
.L_x_159:
[----:B------:R-:W-:Y:S05]  /*ac50*/  BSYNC B1 ;  /* 0x0000000000017941 */ /* 0x000fea0003800000 */
.L_x_158:
[----:B0-----:R-:W-:Y:S01]  /*ac60*/  IADD3 R4, P3, R4, R51, RZ ;  /* 0x0000003304047210 */ /* 0x001fe20007f7e0ff */
[----:B-----5:R-:W-:Y:S01]  /*ac70*/  FMUL R6, R54, UR25 ;  /* 0x0000001936067c20 */ /* 0x020fe20008400000 */
[----:B---3--:R-:W-:Y:S01]  /*ac80*/  IMAD.WIDE.U32 R8, R34, R30, R14 ;  /* 0x0000001e22087225 */ /* 0x008fe200078e000e */
[----:B------:R-:W-:Y:S03]  /*ac90*/  BSSY B1, `(.L_x_160) ;  /* 0x000000d000017945 */ /* 0x000fe60003800000 */
[----:B------:R-:W-:Y:S01]  /*aca0*/  FFMA R219, R219, UR24, R6 ;  /* 0x00000018dbdb7c23 */ /* 0x000fe20008000006 */
[----:B------:R-:W-:Y:S01]  /*acb0*/  IMAD.X R5, R5, 0x1, R33, P3 ;  /* 0x0000000105057824 */ /* 0x000fe200018e0621 */
[----:B------:R-:W-:Y:S01]  /*acc0*/  ISETP.GT.AND P3, PT, R47, 0x8, P1 ;  /* 0x000000082f00780c */ /* 0x000fe20000f64270 */
[----:B--2---:R-:W-:-:S03]  /*acd0*/  IMAD.WIDE.U32 R6, R0, UR6, R10 ;  /* 0x0000000600067c25 */ /* 0x004fc6000f8e000a */
[----:B------:R0:W-:Y:S01]  /*ace0*/  @P4 STG.E desc[UR22][R4.64], R219 ;  /* 0x000000db04004986 */ /* 0x0001e2000c101916 */
[----:B------:R-:W-:Y:S01]  /*acf0*/  IADD3 R10, P4, P6, R178, R8, R36 ;  /* 0x00000008b20a7210 */ /* 0x000fe20007e9e024 */
[----:B------:R-:W-:Y:S01]  /*ad00*/  IMAD.IADD R7, R48, 0x1, R7 ;  /* 0x0000000130077824 */ /* 0x000fe200078e0207 */
[----:B------:R-:W-:Y:S01]  /*ad10*/  LEA R8, P1, R6, UR8, 0x2 ;  /* 0x0000000806087c11 */ /* 0x000fe2000f8210ff */
[----:B------:R-:W-:-:S03]  /*ad20*/  IMAD.IADD R17, R49, 0x1, R9 ;  /* 0x0000000131117824 */ /* 0x000fc600078e0209 */
[----:B------:R-:W-:Y:S02]  /*ad30*/  LEA.HI.X R9, R6, UR9, R7, 0x2, P1 ;  /* 0x0000000906097c11 */ /* 0x000fe400088f1407 */
[----:B------:R-:W-:Y:S07]  /*ad40*/  @!P3 BRA `(.L_x_161) ;  /* 0x000000000004b947 */ /* 0x000fee0003800000 */
[----:B------:R2:W5:Y:S02]  /*ad50*/  LDG.E.LTC128B R54, desc[UR22][R8.64+0x20] ;  /* 0x0000201608367981 */ /* 0x000564000c1e1920 */
.L_x_161:
[----:B------:R-:W-:Y:S05]  /*ad60*/  BSYNC B1 ;  /* 0x0000000000017941 */ /* 0x000fea0003800000 */
.L_x_160:
[----:B-----5:R-:W-:Y:S01]  /*ad70*/  FMUL R7, R54, UR25 ;  /* 0x0000001936077c20 */ /* 0x020fe20008400000 */
[----:B------:R-:W-:Y:S01]  /*ad80*/  IADD3.X R11, R179, R17, R37, P4, P6 ;  /* 0x00000011b30b7210 */ /* 0x000fe200027ec425 */
[----:B------:R-:W-:Y:S01]  /*ad90*/  IMAD.WIDE.U32 R16, R30, 0x7, R18 ;  /* 0x000000071e107825 */ /* 0x000fe200078e0012 */
[----:B------:R-:W-:-:S03]  /*ada0*/  ISETP.GT.AND P2, PT, R47, 0x8, P2 ;  /* 0x000000082f00780c */ /* 0x000fc60001744270 */
[----:B------:R-:W-:Y:S01]  /*adb0*/  FFMA R23, R220, UR24, R7 ;  /* 0x00000018dc177c23 */ /* 0x000fe20008000007 */
[----:B------:R-:W-:Y:S01]  /*adc0*/  ISETP.GT.AND P1, PT, R46, 0xb0, PT ;  /* 0x000000b02e00780c */ /* 0x000fe20003f24270 */
[----:B------:R-:W-:Y:S01]  /*add0*/  IMAD.WIDE.U32 R6, R0, UR6, R10 ;  /* 0x0000000600067c25 */ /* 0x000fe2000f8e000a */
[----:B------:R-:W-:Y:S01]  /*ade0*/  IADD3 R11, R50, R17, RZ ;  /* 0x00000011320b7210 */ /* 0x000fe20007ffe0ff */
[----:B------:R-:W-:Y:S01]  /*adf0*/  BSSY B1, `(.L_x_162) ;  /* 0x000000a000017945 */ /* 0x000fe20003800000 */
[----:B------:R3:W-:Y:S01]  /*ae00*/  @P3 STG.E desc[UR22][R20.64+0x20], R23 ;  /* 0x0000201714003986 */ /* 0x0007e2000c101916 */
[----:B--2---:R-:W-:Y:S01]  /*ae10*/  IMAD.IADD R9, R48, 0x1, R7 ;  /* 0x0000000130097824 */ /* 0x004fe200078e0207 */
[----:B------:R-:W-:Y:S02]  /*ae20*/  IADD3 R7, P6, R28, R16, RZ ;  /* 0x000000101c077210 */ /* 0x000fe40007fde0ff */
[C---:B------:R-:W-:Y:S02]  /*ae30*/  LEA R8, P4, R6.reuse, UR8, 0x2 ;  /* 0x0000000806087c11 */ /* 0x040fe4000f8810ff */
[----:B------:R-:W-:Y:S01]  /*ae40*/  ISETP.GT.AND P3, PT, R47, RZ, P1 ;  /* 0x000000ff2f00720c */ /* 0x000fe20000f64270 */
[----:B------:R-:W-:Y:S01]  /*ae50*/  IMAD.X R10, R11, 0x1, R29, P6 ;  /* 0x000000010b0a7824 */ /* 0x000fe200030e061d */
[----:B------:R-:W-:Y:S01]  /*ae60*/  LEA.HI.X R9, R6, UR9, R9, 0x2, P4 ;  /* 0x0000000906097c11 */ /* 0x000fe2000a0f1409 */
[----:B------:R-:W-:Y:S10]  /*ae70*/  @!P2 BRA `(.L_x_163) ;  /* 0x000000000004a947 */ /* 0x000ff40003800000 */
[----:B------:R2:W5:Y:S02]  /*ae80*/  LDG.E.LTC128B R54, desc[UR22][R8.64+0x20] ;  /* 0x0000201608367981 */ /* 0x000564000c1e1920 */
.L_x_163:
[----:B------:R-:W-:Y:S05]  /*ae90*/  BSYNC B1 ;  /* 0x0000000000017941 */ /* 0x000fea0003800000 */
.L_x_162:
[----:B--2--5:R-:W-:Y:S01]  /*aea0*/  FMUL R8, R54, UR25 ;  /* 0x0000001936087c20 */ /* 0x024fe20008400000 */
[----:B------:R-:W-:-:S03]  /*aeb0*/  LEA R6, P4, R7, UR8, 0x2 ;  /* 0x0000000807067c11 */ /* 0x000fc6000f8810ff */
[----:B------:R-:W-:Y:S01]  /*aec0*/  FFMA R221, R221, UR24, R8 ;  /* 0x00000018dddd7c23 */ /* 0x000fe20008000008 */
[----:B------:R-:W-:-:S04]  /*aed0*/  LEA.HI.X R7, R7, UR9, R10, 0x2, P4 ;  /* 0x0000000907077c11 */ /* 0x000fc8000a0f140a */
[----:B------:R2:W-:Y:S04]  /*aee0*/  @P2 STG.E desc[UR22][R4.64+0x20], R221 ;  /* 0x000020dd04002986 */ /* 0x0005e8000c101916 */
[----:B------:R4:W3:Y:S01]  /*aef0*/  @P3 LDG.E.LTC128B R54, desc[UR22][R6.64] ;  /* 0x0000001606363981 */ /* 0x0008e2000c1e1920 */
        /* <DEDUP_REMOVED lines=22> */
[----:B---3--:R-:W-:-:S04]  /*b060*/  FMUL R21, R54, UR25 ;  /* 0x0000001936157c20 */ /* 0x008fc80008400000 */
[----:B------:R-:W-:-:S05]  /*b070*/  FFMA R21, R222, UR24, R21 ;  /* 0x00000018de157c23 */ /* 0x000fca0008000015 */
[----:B------:R2:W-:Y:S01]  /*b080*/  @P3 STG.E desc[UR22][R18.64], R21 ;  /* 0x0000001512003986 */ /* 0x0005e2000c101916 */
[----:B------:R-:W-:Y:S05]  /*b090*/  @!P4 BRA `(.L_x_165) ;  /* 0x000000000004c947 */ /* 0x000fea0003800000 */
[----:B------:R3:W5:Y:S02]  /*b0a0*/  LDG.E.LTC128B R54, desc[UR22][R8.64] ;  /* 0x0000001608367981 */ /* 0x000764000c1e1920 */
.L_x_165:
[----:B------:R-:W-:Y:S05]  /*b0b0*/  BSYNC B1 ;  /* 0x0000000000017941 */ /* 0x000fea0003800000 */
.L_x_164:
        /* <DEDUP_REMOVED lines=16> */
.L_x_167:
[----:B------:R-:W-:Y:S05]  /*b1c0*/  BSYNC B1 ;  /* 0x0000000000017941 */ /* 0x000fea0003800000 */
.L_x_166:
        /* <DEDUP_REMOVED lines=18> */
.L_x_169:
[----:B------:R-:W-:Y:S05]  /*b2f0*/  BSYNC B1 ;  /* 0x0000000000017941 */ /* 0x000fea0003800000 */
.L_x_168:
        /* <DEDUP_REMOVED lines=19> */
[----:B------:R-:W-:Y:S01]  /*b430*/  IADD3 R19, R3, R7, RZ ;  /* 0x0000000703137210 */ /* 0x000fe20007ffe0ff */
[----:B------:R-:W-:Y:S01]  /*b440*/  IMAD.MOV.U32 R18, RZ, RZ, R6 ;  /* 0x000000ffff127224 */ /* 0x000fe200078e0006 */
[----:B------:R-:W-:Y:S01]  /*b450*/  IADD3 R10, P4, P6, R178, R10, R36 ;  /* 0x0000000ab20a7210 */ /* 0x000fe20007e9e024 */
[----:B------:R-:W-:Y:S01]  /*b460*/  IMAD.IADD R11, R49, 0x1, R11 ;  /* 0x00000001310b7824 */ /* 0x000fe200078e020b */
[----:B------:R-:W-:-:S04]  /*b470*/  ISETP.GT.AND P2, PT, R46, 0xb9, PT ;  /* 0x000000b92e00780c */ /* 0x000fc80003f44270 */
        /* <DEDUP_REMOVED lines=9> */
.L_x_171:
[----:B------:R-:W-:Y:S05]  /*b510*/  BSYNC B1 ;  /* 0x0000000000017941 */ /* 0x000fea0003800000 */
.L_x_170:
        /* <DEDUP_REMOVED lines=16> */
.L_x_173:
[----:B------:R-:W-:Y:S05]  /*b620*/  BSYNC B1 ;  /* 0x0000000000017941 */ /* 0x000fea0003800000 */
.L_x_172:
        /* <DEDUP_REMOVED lines=18> */
.L_x_175:
[----:B------:R-:W-:Y:S05]  /*b750*/  BSYNC B1 ;  /* 0x0000000000017941 */ /* 0x000fea0003800000 */
.L_x_174:
[----:B--2--5:R-:W-:Y:S01]  /*b760*/  FMUL R9, R54, UR25 ;  /* 0x0000001936097c20 */ /* 0x024fe20008400000 */
[----:B------:R-:W-:-:S03]  /*b770*/  LEA R6, P4, R7, UR8, 0x2 ;  /* 0x0000000807067c11 */ /* 0x000fc6000f8810ff */
[----:B---3--:R-:W-:Y:S01]  /*b780*/  FFMA R19, R2, UR24, R9 ;  /* 0x0000001802137c23 */ /* 0x008fe20008000009 */
        /* <DEDUP_REMOVED lines=15> */
[----:B--2---:R-:W-:Y:S01]  /*b880*/  IMAD.IADD R19, R3, 0x1, R7 ;  /* 0x0000000103137824 */ /* 0x004fe200078e0207 */
[----:B------:R-:W-:Y:S01]  /*b890*/  IADD3 R10, P4, P6, R178, R10, R36 ;  /* 0x0000000ab20a7210 */ /* 0x000fe20007e9e024 */
[----:B------:R-:W-:Y:S01]  /*b8a0*/  IMAD.MOV.U32 R18, RZ, RZ, R6 ;  /* 0x000000ffff127224 */ /* 0x000fe200078e0006 */
[----:B------:R-:W-:Y:S01]  /*b8b0*/  LEA.HI.X R9, R2, UR9, R9, 0x2, P2 ;  /* 0x0000000902097c11 */ /* 0x000fe200090f1409 */
[----:B------:R-:W-:Y:S01]  /*b8c0*/  IMAD.IADD R11, R49, 0x1, R11 ;  /* 0x00000001310b7824 */ /* 0x000fe200078e020b */
[----:B------:R-:W-:-:S04]  /*b8d0*/  ISETP.GT.AND P2, PT, R46, 0xc1, PT ;  /* 0x000000c12e00780c */ /* 0x000fc80003f44270 */
        /* <DEDUP_REMOVED lines=9> */
.L_x_177:
[----:B------:R-:W-:Y:S05]  /*b970*/  BSYNC B1 ;  /* 0x0000000000017941 */ /* 0x000fea0003800000 */
.L_x_176:
        /* <DEDUP_REMOVED lines=10> */
[----:B--2---:R-:W-:Y:S01]  /*ba20*/  IMAD.IADD R21, R48, 0x1, R7 ;  /* 0x0000000130157824 */ /* 0x004fe200078e0207 */
[----:B------:R-:W-:Y:S01]  /*ba30*/  LEA R8, P1, R6, UR8, 0x2 ;  /* 0x0000000806087c11 */ /* 0x000fe2000f8210ff */
[----:B------:R-:W-:-:S03]  /*ba40*/  IMAD.IADD R7, R49, 0x1, R9 ;  /* 0x0000000131077824 */ /* 0x000fc600078e0209 */
[----:B------:R-:W-:Y:S02]  /*ba50*/  LEA.HI.X R9, R6, UR9, R21, 0x2, P1 ;  /* 0x0000000906097c11 */ /* 0x000fe400088f1415 */
[----:B------:R-:W-:Y:S07]  /*ba60*/  @!P3 BRA `(.L_x_179) ;  /* 0x000000000004b947 */ /* 0x000fee0003800000 */
[----:B------:R2:W5:Y:S02]  /*ba70*/  LDG.E.LTC128B R54, desc[UR22][R8.64+0x20] ;  /* 0x0000201608367981 */ /* 0x000564000c1e1920 */
.L_x_179:
[----:B------:R-:W-:Y:S05]  /*ba80*/  BSYNC B1 ;  /* 0x0000000000017941 */ /* 0x000fea0003800000 */
.L_x_178:
[----:B------:R-:W3:Y:S01]  /*ba90*/  LDL.LU R6, [R1+0xc] ;  /* 0x00000c0001067983 */ /* 0x000ee20000300800 */
[----:B-----5:R-:W-:Y:S01]  /*baa0*/  FMUL R2, R54, UR25 ;  /* 0x0000001936027c20 */ /* 0x020fe20008400000 */
[----:B------:R-:W-:Y:S01]  /*bab0*/  IADD3.X R11, R179, R7, R37, P4, P6 ;  /* 0x00000007b30b7210 */ /* 0x000fe200027ec425 */
[----:B------:R-:W-:Y:S01]  /*bac0*/  IMAD.WIDE.U32 R16, R30, 0x7, R16 ;  /* 0x000000071e107825 */ /* 0x000fe200078e0010 */
[----:B------:R-:W-:Y:S01]  /*bad0*/  ISETP.GT.AND P2, PT, R47, 0x8, P2 ;  /* 0x000000082f00780c */ /* 0x000fe20001744270 */
[----:B------:R-:W-:Y:S01]  /*bae0*/  BSSY B1, `(.L_x_180) ;  /* 0x000000e000017945 */ /* 0x000fe20003800000 */
[----:B------:R-:W-:Y:S01]  /*baf0*/  ISETP.GT.AND P1, PT, R46, 0xc8, PT ;  /* 0x000000c82e00780c */ /* 0x000fe20003f24270 */
[----:B---3--:R-:W-:Y:S01]  /*bb00*/  FFMA R21, R6, UR24, R2 ;  /* 0x0000001806157c23 */ /* 0x008fe20008000002 */
[----:B------:R-:W-:-:S04]  /*bb10*/  IMAD.WIDE.U32 R6, R0, UR6, R10 ;  /* 0x0000000600067c25 */ /* 0x000fc8000f8e000a */
[----:B------:R-:W-:Y:S01]  /*bb20*/  IMAD.IADD R11, R50, 0x1, R17 ;  /* 0x00000001320b7824 */ /* 0x000fe200078e0211 */
[----:B--2---:R-:W-:Y:S01]  /*bb30*/  IADD3 R9, R48, R7, RZ ;  /* 0x0000000730097210 */ /* 0x004fe20007ffe0ff */
[----:B------:R2:W-:Y:S01]  /*bb40*/  @P3 STG.E desc[UR22][R18.64+0x20], R21 ;  /* 0x0000201512003986 */ /* 0x0005e2000c101916 */
[----:B------:R-:W-:Y:S02]  /*bb50*/  IADD3 R7, P6, R28, R16, RZ ;  /* 0x000000101c077210 */ /* 0x000fe40007fde0ff */
[C---:B------:R-:W-:Y:S02]  /*bb60*/  LEA R8, P4, R6.reuse, UR8, 0x2 ;  /* 0x0000000806087c11 */ /* 0x040fe4000f8810ff */
[----:B------:R-:W-:Y:S01]  /*bb70*/  ISETP.GT.AND P3, PT, R47, RZ, P1 ;  /* 0x000000ff2f00720c */ /* 0x000fe20000f64270 */
[----:B------:R-:W-:Y:S01]  /*bb80*/  IMAD.X R10, R11, 0x1, R29, P6 ;  /* 0x000000010b0a7824 */ /* 0x000fe200030e061d */
[----:B------:R-:W-:Y:S01]  /*bb90*/  LEA.HI.X R9, R6, UR9, R9, 0x2, P4 ;  /* 0x0000000906097c11 */ /* 0x000fe2000a0f1409 */
[----:B------:R-:W-:Y:S10]  /*bba0*/  @!P2 BRA `(.L_x_181) ;  /* 0x000000000004a947 */ /* 0x000ff40003800000 */
[----:B------:R3:W5:Y:S02]  /*bbb0*/  LDG.E.LTC128B R54, desc[UR22][R8.64+0x20] ;  /* 0x0000201608367981 */ /* 0x000764000c1e1920 */
.L_x_181:
[----:B------:R-:W-:Y:S05]  /*bbc0*/  BSYNC B1 ;  /* 0x0000000000017941 */ /* 0x000fea0003800000 */
.L_x_180:
[----:B---3--:R-:W2:Y:S01]  /*bbd0*/  LDL.LU R8, [R1+0x10] ;  /* 0x0000100001087983 */ /* 0x008ea20000300800 */
[----:B-----5:R-:W-:Y:S01]  /*bbe0*/  FMUL R2, R54, UR25 ;  /* 0x0000001936027c20 */ /* 0x020fe20008400000 */
[C---:B------:R-:W-:Y:S02]  /*bbf0*/  LEA R6, P4, R7.reuse, UR8, 0x2 ;  /* 0x0000000807067c11 */ /* 0x040fe4000f8810ff */
[----:B------:R-:W3:Y:S02]  /*bc00*/  LDL.LU R20, [R1+0x14] ;  /* 0x0000140001147983 */ /* 0x000ee40000300800 */
[----:B------:R-:W-:Y:S01]  /*bc10*/  LEA.HI.X R7, R7, UR9, R10, 0x2, P4 ;  /* 0x0000000907077c11 */ /* 0x000fe2000a0f140a */
[----:B--2---:R-:W-:-:S05]  /*bc20*/  FFMA R19, R8, UR24, R2 ;  /* 0x0000001808137c23 */ /* 0x004fca0008000002 */
        /* <DEDUP_REMOVED lines=14> */
[----:B--2---:R-:W-:Y:S01]  /*bd10*/  IMAD.IADD R19, R3, 0x1, R7 ;  /* 0x0000000103137824 */ /* 0x004fe200078e0207 */
[----:B------:R-:W-:Y:S01]  /*bd20*/  MOV R18, R6 ;  /* 0x0000000600127202 */ /* 0x000fe20000000f00 */
[----:B------:R-:W-:Y:S01]  /*bd30*/  IMAD.WIDE.U32 R10, R34, R30, R12 ;  /* 0x0000001e220a7225 */ /* 0x000fe200078e000c */
[----:B------:R-:W-:-:S03]  /*bd40*/  ISETP.GT.AND P2, PT, R46, 0xc9, PT ;  /* 0x000000c92e00780c */ /* 0x000fc60003f44270 */
[----:B------:R-:W-:Y:S01]  /*bd50*/  IMAD.IADD R11, R49, 0x1, R11 ;  /* 0x00000001310b7824 */ /* 0x000fe200078e020b */
[----:B------:R-:W-:-:S04]  /*bd60*/  IADD3 R10, P4, P6, R178, R10, R36 ;  /* 0x0000000ab20a7210 */ /* 0x000fc80007e9e024 */
        /* <DEDUP_REMOVED lines=9> */
.L_x_183:
[----:B------:R-:W-:Y:S05]  /*be00*/  BSYNC B1 ;  /* 0x0000000000017941 */ /* 0x000fea0003800000 */
.L_x_182:
[----:B------:R-:W4:Y:S01]  /*be10*/  LDL.LU R6, [R1+0x18] ;  /* 0x0000180001067983 */ /* 0x000f220000300800 */
[----:B0-----:R-:W-:Y:S01]  /*be20*/  IADD3 R4, P3, R4, R51, RZ ;  /* 0x0000003304047210 */ /* 0x001fe20007f7e0ff */
[----:B-----5:R-:W-:Y:S01]  /*be30*/  FMUL R2, R54, UR25 ;  /* 0x0000001936027c20 */ /* 0x020fe20008400000 */
[----:B---3--:R-:W-:Y:S01]  /*be40*/  IMAD.WIDE.U32 R8, R34, R30, R14 ;  /* 0x0000001e22087225 */ /* 0x008fe200078e000e */
[----:B------:R-:W-:Y:S03]  /*be50*/  BSSY B1, `(.L_x_184) ;  /* 0x000000d000017945 */ /* 0x000fe60003800000 */
[----:B------:R-:W-:Y:S01]  /*be60*/  IMAD.X R5, R5, 0x1, R33, P3 ;  /* 0x0000000105057824 */ /* 0x000fe200018e0621 */
[----:B------:R-:W-:Y:S01]  /*be70*/  ISETP.GT.AND P3, PT, R47, 0x8, P1 ;  /* 0x000000082f00780c */ /* 0x000fe20000f64270 */
[----:B----4-:R-:W-:Y:S01]  /*be80*/  FFMA R23, R6, UR24, R2 ;  /* 0x0000001806177c23 */ /* 0x010fe20008000002 */
[----:B--2---:R-:W-:-:S04]  /*be90*/  IMAD.WIDE.U32 R6, R0, UR6, R10 ;  /* 0x0000000600067c25 */ /* 0x004fc8000f8e000a */
[----:B------:R0:W-:Y:S01]  /*bea0*/  @P4 STG.E desc[UR22][R4.64], R23 ;  /* 0x0000001704004986 */ /* 0x0001e2000c101916 */
[----:B------:R-:W-:Y:S01]  /*beb0*/  IADD3 R10, P4, P6, R178, R8, R36 ;  /* 0x00000008b20a7210 */ /* 0x000fe20007e9e024 */
[----:B------:R-:W-:Y:S01]  /*bec0*/  IMAD.IADD R21, R48, 0x1, R7 ;  /* 0x0000000130157824 */ /* 0x000fe200078e0207 */
[----:B------:R-:W-:Y:S01]  /*bed0*/  LEA R8, P1, R6, UR8, 0x2 ;  /* 0x0000000806087c11 */ /* 0x000fe2000f8210ff */
[----:B------:R-:W-:-:S03]  /*bee0*/  IMAD.IADD R7, R49, 0x1, R9 ;  /* 0x0000000131077824 */ /* 0x000fc600078e0209 */
[----:B------:R-:W-:Y:S01]  /*bef0*/  LEA.HI.X R9, R6, UR9, R21, 0x2, P1 ;  /* 0x0000000906097c11 */ /* 0x000fe200088f1415 */
[----:B------:R-:W-:Y:S08]  /*bf00*/  @!P3 BRA `(.L_x_185) ;  /* 0x000000000004b947 */ /* 0x000ff00003800000 */
[----:B------:R2:W5:Y:S02]  /*bf10*/  LDG.E.LTC128B R54, desc[UR22][R8.64+0x20] ;  /* 0x0000201608367981 */ /* 0x000564000c1e1920 */
.L_x_185:
[----:B------:R-:W-:Y:S05]  /*bf20*/  BSYNC B1 ;  /* 0x0000000000017941 */ /* 0x000fea0003800000 */
.L_x_184:
        /* <DEDUP_REMOVED lines=9> */
[----:B--2---:R-:W-:Y:S01]  /*bfc0*/  IMAD.IADD R9, R48, 0x1, R7 ;  /* 0x0000000130097824 */ /* 0x004fe200078e0207 */
[----:B------:R-:W-:Y:S01]  /*bfd0*/  IADD3 R7, P6, R28, R16, RZ ;  /* 0x000000101c077210 */ /* 0x000fe20007fde0ff */
[----:B------:R-:W-:Y:S01]  /*bfe0*/  IMAD.IADD R11, R50, 0x1, R17 ;  /* 0x00000001320b7824 */ /* 0x000fe200078e0211 */
[C---:B------:R-:W-:Y:S01]  /*bff0*/  LEA R8, P4, R6.reuse, UR8, 0x2 ;  /* 0x0000000806087c11 */ /* 0x040fe2000f8810ff */
[----:B------:R2:W-:Y:S01]  /*c000*/  @P3 STG.E desc[UR22][R18.64+0x20], R21 ;  /* 0x0000201512003986 */ /* 0x0005e2000c101916 */
[----:B------:R-:W-:Y:S01]  /*c010*/  ISETP.GT.AND P3, PT, R47, RZ, P1 ;  /* 0x000000ff2f00720c */ /* 0x000fe20000f64270 */
[----:B------:R-:W-:Y:S01]  /*c020*/  IMAD.X R10, R11, 0x1, R29, P6 ;  /* 0x000000010b0a7824 */ /* 0x000fe200030e061d */
[----:B------:R-:W-:Y:S01]  /*c030*/  LEA.HI.X R9, R6, UR9, R9, 0x2, P4 ;  /* 0x0000000906097c11 */ /* 0x000fe2000a0f1409 */
[----:B------:R-:W-:Y:S10]  /*c040*/  @!P2 BRA `(.L_x_187) ;  /* 0x000000000004a947 */ /* 0x000ff40003800000 */
[----:B------:R3:W5:Y:S02]  /*c050*/  LDG.E.LTC128B R54, desc[UR22][R8.64+0x20] ;  /* 0x0000201608367981 */ /* 0x000764000c1e1920 */
.L_x_187:
[----:B------:R-:W-:Y:S05]  /*c060*/  BSYNC B1 ;  /* 0x0000000000017941 */ /* 0x000fea0003800000 */
.L_x_186:
        /* <DEDUP_REMOVED lines=9> */
[C---:B------:R-:W-:Y:S01]  /*c100*/  IMAD.WIDE.U32 R12, R30.reuse, 0x7, R12 ;  /* 0x000000071e0c7825 */ /* 0x040fe200078e000c */
[----:B------:R-:W-:Y:S02]  /*c110*/  BSSY B1, `(.L_x_188) ;  /* 0x0000019000017945 */ /* 0x000fe40003800000 */
[----:B------:R-:W-:Y:S01]  /*c120*/  IADD3.X R17, R11, R31, RZ, P2, !PT ;  /* 0x0000001f0b117210 */ /* 0x000fe200017fe4ff */
[----:B------:R-:W-:Y:S01]  /*c130*/  IMAD.WIDE.U32 R14, R30, 0x7, R14 ;  /* 0x000000071e0e7825 */ /* 0x000fe200078e000e */
[----:B------:R-:W-:-:S02]  /*c140*/  IADD3 R2, P2, R16, R28, RZ ;  /* 0x0000001c10027210 */ /* 0x000fc40007f5e0ff */
[----:B------:R-:W-:Y:S01]  /*c150*/  IADD3 R12, P4, R12, R30, RZ ;  /* 0x0000001e0c0c7210 */ /* 0x000fe20007f9e0ff */
[----:B----4-:R-:W-:-:S03]  /*c160*/  IMAD.WIDE.U32 R6, R32, 0x1c, R4 ;  /* 0x0000001c20067825 */ /* 0x010fc600078e0004 */
[----:B------:R-:W-:Y:S01]  /*c170*/  IADD3.X R13, R31, R50, R13, P4, !PT ;  /* 0x000000321f0d7210 */ /* 0x000fe200027fe40d */
[----:B------:R-:W-:Y:S01]  /*c180*/  IMAD.X R9, R17, 0x1, R29, P2 ;  /* 0x0000000111097824 */ /* 0x000fe200010e061d */
[----:B------:R-:W-:Y:S01]  /*c190*/  LEA R8, P2, R2, UR8, 0x2 ;  /* 0x0000000802087c11 */ /* 0x000fe2000f8410ff */
[----:B--2---:R-:W-:Y:S02]  /*c1a0*/  IMAD.IADD R19, R3, 0x1, R7 ;  /* 0x0000000103137824 */ /* 0x004fe400078e0207 */
[----:B------:R-:W-:Y:S01]  /*c1b0*/  IMAD.WIDE.U32 R10, R34, R30, R12 ;  /* 0x0000001e220a7225 */ /* 0x000fe200078e000c */
[----:B------:R-:W-:Y:S02]  /*c1c0*/  LEA.HI.X R9, R2, UR9, R9, 0x2, P2 ;  /* 0x0000000902097c11 */ /* 0x000fe400090f1409 */
[----:B------:R-:W-:Y:S01]  /*c1d0*/  ISETP.GT.AND P2, PT, R46, 0xd1, PT ;  /* 0x000000d12e00780c */ /* 0x000fe20003f44270 */
[----:B------:R-:W-:Y:S01]  /*c1e0*/  IMAD.MOV.U32 R18, RZ, RZ, R6 ;  /* 0x000000ffff127224 */ /* 0x000fe200078e0006 */
[----:B------:R-:W-:Y:S01]  /*c1f0*/  IADD3 R10, P4, P6, R178, R10, R36 ;  /* 0x0000000ab20a7210 */ /* 0x000fe20007e9e024 */
        /* <DEDUP_REMOVED lines=10> */
.L_x_189:
[----:B------:R-:W-:Y:S05]  /*c2a0*/  BSYNC B1 ;  /* 0x0000000000017941 */ /* 0x000fea0003800000 */
.L_x_188:
        /* <DEDUP_REMOVED lines=12> */
[C---:B------:R-:W-:Y:S02]  /*c370*/  LEA R8, P1, R6.reuse, UR8, 0x2 ;  /* 0x0000000806087c11 */ /* 0x040fe4000f8210ff */
[----:B------:R-:W-:Y:S02]  /*c380*/  IADD3 R7, R49, R9, RZ ;  /* 0x0000000931077210 */ /* 0x000fe40007ffe0ff */
[----:B------:R-:W-:Y:S01]  /*c390*/  LEA.HI.X R9, R6, UR9, R21, 0x2, P1 ;  /* 0x0000000906097c11 */ /* 0x000fe200088f1415 */
[----:B------:R-:W-:Y:S08]  /*c3a0*/  @!P3 BRA `(.L_x_191) ;  /* 0x000000000004b947 */ /* 0x000ff00003800000 */
[----:B------:R2:W5:Y:S02]  /*c3b0*/  LDG.E.LTC128B R54, desc[UR22][R8.64+0x20] ;  /* 0x0000201608367981 */ /* 0x000564000c1e1920 */
.L_x_191:
[----:B------:R-:W-:Y:S05]  /*c3c0*/  BSYNC B1 ;  /* 0x0000000000017941 */ /* 0x000fea0003800000 */
.L_x_190:
        /* <DEDUP_REMOVED lines=19> */
.L_x_193:
[----:B------:R-:W-:Y:S05]  /*c500*/  BSYNC B1 ;  /* 0x0000000000017941 */ /* 0x000fea0003800000 */
.L_x_192:
        /* <DEDUP_REMOVED lines=20> */
[----:B------:R-:W-:Y:S01]  /*c650*/  IMAD.MOV.U32 R18, RZ, RZ, R6 ;  /* 0x000000ffff127224 */ /* 0x000fe200078e0006 */
[----:B--2---:R-:W-:Y:S01]  /*c660*/  IADD3 R19, R3, R7, RZ ;  /* 0x0000000703137210 */ /* 0x004fe20007ffe0ff */
        /* <DEDUP_REMOVED lines=13> */
.L_x_195:
[----:B------:R-:W-:Y:S05]  /*c740*/  BSYNC B1 ;  /* 0x0000000000017941 */ /* 0x000fea0003800000 */
.L_x_194:
        /* <DEDUP_REMOVED lines=17> */
.L_x_197:
[----:B------:R-:W-:Y:S05]  /*c860*/  BSYNC B1 ;  /* 0x0000000000017941 */ /* 0x000fea0003800000 */
.L_x_196:
[----:B------:R-:W3:Y:S01]  /*c870*/  LDL.LU R6, [R1+0x3c] ;  /* 0x00003c0001067983 */ /* 0x000ee20000300800 */
[----:B------:R-:W-:Y:S01]  /*c880*/  ISETP.GT.AND P2, PT, R47, 0x8, P2 ;  /* 0x000000082f00780c */ /* 0x000fe20001744270 */
[----:B-----5:R-:W-:Y:S01]  /*c890*/  FMUL R2, R54, UR25 ;  /* 0x0000001936027c20 */ /* 0x020fe20008400000 */
[----:B------:R-:W-:Y:S01]  /*c8a0*/  IADD3.X R11, R179, R7, R37, P4, P6 ;  /* 0x00000007b30b7210 */ /* 0x000fe200027ec425 */
[----:B------:R-:W-:Y:S01]  /*c8b0*/  IMAD.WIDE.U32 R16, R30, 0x7, R16 ;  /* 0x000000071e107825 */ /* 0x000fe200078e0010 */
[----:B------:R-:W-:Y:S01]  /*c8c0*/  ISETP.GT.AND P1, PT, R46, 0xe0, PT ;  /* 0x000000e02e00780c */ /* 0x000fe20003f24270 */
[----:B------:R-:W-:Y:S02]  /*c8d0*/  BSSY B1, `(.L_x_198) ;  /* 0x000000d000017945 */ /* 0x000fe40003800000 */
[----:B---3--:R-:W-:Y:S01]  /*c8e0*/  FFMA R21, R6, UR24, R2 ;  /* 0x0000001806157c23 */ /* 0x008fe20008000002 */
[----:B------:R-:W-:-:S04]  /*c8f0*/  IMAD.WIDE.U32 R6, R0, UR6, R10 ;  /* 0x0000000600067c25 */ /* 0x000fc8000f8e000a */
[----:B--2---:R-:W-:Y:S01]  /*c900*/  IMAD.IADD R9, R48, 0x1, R7 ;  /* 0x0000000130097824 */ /* 0x004fe200078e0207 */
[----:B------:R-:W-:Y:S01]  /*c910*/  LEA R8, P4, R6, UR8, 0x2 ;  /* 0x0000000806087c11 */ /* 0x000fe2000f8810ff */
[----:B------:R-:W-:Y:S01]  /*c920*/  IMAD.IADD R11, R50, 0x1, R17 ;  /* 0x00000001320b7824 */ /* 0x000fe200078e0211 */
[----:B------:R-:W-:Y:S01]  /*c930*/  IADD3 R7, P6, R28, R16, RZ ;  /* 0x000000101c077210 */ /* 0x000fe20007fde0ff */
[----:B------:R2:W-:Y:S01]  /*c940*/  @P3 STG.E desc[UR22][R18.64+0x20], R21 ;  /* 0x0000201512003986 */ /* 0x0005e2000c101916 */
[----:B------:R-:W-:Y:S02]  /*c950*/  ISETP.GT.AND P3, PT, R47, RZ, P1 ;  /* 0x000000ff2f00720c */ /* 0x000fe40000f64270 */
[----:B------:R-:W-:Y:S02]  /*c960*/  LEA.HI.X R9, R6, UR9, R9, 0x2, P4 ;  /* 0x0000000906097c11 */ /* 0x000fe4000a0f1409 */
[----:B------:R-:W-:Y:S01]  /*c970*/  IADD3.X R10, R11, R29, RZ, P6, !PT ;  /* 0x0000001d0b0a7210 */ /* 0x000fe200037fe4ff */
[----:B------:R-:W-:Y:S08]  /*c980*/  @!P2 BRA `(.L_x_199) ;  /* 0x000000000004a947 */ /* 0x000ff00003800000 */
[----:B------:R3:W5:Y:S02]  /*c990*/  LDG.E.LTC128B R54, desc[UR22][R8.64+0x20] ;  /* 0x0000201608367981 */ /* 0x000764000c1e1920 */
.L_x_199:
[----:B------:R-:W-:Y:S05]  /*c9a0*/  BSYNC B1 ;  /* 0x0000000000017941 */ /* 0x000fea0003800000 */
.L_x_198:
        /* <DEDUP_REMOVED lines=21> */
[----:B------:R-:W-:Y:S01]  /*cb00*/  ISETP.GT.AND P2, PT, R46, 0xe1, PT ;  /* 0x000000e12e00780c */ /* 0x000fe20003f44270 */
[----:B------:R-:W-:-:S04]  /*cb10*/  IMAD.WIDE.U32 R10, R34, R30, R12 ;  /* 0x0000001e220a7225 */ /* 0x000fc800078e000c */
        /* <DEDUP_REMOVED lines=12> */
.L_x_201:
[----:B------:R-:W-:Y:S05]  /*cbe0*/  BSYNC B1 ;  /* 0x0000000000017941 */ /* 0x000fea0003800000 */
.L_x_200:
        /* <DEDUP_REMOVED lines=10> */
[----:B------:R-:W-:Y:S02]  /*cc90*/  IADD3 R10, P4, P6, R178, R8, R36 ;  /* 0x00000008b20a7210 */ /* 0x000fe40007e9e024 */
[----:B------:R-:W-:Y:S01]  /*cca0*/  IADD3 R21, R48, R7, RZ ;  /* 0x0000000730157210 */ /* 0x000fe20007ffe0ff */
[----:B------:R-:W-:Y:S01]  /*ccb0*/  IMAD.IADD R7, R49, 0x1, R9 ;  /* 0x0000000131077824 */ /* 0x000fe200078e0209 */
[----:B------:R-:W-:-:S04]  /*ccc0*/  LEA R8, P1, R6, UR8, 0x2 ;  /* 0x0000000806087c11 */ /* 0x000fc8000f8210ff */
[----:B------:R-:W-:Y:S01]  /*ccd0*/  LEA.HI.X R9, R6, UR9, R21, 0x2, P1 ;  /* 0x0000000906097c11 */ /* 0x000fe200088f1415 */
[----:B------:R-:W-:Y:S08]  /*cce0*/  @!P3 BRA `(.L_x_203) ;  /* 0x000000000004b947 */ /* 0x000ff00003800000 */
[----:B------:R2:W5:Y:S02]  /*ccf0*/  LDG.E.LTC128B R54, desc[UR22][R8.64+0x20] ;  /* 0x0000201608367981 */ /* 0x000564000c1e1920 */
.L_x_203:
[----:B------:R-:W-:Y:S05]  /*cd00*/  BSYNC B1 ;  /* 0x0000000000017941 */ /* 0x000fea0003800000 */
.L_x_202:
        /* <DEDUP_REMOVED lines=19> */
.L_x_205:
[----:B------:R-:W-:Y:S05]  /*ce40*/  BSYNC B1 ;  /* 0x0000000000017941 */ /* 0x000fea0003800000 */
.L_x_204:
        /* <DEDUP_REMOVED lines=24> */
[----:B------:R-:W-:Y:S02]  /*cfd0*/  IADD3 R11, R49, R11, RZ ;  /* 0x0000000b310b7210 */ /* 0x000fe40007ffe0ff */
        /* <DEDUP_REMOVED lines=10> */
.L_x_207:
[----:B------:R-:W-:Y:S05]  /*d080*/  BSYNC B1 ;  /* 0x0000000000017941 */ /* 0x000fea0003800000 */
.L_x_206:
        /* <DEDUP_REMOVED lines=17> */
.L_x_209:
[----:B------:R-:W-:Y:S05]  /*d1a0*/  BSYNC B1 ;  /* 0x0000000000017941 */ /* 0x000fea0003800000 */
.L_x_208:
        /* <DEDUP_REMOVED lines=8> */
[----:B------:R-:W-:Y:S01]  /*d230*/  IMAD.WIDE.U32 R6, R0, UR6, R10 ;  /* 0x0000000600067c25 */ /* 0x000fe2000f8e000a */
[----:B------:R-:W-:-:S03]  /*d240*/  IADD3 R11, R50, R17, RZ ;  /* 0x00000011320b7210 */ /* 0x000fc60007ffe0ff */
[----:B--2---:R-:W-:Y:S01]  /*d250*/  IMAD.IADD R9, R48, 0x1, R7 ;  /* 0x0000000130097824 */ /* 0x004fe200078e0207 */
[----:B------:R-:W-:Y:S01]  /*d260*/  IADD3 R7, P6, R28, R16, RZ ;  /* 0x000000101c077210 */ /* 0x000fe20007fde0ff */
[----:B------:R2:W-:Y:S01]  /*d270*/  @P3 STG.E desc[UR22][R18.64+0x20], R21 ;  /* 0x0000201512003986 */ /* 0x0005e2000c101916 */
[C---:B------:R-:W-:Y:S02]  /*d280*/  LEA R8, P4, R6.reuse, UR8, 0x2 ;  /* 0x0000000806087c11 */ /* 0x040fe4000f8810ff */
[----:B------:R-:W-:Y:S01]  /*d290*/  ISETP.GT.AND P3, PT, R47, RZ, P1 ;  /* 0x000000ff2f00720c */ /* 0x000fe20000f64270 */
[----:B------:R-:W-:Y:S01]  /*d2a0*/  IMAD.X R10, R11, 0x1, R29, P6 ;  /* 0x000000010b0a7824 */ /* 0x000fe200030e061d */
[----:B------:R-:W-:Y:S01]  /*d2b0*/  LEA.HI.X R9, R6, UR9, R9, 0x2, P4 ;  /* 0x0000000906097c11 */ /* 0x000fe2000a0f1409 */
[----:B------:R-:W-:Y:S10]  /*d2c0*/  @!P2 BRA `(.L_x_211) ;  /* 0x000000000004a947 */ /* 0x000ff40003800000 */
[----:B------:R3:W5:Y:S02]  /*d2d0*/  LDG.E.LTC128B R54, desc[UR22][R8.64+0x20] ;  /* 0x0000201608367981 */ /* 0x000764000c1e1920 */
.L_x_211:
[----:B------:R-:W-:Y:S05]  /*d2e0*/  BSYNC B1 ;  /* 0x0000000000017941 */ /* 0x000fea0003800000 */
.L_x_210:
        /* <DEDUP_REMOVED lines=35> */
.L_x_213:
[----:B------:R-:W-:Y:S05]  /*d520*/  BSYNC B1 ;  /* 0x0000000000017941 */ /* 0x000fea0003800000 */
.L_x_212:
[----:B------:R-:W4:Y:S01]  /*d530*/  LDL.LU R6, [R1+0x68] ;  /* 0x0000680001067983 */ /* 0x000f220000300800 */
[----:B0-----:R-:W-:Y:S01]  /*d540*/  IADD3 R4, P3, R4, R51, RZ ;  /* 0x0000003304047210 */ /* 0x001fe20007f7e0ff */
[----:B-----5:R-:W-:Y:S01]  /*d550*/  FMUL R2, R54, UR25 ;  /* 0x0000001936027c20 */ /* 0x020fe20008400000 */
[----:B---3--:R-:W-:Y:S01]  /*d560*/  IMAD.WIDE.U32 R8, R34, R30, R14 ;  /* 0x0000001e22087225 */ /* 0x008fe200078e000e */
[----:B------:R-:W-:Y:S01]  /*d570*/  BSSY B1, `(.L_x_214) ;  /* 0x000000d000017945 */ /* 0x000fe20003800000 */
[----:B------:R-:W-:Y:S02]  /*d580*/  IADD3.X R5, R5, R33, RZ, P3, !PT ;  /* 0x0000002105057210 */ /* 0x000fe40001ffe4ff */
        /* <DEDUP_REMOVED lines=11> */
.L_x_215:
[----:B------:R-:W-:Y:S05]  /*d640*/  BSYNC B1 ;  /* 0x0000000000017941 */ /* 0x000fea0003800000 */
.L_x_214:
[----:B------:R-:W3:Y:S01]  /*d650*/  LDL.LU R6, [R1+0x6c] ;  /* 0x00006c0001067983 */ /* 0x000ee20000300800 */
[----:B-----5:R-:W-:Y:S01]  /*d660*/  FMUL R2, R54, UR25 ;  /* 0x0000001936027c20 */ /* 0x020fe20008400000 */
[----:B------:R-:W-:Y:S01]  /*d670*/  IADD3.X R11, R179, R7, R37, P4, P6 ;  /* 0x00000007b30b7210 */ /* 0x000fe200027ec425 */
[----:B------:R-:W-:Y:S01]  /*d680*/  IMAD.WIDE.U32 R16, R30, 0x7, R16 ;  /* 0x000000071e107825 */ /* 0x000fe200078e0010 */
[----:B------:R-:W-:Y:S01]  /*d690*/  ISETP.GT.AND P2, PT, R47, 0x8, P2 ;  /* 0x000000082f00780c */ /* 0x000fe20001744270 */
[----:B------:R-:W-:Y:S01]  /*d6a0*/  BSSY B1, `(.L_x_216) ;  /* 0x000000e000017945 */ /* 0x000fe20003800000 */
[----:B------:R-:W-:Y:S01]  /*d6b0*/  ISETP.GT.AND P1, PT, R46, 0xf8, PT ;  /* 0x000000f82e00780c */ /* 0x000fe20003f24270 */
[----:B0-----:R-:W-:-:S03]  /*d6c0*/  IMAD.IADD R23, R50, 0x1, R17 ;  /* 0x0000000132177824 */ /* 0x001fc600078e0211 */
[----:B------:R-:W-:Y:S01]  /*d6d0*/  ISETP.GT.AND P4, PT, R47, RZ, P1 ;  /* 0x000000ff2f00720c */ /* 0x000fe20000f84270 */
[----:B---3--:R-:W-:Y:S01]  /*d6e0*/  FFMA R21, R6, UR24, R2 ;  /* 0x0000001806157c23 */ /* 0x008fe20008000002 */
[----:B------:R-:W-:-:S04]  /*d6f0*/  IMAD.WIDE.U32 R6, R0, UR6, R10 ;  /* 0x0000000600067c25 */ /* 0x000fc8000f8e000a */
[----:B--2---:R-:W-:Y:S01]  /*d700*/  IMAD.IADD R9, R48, 0x1, R7 ;  /* 0x0000000130097824 */ /* 0x004fe200078e0207 */
[----:B------:R0:W-:Y:S01]  /*d710*/  @P3 STG.E desc[UR22][R18.64+0x20], R21 ;  /* 0x0000201512003986 */ /* 0x0001e2000c101916 */
[----:B------:R-:W-:Y:S02]  /*d720*/  IADD3 R7, P6, R28, R16, RZ ;  /* 0x000000101c077210 */ /* 0x000fe40007fde0ff */
[----:B------:R-:W-:-:S03]  /*d730*/  LEA R8, P3, R6, UR8, 0x2 ;  /* 0x0000000806087c11 */ /* 0x000fc6000f8610ff */
[----:B------:R-:W-:Y:S01]  /*d740*/  IMAD.X R10, R23, 0x1, R29, P6 ;  /* 0x00000001170a7824 */ /* 0x000fe200030e061d */
[----:B------:R-:W-:Y:S01]  /*d750*/  LEA.HI.X R9, R6, UR9, R9, 0x2, P3 ;  /* 0x0000000906097c11 */ /* 0x000fe200098f1409 */
[----:B------:R-:W-:Y:S08]  /*d760*/  @!P2 BRA `(.L_x_217) ;  /* 0x000000000004a947 */ /* 0x000ff00003800000 */
[----:B------:R2:W5:Y:S02]  /*d770*/  LDG.E.LTC128B R54, desc[UR22][R8.64+0x20] ;  /* 0x0000201608367981 */ /* 0x000564000c1e1920 */
.L_x_217:
[----:B------:R-:W-:Y:S05]  /*d780*/  BSYNC B1 ;  /* 0x0000000000017941 */ /* 0x000fea0003800000 */
.L_x_216:
[----:B--2---:R-:W2:Y:S01]  /*d790*/  LDL.LU R8, [R1+0x70] ;  /* 0x0000700001087983 */ /* 0x004ea20000300800 */
[----:B-----5:R-:W-:Y:S01]  /*d7a0*/  FMUL R2, R54, UR25 ;  /* 0x0000001936027c20 */ /* 0x020fe20008400000 */
[C---:B------:R-:W-:Y:S02]  /*d7b0*/  LEA R6, P3, R7.reuse, UR8, 0x2 ;  /* 0x0000000807067c11 */ /* 0x040fe4000f8610ff */
[----:B0-----:R-:W3:Y:S02]  /*d7c0*/  LDL.LU R18, [R1+0x74] ;  /* 0x0000740001127983 */ /* 0x001ee40000300800 */
[----:B------:R-:W-:Y:S01]  /*d7d0*/  LEA.HI.X R7, R7, UR9, R10, 0x2, P3 ;  /* 0x0000000907077c11 */ /* 0x000fe200098f140a */
[----:B------:R-:W-:-:S04]  /*d7e0*/  IMAD.WIDE.U32 R12, R30, 0x7, R12 ;  /* 0x000000071e0c7825 */ /* 0x000fc800078e000c */
[----:B------:R-:W-:-:S04]  /*d7f0*/  IMAD.WIDE.U32 R14, R30, 0x7, R14 ;  /* 0x000000071e0e7825 */ /* 0x000fc800078e000e */
[----:B--2---:R-:W-:-:S05]  /*d800*/  FFMA R17, R8, UR24, R2 ;  /* 0x0000001808117c23 */ /* 0x004fca0008000002 */
[----:B------:R0:W-:Y:S04]  /*d810*/  @P2 STG.E desc[UR22][R4.64+0x20], R17 ;  /* 0x0000201104002986 */ /* 0x0001e8000c101916 */
[----:B------:R2:W4:Y:S01]  /*d820*/  @P4 LDG.E.LTC128B R54, desc[UR22][R6.64] ;  /* 0x0000001606364981 */ /* 0x000522000c1e1920 */
[-C--:B------:R-:W-:Y:S01]  /*d830*/  IADD3 R8, P2, R12, R30.reuse, RZ ;  /* 0x0000001e0c087210 */ /* 0x080fe20007f5e0ff */
[----:B------:R-:W-:Y:S01]  /*d840*/  BSSY B1, `(.L_x_218) ;  /* 0x000001c000017945 */ /* 0x000fe20003800000 */
[----:B------:R-:W-:Y:S02]  /*d850*/  IADD3 R10, P3, R14, R30, RZ ;  /* 0x0000001e0e0a7210 */ /* 0x000fe40007f7e0ff */
[CC--:B------:R-:W-:Y:S02]  /*d860*/  IADD3.X R9, R31.reuse, R50.reuse, R13, P2, !PT ;  /* 0x000000321f097210 */ /* 0x0c0fe400017fe40d */
[----:B------:R-:W-:-:S02]  /*d870*/  IADD3.X R11, R31, R50, R15, P3, !PT ;  /* 0x000000321f0b7210 */ /* 0x000fc40001ffe40f */
[-C--:B------:R-:W-:Y:S01]  /*d880*/  IADD3 R16, P2, P3, R28, R30.reuse, R16 ;  /* 0x0000001e1c107210 */ /* 0x080fe20007b5e010 */
[-C--:B------:R-:W-:Y:S01]  /*d890*/  IMAD.WIDE.U32 R8, R34, R30.reuse, R8 ;  /* 0x0000001e22087225 */ /* 0x080fe200078e0008 */
[----:B------:R-:W-:Y:S02]  /*d8a0*/  IADD3 R12, P6, R4, R51, RZ ;  /* 0x00000033040c7210 */ /* 0x000fe40007fde0ff */
[----:B------:R-:W-:Y:S01]  /*d8b0*/  IADD3.X R29, R29, R31, R23, P2, P3 ;  /* 0x0000001f1d1d7210 */ /* 0x000fe200017e6417 */
[----:B------:R-:W-:Y:S01]  /*d8c0*/  IMAD.WIDE.U32 R34, R34, R30, R10 ;  /* 0x0000001e22227225 */ /* 0x000fe200078e000a */
[----:B------:R-:W-:-:S03]  /*d8d0*/  IADD3 R10, P2, P3, R178, R8, R36 ;  /* 0x00000008b20a7210 */ /* 0x000fc60007b5e024 */
[C---:B--2---:R-:W-:Y:S01]  /*d8e0*/  IMAD.IADD R7, R49.reuse, 0x1, R9 ;  /* 0x0000000131077824 */ /* 0x044fe200078e0209 */
[----:B------:R-:W-:Y:S01]  /*d8f0*/  IADD3 R49, R49, R35, RZ ;  /* 0x0000002331317210 */ /* 0x000fe20007ffe0ff */
[----:B------:R-:W-:-:S03]  /*d900*/  IMAD.X R13, R5, 0x1, R33, P6 ;  /* 0x00000001050d7824 */ /* 0x000fc600030e0621 */
[----:B------:R-:W-:Y:S01]  /*d910*/  IADD3.X R11, R179, R7, R37, P2, P3 ;  /* 0x00000007b30b7210 */ /* 0x000fe200017e6425 */
[----:B------:R-:W-:Y:S01]  /*d920*/  IMAD.WIDE.U32 R6, R32, 0x1c, R4 ;  /* 0x0000001c20067825 */ /* 0x000fe200078e0004 */
[----:B------:R-:W-:-:S03]  /*d930*/  IADD3 R34, P2, P3, R178, R34, R36 ;  /* 0x00000022b2227210 */ /* 0x000fc60007b5e024 */
[----:B------:R-:W-:Y:S01]  /*d940*/  IMAD.IADD R7, R3, 0x1, R7 ;  /* 0x0000000103077824 */ /* 0x000fe200078e0207 */
[----:B------:R-:W-:Y:S02]  /*d950*/  IADD3.X R35, R179, R49, R37, P2, P3 ;  /* 0x00000031b3237210 */ /* 0x000fe400017e6425 */
[----:B------:R-:W-:Y:S02]  /*d960*/  LEA R8, P3, R16, UR8, 0x2 ;  /* 0x0000000810087c11 */ /* 0x000fe4000f8610ff */
[----:B------:R-:W-:Y:S02]  /*d970*/  ISETP.GT.AND P2, PT, R46, 0xf9, PT ;  /* 0x000000f92e00780c */ /* 0x000fe40003f44270 */
[----:B------:R-:W-:Y:S02]  /*d980*/  LEA.HI.X R9, R16, UR9, R29, 0x2, P3 ;  /* 0x0000000910097c11 */ /* 0x000fe400098f141d */
[----:B------:R-:W-:Y:S01]  /*d990*/  ISETP.GT.AND P3, PT, R47, RZ, P2 ;  /* 0x000000ff2f00720c */ /* 0x000fe20001764270 */
[----:B----4-:R-:W-:-:S04]  /*d9a0*/  FMUL R2, R54, UR25 ;  /* 0x0000001936027c20 */ /* 0x010fc80008400000 */
[----:B---3--:R-:W-:Y:S01]  /*d9b0*/  FFMA R15, R18, UR24, R2 ;  /* 0x00000018120f7c23 */ /* 0x008fe20008000002 */
[----:B------:R-:W-:-:S04]  /*d9c0*/  IMAD.WIDE.U32 R2, R0, UR6, R10 ;  /* 0x0000000600027c25 */ /* 0x000fc8000f8e000a */
[----:B------:R0:W-:Y:S03]  /*d9d0*/  @P4 STG.E desc[UR22][R6.64], R15 ;  /* 0x0000000f06004986 */ /* 0x0001e6000c101916 */
[----:B------:R-:W-:Y:S05]  /*d9e0*/  @!P3 BRA `(.L_x_219) ;  /* 0x000000000004b947 */ /* 0x000fea0003800000 */
[----:B------:R2:W5:Y:S02]  /*d9f0*/  LDG.E.LTC128B R54, desc[UR22][R8.64] ;  /* 0x0000001608367981 */ /* 0x000564000c1e1920 */
.L_x_219:
[----:B------:R-:W-:Y:S05]  /*da00*/  BSYNC B1 ;  /* 0x0000000000017941 */ /* 0x000fea0003800000 */
.L_x_218:
[----:B--2---:R-:W2:Y:S01]  /*da10*/  LDL.LU R8, [R1+0x78] ;  /* 0x0000780001087983 */ /* 0x004ea20000300800 */
[----:B0----5:R-:W-:Y:S01]  /*da20*/  FMUL R5, R54, UR25 ;  /* 0x0000001936057c20 */ /* 0x021fe20008400000 */
[----:B------:R-:W-:Y:S01]  /*da30*/  ISETP.GT.AND P1, PT, R47, 0x8, P1 ;  /* 0x000000082f00780c */ /* 0x000fe20000f24270 */
[----:B------:R-:W-:Y:S01]  /*da40*/  IMAD.IADD R3, R48, 0x1, R3 ;  /* 0x0000000130037824 */ /* 0x000fe200078e0203 */
[----:B------:R-:W-:Y:S01]  /*da50*/  LEA R4, P4, R2, UR8, 0x2 ;  /* 0x0000000802047c11 */ /* 0x000fe2000f8810ff */
[----:B------:R-:W-:Y:S01]  /*da60*/  BSSY B1, `(.L_x_220) ;  /* 0x0000006000017945 */ /* 0x000fe20003800000 */
[----:B--2---:R-:W-:Y:S02]  /*da70*/  FFMA R9, R8, UR24, R5 ;  /* 0x0000001808097c23 */ /* 0x004fe40008000005 */
[----:B------:R-:W-:-:S03]  /*da80*/  LEA.HI.X R5, R2, UR9, R3, 0x2, P4 ;  /* 0x0000000902057c11 */ /* 0x000fc6000a0f1403 */
[----:B------:R0:W-:Y:S04]  /*da90*/  @P3 STG.E desc[UR22][R12.64], R9 ;  /* 0x000000090c003986 */ /* 0x0001e8000c101916 */
[----:B------:R-:W-:Y:S05]  /*daa0*/  @!P1 BRA `(.L_x_221) ;  /* 0x0000000000049947 */ /* 0x000fea0003800000 */
[----:B------:R2:W5:Y:S02]  /*dab0*/  LDG.E.LTC128B R54, desc[UR22][R4.64+0x20] ;  /* 0x0000201604367981 */ /* 0x000564000c1e1920 */
.L_x_221:
[----:B------:R-:W-:Y:S05]  /*dac0*/  BSYNC B1 ;  /* 0x0000000000017941 */ /* 0x000fea0003800000 */
.L_x_220:
[----:B--2---:R-:W0:Y:S01]  /*dad0*/  LDL.LU R5, [R1+0x7c] ;  /* 0x00007c0001057983 */ /* 0x004e220000300800 */
[----:B------:R-:W-:Y:S01]  /*dae0*/  ISETP.GT.AND P2, PT, R47, 0x8, P2 ;  /* 0x000000082f00780c */ /* 0x000fe20001744270 */
[----:B-----5:R-:W-:Y:S01]  /*daf0*/  FMUL R4, R54, UR25 ;  /* 0x0000001936047c20 */ /* 0x020fe20008400000 */
[----:B------:R-:W-:Y:S01]  /*db00*/  IMAD.WIDE.U32 R2, R0, UR6, R34 ;  /* 0x0000000600027c25 */ /* 0x000fe2000f8e0022 */
[----:B------:R-:W-:Y:S03]  /*db10*/  BSSY B1, `(.L_x_222) ;  /* 0x0000008000017945 */ /* 0x000fe60003800000 */
[----:B------:R-:W-:Y:S02]  /*db20*/  IMAD.IADD R3, R48, 0x1, R3 ;  /* 0x0000000130037824 */ /* 0x000fe400078e0203 */
[----:B0-----:R-:W-:-:S05]  /*db30*/  FFMA R9, R5, UR24, R4 ;  /* 0x0000001805097c23 */ /* 0x001fca0008000004 */
[----:B------:R0:W-:Y:S01]  /*db40*/  @P1 STG.E desc[UR22][R6.64+0x20], R9 ;  /* 0x0000200906001986 */ /* 0x0001e2000c101916 */
[----:B------:R-:W-:-:S04]  /*db50*/  LEA R4, P1, R2, UR8, 0x2 ;  /* 0x0000000802047c11 */ /* 0x000fc8000f8210ff */
[----:B------:R-:W-:Y:S01]  /*db60*/  LEA.HI.X R5, R2, UR9, R3, 0x2, P1 ;  /* 0x0000000902057c11 */ /* 0x000fe200088f1403 */
[----:B------:R-:W-:Y:S08]  /*db70*/  @!P2 BRA `(.L_x_223) ;  /* 0x000000000004a947 */ /* 0x000ff00003800000 */
[----:B------:R2:W5:Y:S02]  /*db80*/  LDG.E.LTC128B R54, desc[UR22][R4.64+0x20] ;  /* 0x0000201604367981 */ /* 0x000564000c1e1920 */
.L_x_223:
[----:B------:R-:W-:Y:S05]  /*db90*/  BSYNC B1 ;  /* 0x0000000000017941 */ /* 0x000fea0003800000 */
.L_x_222:
[----:B------:R-:W3:Y:S01]  /*dba0*/  LDL.LU R0, [R1+0x98] ;  /* 0x0000980001007983 */ /* 0x000ee20000300800 */
[----:B-----5:R-:W-:-:S04]  /*dbb0*/  FMUL R54, R54, UR25 ;  /* 0x0000001936367c20 */ /* 0x020fc80008400000 */
[----:B---3--:R-:W-:Y:S01]  /*dbc0*/  FFMA R3, R0, UR24, R54 ;  /* 0x0000001800037c23 */ /* 0x008fe20008000036 */
[----:B------:R-:W-:Y:S06]  /*dbd0*/  @!P2 BRA `(.L_x_224) ;  /* 0x0000002400dca947 */ /* 0x000fec0003800000 */
[----:B------:R3:W-:Y:S01]  /*dbe0*/  STG.E desc[UR22][R12.64+0x20], R3 ;  /* 0x000020030c007986 */ /* 0x0007e2000c101916 */
[----:B------:R-:W-:Y:S05]  /*dbf0*/  BRA `(.L_x_224) ;  /* 0x0000002400d47947 */ /* 0x000fea0003800000 */
.L_x_33:
[----:B------:R-:W-:Y:S01]  /*dc00*/  ISETP.GT.AND P3, PT, R46, 0x1, PT ;  /* 0x000000012e00780c */ /* 0x000fe20003f64270 */
[----:B------:R-:W-:Y:S01]  /*dc10*/  ULDC.64 UR6, c[0x0][0x6c0] ;  /* 0x0001b00000067ab9 */ /* 0x000fe20000000a00 */
[----:B-----5:R-:W3:Y:S01]  /*dc20*/  LDL.LU R0, [R1+0x1c] ;  /* 0x00001c0001007983 */ /* 0x020ee20000300800 */
[----:B------:R-:W-:Y:S01]  /*dc30*/  LEA R24, P6, R38, UR6, 0x2 ;  /* 0x0000000626187c11 */ /* 0x000fe2000f8c10ff */
[----:B------:R-:W-:Y:S01]  /*dc40*/  FMUL R29, R3, UR24 ;  /* 0x00000018031d7c20 */ /* 0x000fe20008400000 */
[C---:B------:R-:W-:Y:S01]  /*dc50*/  ISETP.GT.AND P4, PT, R47.reuse, RZ, P3 ;  /* 0x000000ff2f00720c */ /* 0x040fe20001f84270 */
[----:B------:R-:W-:Y:S01]  /*dc60*/  FMUL R31, R4, UR24 ;  /* 0x00000018041f7c20 */ /* 0x000fe20008400000 */
[----:B------:R-:W-:Y:S01]  /*dc70*/  ISETP.GT.AND P1, PT, R47, 0x8, P1 ;  /* 0x000000082f00780c */ /* 0x000fe20000f24270 */
[----:B------:R-:W-:Y:S01]  /*dc80*/  FMUL R35, R5, UR24 ;  /* 0x0000001805237c20 */ /* 0x000fe20008400000 */
[----:B------:R-:W-:Y:S01]  /*dc90*/  LEA.HI.X R25, R38, UR7, R43, 0x2, P6 ;  /* 0x0000000726197c11 */ /* 0x000fe2000b0f142b */
[----:B------:R-:W-:Y:S01]  /*dca0*/  FMUL R37, R6, UR24 ;  /* 0x0000001806257c20 */ /* 0x000fe20008400000 */
[C---:B------:R-:W-:Y:S01]  /*dcb0*/  LEA R26, P6, R32.reuse, R24, 0x2 ;  /* 0x00000018201a7211 */ /* 0x040fe200078c10ff */
[----:B------:R-:W-:Y:S01]  /*dcc0*/  IMAD R3, R33, 0x1c, RZ ;  /* 0x0000001c21037824 */ /* 0x000fe200078e02ff */
[----:B------:R-:W-:Y:S01]  /*dcd0*/  ISETP.GT.AND P3, PT, R47, 0x8, P3 ;  /* 0x000000082f00780c */ /* 0x000fe20001f64270 */
[----:B------:R0:W-:Y:S01]  /*dce0*/  @P2 STG.E desc[UR22][R24.64], R29 ;  /* 0x0000001d18002986 */ /* 0x0001e2000c101916 */
[--C-:B------:R-:W-:Y:S01]  /*dcf0*/  LEA.HI.X R27, R32, R25, R33.reuse, 0x2, P6 ;  /* 0x00000019201b7211 */ /* 0x100fe200030f1421 */
[----:B------:R-:W-:Y:S01]  /*dd00*/  FMUL R9, R9, UR24 ;  /* 0x0000001809097c20 */ /* 0x000fe20008400000 */
[----:B------:R-:W-:Y:S01]  /*dd10*/  ISETP.GT.AND P2, PT, R46, 0x8, PT ;  /* 0x000000082e00780c */ /* 0x000fe20003f44270 */
[----:B------:R-:W-:Y:S01]  /*dd20*/  FMUL R11, R11, UR24 ;  /* 0x000000180b0b7c20 */ /* 0x000fe20008400000 */
[C---:B------:R-:W-:Y:S01]  /*dd30*/  SHF.L.U64.HI R33, R32.reuse, 0x5, R33 ;  /* 0x0000000520217819 */ /* 0x040fe20000010221 */
[----:B------:R4:W-:Y:S01]  /*dd40*/  @P4 STG.E desc[UR22][R26.64], R31 ;  /* 0x0000001f1a004986 */ /* 0x0009e2000c101916 */
[C---:B------:R-:W-:Y:S01]  /*dd50*/  ISETP.GT.AND P4, PT, R47.reuse, RZ, P2 ;  /* 0x000000ff2f00720c */ /* 0x040fe20001784270 */
[----:B------:R-:W-:Y:S01]  /*dd60*/  IMAD.WIDE.U32 R4, R32, 0x1c, R26 ;  /* 0x0000001c20047825 */ /* 0x000fe200078e001a */
[----:B------:R-:W-:Y:S01]  /*dd70*/  ISETP.GT.AND P2, PT, R47, 0x8, P2 ;  /* 0x000000082f00780c */ /* 0x000fe20001744270 */
[----:B------:R1:W-:Y:S01]  /*dd80*/  @P1 STG.E desc[UR22][R24.64+0x20], R35 ;  /* 0x0000202318001986 */ /* 0x0003e2000c101916 */
[----:B------:R-:W-:Y:S01]  /*dd90*/  ISETP.GT.AND P1, PT, R46, 0x9, PT ;  /* 0x000000092e00780c */ /* 0x000fe20003f24270 */
[----:B0-----:R-:W-:-:S02]  /*dda0*/  IMAD.SHL.U32 R29, R32, 0x20, RZ ;  /* 0x00000020201d7824 */ /* 0x001fc400078e00ff */
[----:B------:R-:W-:Y:S01]  /*ddb0*/  FMUL R13, R13, UR24 ;  /* 0x000000180d0d7c20 */ /* 0x000fe20008400000 */
[----:B------:R0:W-:Y:S01]  /*ddc0*/  @P3 STG.E desc[UR22][R26.64+0x20], R37 ;  /* 0x000020251a003986 */ /* 0x0001e2000c101916 */
[----:B------:R-:W-:Y:S01]  /*ddd0*/  ISETP.GT.AND P3, PT, R47, RZ, P1 ;  /* 0x000000ff2f00720c */ /* 0x000fe20000f64270 */
[----:B------:R-:W-:Y:S01]  /*dde0*/  IMAD.IADD R5, R3, 0x1, R5 ;  /* 0x0000000103057824 */ /* 0x000fe200078e0205 */
[----:B------:R-:W-:Y:S01]  /*ddf0*/  IADD3 R6, P6, R29, R26, RZ ;  /* 0x0000001a1d067210 */ /* 0x000fe20007fde0ff */
[----:B----4-:R-:W-:Y:S01]  /*de00*/  FMUL R31, R7, UR24 ;  /* 0x00000018071f7c20 */ /* 0x010fe20008400000 */
[----:B------:R-:W-:Y:S02]  /*de10*/  ISETP.GT.AND P1, PT, R47, 0x8, P1 ;  /* 0x000000082f00780c */ /* 0x000fe40000f24270 */
[----:B------:R-:W-:Y:S01]  /*de20*/  IADD3.X R7, R33, R27, RZ, P6, !PT ;  /* 0x0000001b21077210 */ /* 0x000fe200037fe4ff */
[----:B-1----:R-:W-:Y:S01]  /*de30*/  FMUL R25, R8, UR24 ;  /* 0x0000001808197c20 */ /* 0x002fe20008400000 */
[----:B------:R-:W-:Y:S01]  /*de40*/  @P4 STG.E desc[UR22][R4.64], R31 ;  /* 0x0000001f04004986 */ /* 0x000fe2000c101916 */
[----:B------:R-:W-:-:S02]  /*de50*/  ISETP.GT.AND P4, PT, R46, 0x10, PT ;  /* 0x000000102e00780c */ /* 0x000fc40003f84270 */
[----:B------:R-:W-:Y:S01]  /*de60*/  ISETP.GT.AND P6, PT, R46, 0x11, PT ;  /* 0x000000112e00780c */ /* 0x000fe20003fc4270 */
[----:B0-----:R-:W-:Y:S01]  /*de70*/  FMUL R27, R10, UR24 ;  /* 0x000000180a1b7c20 */ /* 0x001fe20008400000 */
[----:B------:R0:W-:Y:S01]  /*de80*/  @P3 STG.E desc[UR22][R6.64], R25 ;  /* 0x0000001906003986 */ /* 0x0001e2000c101916 */
[C---:B------:R-:W-:Y:S02]  /*de90*/  ISETP.GT.AND P3, PT, R47.reuse, RZ, P4 ;  /* 0x000000ff2f00720c */ /* 0x040fe40002764270 */
[C---:B------:R-:W-:Y:S01]  /*dea0*/  ISETP.GT.AND P4, PT, R47.reuse, 0x8, P4 ;  /* 0x000000082f00780c */ /* 0x040fe20002784270 */
[----:B------:R1:W-:Y:S01]  /*deb0*/  @P2 STG.E desc[UR22][R4.64+0x20], R9 ;  /* 0x0000200904002986 */ /* 0x0003e2000c101916 */
[C---:B------:R-:W-:Y:S02]  /*dec0*/  ISETP.GT.AND P2, PT, R47.reuse, RZ, P6 ;  /* 0x000000ff2f00720c */ /* 0x040fe40003744270 */
[----:B------:R-:W-:Y:S01]  /*ded0*/  ISETP.GT.AND P6, PT, R47, 0x8, P6 ;  /* 0x000000082f00780c */ /* 0x000fe200037c4270 */
[----:B------:R4:W-:Y:S01]  /*dee0*/  @P1 STG.E desc[UR22][R6.64+0x20], R27 ;  /* 0x0000201b06001986 */ /* 0x0009e2000c101916 */
[----:B0-----:R-:W-:Y:S01]  /*def0*/  FMUL R25, R12, UR24 ;  /* 0x000000180c197c20 */ /* 0x001fe20008400000 */
[----:B-1----:R-:W-:Y:S01]  /*df00*/  IMAD.WIDE.U32 R4, R32, 0x1c, R6 ;  /* 0x0000001c20047825 */ /* 0x002fe200078e0006 */
[----:B----4-:R-:W-:-:S03]  /*df10*/  IADD3 R6, P1, R29, R6, RZ ;  /* 0x000000061d067210 */ /* 0x010fc60007f3e0ff */
[----:B------:R-:W-:Y:S02]  /*df20*/  IMAD.IADD R5, R3, 0x1, R5 ;  /* 0x0000000103057824 */ /* 0x000fe400078e0205 */
[----:B------:R-:W-:Y:S01]  /*df30*/  FMUL R27, R14, UR24 ;  /* 0x000000180e1b7c20 */ /* 0x000fe20008400000 */
[----:B------:R-:W-:Y:S01]  /*df40*/  FMUL R15, R15, UR24 ;  /* 0x000000180f0f7c20 */ /* 0x000fe20008400000 */
[----:B------:R-:W-:Y:S01]  /*df50*/  FMUL R17, R17, UR24 ;  /* 0x0000001811117c20 */ /* 0x000fe20008400000 */
[----:B------:R-:W-:Y:S01]  /*df60*/  IMAD.X R7, R33, 0x1, R7, P1 ;  /* 0x0000000121077824 */ /* 0x000fe200008e0607 */
[----:B------:R-:W-:Y:S04]  /*df70*/  @P3 STG.E desc[UR22][R4.64], R11 ;  /* 0x0000000b04003986 */ /* 0x000fe8000c101916 */
[----:B------:R-:W-:Y:S01]  /*df80*/  @P2 STG.E desc[UR22][R6.64], R25 ;  /* 0x0000001906002986 */ /* 0x000fe2000c101916 */
[----:B------:R-:W-:-:S02]  /*df90*/  ISETP.GT.AND P2, PT, R46, 0x18, PT ;  /* 0x000000182e00780c */ /* 0x000fc40003f44270 */
[----:B------:R-:W-:Y:S01]  /*dfa0*/  ISETP.GT.AND P1, PT, R46, 0x19, PT ;  /* 0x000000192e00780c */ /* 0x000fe20003f24270 */
[----:B------:R-:W-:Y:S01]  /*dfb0*/  FMUL R19, R19, UR24 ;  /* 0x0000001813137c20 */ /* 0x000fe20008400000 */
[C---:B------:R-:W-:Y:S01]  /*dfc0*/  ISETP.GT.AND P3, PT, R47.reuse, RZ, P2 ;  /* 0x000000ff2f00720c */ /* 0x040fe20001764270 */
[----:B------:R0:W-:Y:S01]  /*dfd0*/  @P4 STG.E desc[UR22][R4.64+0x20], R13 ;  /* 0x0000200d04004986 */ /* 0x0001e2000c101916 */
[----:B------:R-:W-:Y:S01]  /*dfe0*/  IMAD.WIDE.U32 R8, R32, 0x1c, R6 ;  /* 0x0000001c20087825 */ /* 0x000fe200078e0006 */
[C---:B------:R-:W-:Y:S02]  /*dff0*/  ISETP.GT.AND P4, PT, R47.reuse, RZ, P1 ;  /* 0x000000ff2f00720c */ /* 0x040fe40000f84270 */
[----:B------:R-:W-:Y:S01]  /*e000*/  ISETP.GT.AND P2, PT, R47, 0x8, P2 ;  /* 0x000000082f00780c */ /* 0x000fe20001744270 */
[----:B------:R1:W-:Y:S01]  /*e010*/  @P6 STG.E desc[UR22][R6.64+0x20], R27 ;  /* 0x0000201b06006986 */ /* 0x0003e2000c101916 */
[----:B------:R-:W-:Y:S01]  /*e020*/  IMAD.IADD R9, R3, 0x1, R9 ;  /* 0x0000000103097824 */ /* 0x000fe200078e0209 */
[----:B------:R-:W-:Y:S01]  /*e030*/  ISETP.GT.AND P1, PT, R47, 0x8, P1 ;  /* 0x000000082f00780c */ /* 0x000fe20000f24270 */
[----:B------:R-:W-:Y:S01]  /*e040*/  FMUL R21, R21, UR24 ;  /* 0x0000001815157c20 */ /* 0x000fe20008400000 */
[----:B------:R-:W-:Y:S01]  /*e050*/  FMUL R23, R23, UR24 ;  /* 0x0000001817177c20 */ /* 0x000fe20008400000 */
[----:B------:R-:W-:Y:S01]  /*e060*/  FMUL R153, R153, UR24 ;  /* 0x0000001899997c20 */ /* 0x000fe20008400000 */
[----:B------:R-:W-:Y:S01]  /*e070*/  FMUL R155, R155, UR24 ;  /* 0x000000189b9b7c20 */ /* 0x000fe20008400000 */
[----:B0-----:R-:W-:Y:S01]  /*e080*/  IADD3 R4, P6, R29, R6, RZ ;  /* 0x000000061d047210 */ /* 0x001fe20007fde0ff */
[----:B------:R-:W-:Y:S01]  /*e090*/  FMUL R11, R16, UR24 ;  /* 0x00000018100b7c20 */ /* 0x000fe20008400000 */
[----:B------:R-:W-:Y:S01]  /*e0a0*/  @P3 STG.E desc[UR22][R8.64], R15 ;  /* 0x0000000f08003986 */ /* 0x000fe2000c101916 */
[----:B------:R-:W-:-:S02]  /*e0b0*/  ISETP.GT.AND P3, PT, R46, 0x20, PT ;  /* 0x000000202e00780c */ /* 0x000fc40003f64270 */
[----:B------:R-:W-:Y:S01]  /*e0c0*/  IMAD.X R5, R33, 0x1, R7, P6 ;  /* 0x0000000121057824 */ /* 0x000fe200030e0607 */
[----:B------:R-:W-:Y:S01]  /*e0d0*/  ISETP.GT.AND P6, PT, R46, 0x21, PT ;  /* 0x000000212e00780c */ /* 0x000fe20003fc4270 */
[----:B------:R-:W-:Y:S01]  /*e0e0*/  FMUL R13, R18, UR24 ;  /* 0x00000018120d7c20 */ /* 0x000fe20008400000 */
[----:B------:R-:W-:Y:S01]  /*e0f0*/  FMUL R157, R157, UR24 ;  /* 0x000000189d9d7c20 */ /* 0x000fe20008400000 */
[----:B------:R-:W-:Y:S01]  /*e100*/  FMUL R159, R159, UR24 ;  /* 0x000000189f9f7c20 */ /* 0x000fe20008400000 */
[----:B------:R0:W-:Y:S01]  /*e110*/  @P4 STG.E desc[UR22][R4.64], R11 ;  /* 0x0000000b04004986 */ /* 0x0001e2000c101916 */
[----:B------:R-:W-:-:S03]  /*e120*/  ISETP.GT.AND P4, PT, R47, RZ, P3 ;  /* 0x000000ff2f00720c */ /* 0x000fc60001f84270 */
[----:B------:R-:W-:Y:S01]  /*e130*/  @P2 STG.E desc[UR22][R8.64+0x20], R17 ;  /* 0x0000201108002986 */ /* 0x000fe2000c101916 */
[C---:B------:R-:W-:Y:S01]  /*e140*/  ISETP.GT.AND P2, PT, R47.reuse, RZ, P6 ;  /* 0x000000ff2f00720c */ /* 0x040fe20003744270 */
[----:B-1----:R-:W-:Y:S02]  /*e150*/  IMAD.WIDE.U32 R6, R32, 0x1c, R4 ;  /* 0x0000001c20067825 */ /* 0x002fe400078e0004 */
[----:B------:R1:W-:Y:S01]  /*e160*/  @P1 STG.E desc[UR22][R4.64+0x20], R13 ;  /* 0x0000200d04001986 */ /* 0x0003e2000c101916 */
[----:B------:R-:W-:Y:S01]  /*e170*/  ISETP.GT.AND P3, PT, R47, 0x8, P3 ;  /* 0x000000082f00780c */ /* 0x000fe20001f64270 */
[----:B------:R-:W-:Y:S02]  /*e180*/  IMAD.IADD R7, R3, 0x1, R7 ;  /* 0x0000000103077824 */ /* 0x000fe400078e0207 */
[----:B0-----:R-:W-:Y:S01]  /*e190*/  FMUL R11, R20, UR24 ;  /* 0x00000018140b7c20 */ /* 0x001fe20008400000 */
[----:B------:R-:W-:Y:S01]  /*e1a0*/  FMUL R161, R161, UR24 ;  /* 0x00000018a1a17c20 */ /* 0x000fe20008400000 */
[----:B------:R-:W-:Y:S01]  /*e1b0*/  FMUL R163, R163, UR24 ;  /* 0x00000018a3a37c20 */ /* 0x000fe20008400000 */
[----:B------:R-:W4:Y:S01]  /*e1c0*/  LDL.LU R14, [R1+0x10] ;  /* 0x00001000010e7983 */ /* 0x000f220000300800 */
[----:B-1----:R-:W-:-:S03]  /*e1d0*/  IADD3 R4, P1, R29, R4, RZ ;  /* 0x000000041d047210 */ /* 0x002fc60007f3e0ff */
[----:B------:R-:W-:Y:S01]  /*e1e0*/  @P4 STG.E desc[UR22][R6.64], R19 ;  /* 0x0000001306004986 */ /* 0x000fe2000c101916 */
[----:B------:R-:W-:Y:S01]  /*e1f0*/  ISETP.GT.AND P6, PT, R47, 0x8, P6 ;  /* 0x000000082f00780c */ /* 0x000fe200037c4270 */
[----:B------:R-:W-:Y:S02]  /*e200*/  IMAD.X R5, R33, 0x1, R5, P1 ;  /* 0x0000000121057824 */ /* 0x000fe400008e0605 */
[----:B------:R-:W-:Y:S01]  /*e210*/  FMUL R13, R22, UR24 ;  /* 0x00000018160d7c20 */ /* 0x000fe20008400000 */
[----:B------:R-:W-:Y:S01]  /*e220*/  FMUL R15, R158, UR24 ;  /* 0x000000189e0f7c20 */ /* 0x000fe20008400000 */
[----:B------:R-:W2:Y:S04]  /*e230*/  LDL.LU R16, [R1+0xc] ;  /* 0x00000c0001107983 */ /* 0x000ea80000300800 */
[----:B------:R0:W-:Y:S01]  /*e240*/  @P2 STG.E desc[UR22][R4.64], R11 ;  /* 0x0000000b04002986 */ /* 0x0001e2000c101916 */
[----:B------:R-:W-:-:S02]  /*e250*/  ISETP.GT.AND P2, PT, R46, 0x28, PT ;  /* 0x000000282e00780c */ /* 0x000fc40003f44270 */
[----:B------:R-:W-:Y:S01]  /*e260*/  ISETP.GT.AND P1, PT, R46, 0x29, PT ;  /* 0x000000292e00780c */ /* 0x000fe20003f24270 */
[----:B------:R-:W-:Y:S01]  /*e270*/  IMAD.WIDE.U32 R8, R32, 0x1c, R4 ;  /* 0x0000001c20087825 */ /* 0x000fe200078e0004 */
[C---:B------:R-:W-:Y:S01]  /*e280*/  ISETP.GT.AND P4, PT, R47.reuse, RZ, P2 ;  /* 0x000000ff2f00720c */ /* 0x040fe20001784270 */
[----:B------:R-:W-:Y:S01]  /*e290*/  @P3 STG.E desc[UR22][R6.64+0x20], R21 ;  /* 0x0000201506003986 */ /* 0x000fe2000c101916 */
[C---:B------:R-:W-:Y:S02]  /*e2a0*/  ISETP.GT.AND P3, PT, R47.reuse, RZ, P1 ;  /* 0x000000ff2f00720c */ /* 0x040fe40000f64270 */
[----:B------:R-:W-:Y:S01]  /*e2b0*/  ISETP.GT.AND P2, PT, R47, 0x8, P2 ;  /* 0x000000082f00780c */ /* 0x000fe20001744270 */
[----:B------:R1:W-:Y:S01]  /*e2c0*/  @P6 STG.E desc[UR22][R4.64+0x20], R13 ;  /* 0x0000200d04006986 */ /* 0x0003e2000c101916 */
[----:B------:R-:W-:Y:S02]  /*e2d0*/  IADD3 R9, R3, R9, RZ ;  /* 0x0000000903097210 */ /* 0x000fe40007ffe0ff */
[----:B------:R-:W-:Y:S01]  /*e2e0*/  ISETP.GT.AND P1, PT, R47, 0x8, P1 ;  /* 0x000000082f00780c */ /* 0x000fe20000f24270 */
[----:B0-----:R-:W-:Y:S01]  /*e2f0*/  FMUL R11, R154, UR24 ;  /* 0x000000189a0b7c20 */ /* 0x001fe20008400000 */
[----:B------:R-:W-:Y:S01]  /*e300*/  FMUL R165, R165, UR24 ;  /* 0x00000018a5a57c20 */ /* 0x000fe20008400000 */
[----:B------:R-:W-:Y:S01]  /*e310*/  FMUL R167, R167, UR24 ;  /* 0x00000018a7a77c20 */ /* 0x000fe20008400000 */
[----:B------:R-:W-:Y:S01]  /*e320*/  FMUL R169, R169, UR24 ;  /* 0x00000018a9a97c20 */ /* 0x000fe20008400000 */
[----:B------:R-:W-:Y:S01]  /*e330*/  FMUL R171, R171, UR24 ;  /* 0x00000018abab7c20 */ /* 0x000fe20008400000 */
[----:B------:R-:W-:Y:S01]  /*e340*/  FMUL R17, R172, UR24 ;  /* 0x00000018ac117c20 */ /* 0x000fe20008400000 */
[----:B------:R-:W-:Y:S01]  /*e350*/  FMUL R173, R173, UR24 ;  /* 0x00000018adad7c20 */ /* 0x000fe20008400000 */
[----:B------:R-:W-:Y:S01]  /*e360*/  FMUL R175, R175, UR24 ;  /* 0x00000018afaf7c20 */ /* 0x000fe20008400000 */
[----:B-1----:R-:W-:Y:S01]  /*e370*/  IADD3 R4, P6, R29, R4, RZ ;  /* 0x000000041d047210 */ /* 0x002fe20007fde0ff */
[----:B------:R-:W-:Y:S01]  /*e380*/  @P4 STG.E desc[UR22][R8.64], R23 ;  /* 0x0000001708004986 */ /* 0x000fe2000c101916 */
[----:B------:R-:W-:-:S03]  /*e390*/  ISETP.GT.AND P4, PT, R46, 0x30, PT ;  /* 0x000000302e00780c */ /* 0x000fc60003f84270 */
[----:B------:R-:W-:Y:S01]  /*e3a0*/  IMAD.X R5, R33, 0x1, R5, P6 ;  /* 0x0000000121057824 */ /* 0x000fe200030e0605 */
[----:B------:R-:W-:Y:S01]  /*e3b0*/  ISETP.GT.AND P6, PT, R46, 0x31, PT ;  /* 0x000000312e00780c */ /* 0x000fe20003fc4270 */
[----:B------:R-:W-:Y:S01]  /*e3c0*/  FMUL R177, R177, UR24 ;  /* 0x00000018b1b17c20 */ /* 0x000fe20008400000 */
[----:B------:R-:W-:Y:S01]  /*e3d0*/  FMUL R181, R181, UR24 ;  /* 0x00000018b5b57c20 */ /* 0x000fe20008400000 */
[----:B------:R-:W-:Y:S01]  /*e3e0*/  FMUL R183, R183, UR24 ;  /* 0x00000018b7b77c20 */ /* 0x000fe20008400000 */
[----:B------:R-:W-:Y:S01]  /*e3f0*/  @P3 STG.E desc[UR22][R4.64], R153 ;  /* 0x0000009904003986 */ /* 0x000fe2000c101916 */
[----:B------:R-:W-:-:S03]  /*e400*/  ISETP.GT.AND P3, PT, R47, RZ, P4 ;  /* 0x000000ff2f00720c */ /* 0x000fc60002764270 */
[----:B------:R-:W-:Y:S01]  /*e410*/  @P2 STG.E desc[UR22][R8.64+0x20], R11 ;  /* 0x0000200b08002986 */ /* 0x000fe2000c101916 */
[----:B------:R-:W-:Y:S01]  /*e420*/  ISETP.GT.AND P2, PT, R47, RZ, P6 ;  /* 0x000000ff2f00720c */ /* 0x000fe20003744270 */
[----:B------:R-:W-:Y:S02]  /*e430*/  IMAD.WIDE.U32 R6, R32, 0x1c, R4 ;  /* 0x0000001c20067825 */ /* 0x000fe400078e0004 */
[----:B------:R0:W-:Y:S02]  /*e440*/  @P1 STG.E desc[UR22][R4.64+0x20], R155 ;  /* 0x0000209b04001986 */ /* 0x0001e4000c101916 */
[----:B------:R-:W-:Y:S01]  /*e450*/  FMUL R13, R156, UR24 ;  /* 0x000000189c0d7c20 */ /* 0x000fe20008400000 */
[----:B------:R-:W-:Y:S01]  /*e460*/  IMAD.IADD R7, R3, 0x1, R7 ;  /* 0x0000000103077824 */ /* 0x000fe200078e0207 */
[----:B------:R-:W-:Y:S01]  /*e470*/  ISETP.GT.AND P4, PT, R47, 0x8, P4 ;  /* 0x000000082f00780c */ /* 0x000fe20002784270 */
[----:B------:R-:W-:Y:S01]  /*e480*/  FMUL R185, R185, UR24 ;  /* 0x00000018b9b97c20 */ /* 0x000fe20008400000 */
[----:B------:R-:W-:Y:S01]  /*e490*/  FMUL R187, R187, UR24 ;  /* 0x00000018bbbb7c20 */ /* 0x000fe20008400000 */
[----:B------:R-:W-:Y:S01]  /*e4a0*/  FMUL R189, R189, UR24 ;  /* 0x00000018bdbd7c20 */ /* 0x000fe20008400000 */
[----:B------:R-:W-:Y:S01]  /*e4b0*/  FMUL R191, R191, UR24 ;  /* 0x00000018bfbf7c20 */ /* 0x000fe20008400000 */
[----:B------:R-:W-:Y:S01]  /*e4c0*/  FMUL R193, R193, UR24 ;  /* 0x00000018c1c17c20 */ /* 0x000fe20008400000 */
[----:B------:R-:W-:Y:S01]  /*e4d0*/  FMUL R195, R195, UR24 ;  /* 0x00000018c3c37c20 */ /* 0x000fe20008400000 */
[----:B------:R-:W-:Y:S01]  /*e4e0*/  FMUL R197, R197, UR24 ;  /* 0x00000018c5c57c20 */ /* 0x000fe20008400000 */
[----:B------:R-:W-:Y:S01]  /*e4f0*/  FMUL R199, R199, UR24 ;  /* 0x00000018c7c77c20 */ /* 0x000fe20008400000 */
[----:B0-----:R-:W-:Y:S01]  /*e500*/  IADD3 R4, P1, R29, R4, RZ ;  /* 0x000000041d047210 */ /* 0x001fe20007f3e0ff */
[----:B------:R0:W-:Y:S01]  /*e510*/  @P3 STG.E desc[UR22][R6.64], R13 ;  /* 0x0000000d06003986 */ /* 0x0001e2000c101916 */
[----:B------:R-:W-:-:S03]  /*e520*/  ISETP.GT.AND P6, PT, R47, 0x8, P6 ;  /* 0x000000082f00780c */ /* 0x000fc600037c4270 */
[----:B------:R-:W-:Y:S02]  /*e530*/  IMAD.X R5, R33, 0x1, R5, P1 ;  /* 0x0000000121057824 */ /* 0x000fe400008e0605 */
[----:B------:R-:W-:Y:S01]  /*e540*/  FMUL R201, R201, UR24 ;  /* 0x00000018c9c97c20 */ /* 0x000fe20008400000 */
[----:B------:R-:W-:Y:S01]  /*e550*/  FMUL R203, R203, UR24 ;  /* 0x00000018cbcb7c20 */ /* 0x000fe20008400000 */
[----:B------:R-:W-:Y:S01]  /*e560*/  FMUL R205, R205, UR24 ;  /* 0x00000018cdcd7c20 */ /* 0x000fe20008400000 */
[----:B------:R-:W-:Y:S01]  /*e570*/  FMUL R207, R207, UR24 ;  /* 0x00000018cfcf7c20 */ /* 0x000fe20008400000 */
[----:B------:R-:W-:Y:S01]  /*e580*/  @P2 STG.E desc[UR22][R4.64], R157 ;  /* 0x0000009d04002986 */ /* 0x000fe2000c101916 */
[C---:B------:R-:W-:Y:S02]  /*e590*/  ISETP.GT.AND P2, PT, R46.reuse, 0x38, PT ;  /* 0x000000382e00780c */ /* 0x040fe40003f44270 */
[----:B------:R-:W-:Y:S01]  /*e5a0*/  ISETP.GT.AND P1, PT, R46, 0x39, PT ;  /* 0x000000392e00780c */ /* 0x000fe20003f24270 */
[----:B------:R-:W-:Y:S01]  /*e5b0*/  FMUL R209, R209, UR24 ;  /* 0x00000018d1d17c20 */ /* 0x000fe20008400000 */
[C---:B------:R-:W-:Y:S01]  /*e5c0*/  ISETP.GT.AND P3, PT, R47.reuse, RZ, P2 ;  /* 0x000000ff2f00720c */ /* 0x040fe20001764270 */
[----:B------:R1:W-:Y:S01]  /*e5d0*/  @P4 STG.E desc[UR22][R6.64+0x20], R15 ;  /* 0x0000200f06004986 */ /* 0x0003e2000c101916 */
[----:B------:R-:W-:Y:S01]  /*e5e0*/  IMAD.WIDE.U32 R8, R32, 0x1c, R4 ;  /* 0x0000001c20087825 */ /* 0x000fe200078e0004 */
[----:B------:R-:W-:-:S02]  /*e5f0*/  ISETP.GT.AND P4, PT, R47, RZ, P1 ;  /* 0x000000ff2f00720c */ /* 0x000fc40000f84270 */
[----:B------:R-:W-:Y:S01]  /*e600*/  ISETP.GT.AND P2, PT, R47, 0x8, P2 ;  /* 0x000000082f00780c */ /* 0x000fe20001744270 */
[----:B------:R1:W-:Y:S01]  /*e610*/  @P6 STG.E desc[UR22][R4.64+0x20], R159 ;  /* 0x0000209f04006986 */ /* 0x0003e2000c101916 */
[----:B------:R-:W-:Y:S01]  /*e620*/  IADD3 R10, P6, R29, R4, RZ ;  /* 0x000000041d0a7210 */ /* 0x000fe20007fde0ff */
[----:B------:R-:W-:Y:S02]  /*e630*/  IMAD.IADD R9, R3, 0x1, R9 ;  /* 0x0000000103097824 */ /* 0x000fe400078e0209 */
[----:B0-----:R-:W-:Y:S01]  /*e640*/  FMUL R13, R160, UR24 ;  /* 0x00000018a00d7c20 */ /* 0x001fe20008400000 */
[----:B------:R-:W-:Y:S01]  /*e650*/  ISETP.GT.AND P1, PT, R47, 0x8, P1 ;  /* 0x000000082f00780c */ /* 0x000fe20000f24270 */
[----:B------:R-:W-:Y:S01]  /*e660*/  FMUL R211, R211, UR24 ;  /* 0x00000018d3d37c20 */ /* 0x000fe20008400000 */
[----:B------:R-:W-:Y:S02]  /*e670*/  IMAD.X R11, R33, 0x1, R5, P6 ;  /* 0x00000001210b7824 */ /* 0x000fe400030e0605 */
[----:B-1----:R-:W-:Y:S01]  /*e680*/  FMUL R15, R162, UR24 ;  /* 0x00000018a20f7c20 */ /* 0x002fe20008400000 */
[----:B------:R0:W-:Y:S01]  /*e690*/  @P3 STG.E desc[UR22][R8.64], R13 ;  /* 0x0000000d08003986 */ /* 0x0001e2000c101916 */
[----:B------:R-:W-:-:S02]  /*e6a0*/  ISETP.GT.AND P3, PT, R46, 0x40, PT ;  /* 0x000000402e00780c */ /* 0x000fc40003f64270 */
[----:B------:R-:W-:Y:S01]  /*e6b0*/  ISETP.GT.AND P6, PT, R46, 0x41, PT ;  /* 0x000000412e00780c */ /* 0x000fe20003fc4270 */
[----:B------:R-:W-:Y:S01]  /*e6c0*/  @P4 STG.E desc[UR22][R10.64], R161 ;  /* 0x000000a10a004986 */ /* 0x000fe2000c101916 */
[----:B------:R-:W-:-:S03]  /*e6d0*/  ISETP.GT.AND P4, PT, R47, RZ, P3 ;  /* 0x000000ff2f00720c */ /* 0x000fc60001f84270 */
[----:B------:R1:W-:Y:S01]  /*e6e0*/  @P2 STG.E desc[UR22][R8.64+0x20], R15 ;  /* 0x0000200f08002986 */ /* 0x0003e2000c101916 */
[----:B------:R-:W-:Y:S01]  /*e6f0*/  ISETP.GT.AND P2, PT, R47, RZ, P6 ;  /* 0x000000ff2f00720c */ /* 0x000fe20003744270 */
[----:B------:R-:W-:Y:S02]  /*e700*/  IMAD.WIDE.U32 R6, R32, 0x1c, R10 ;  /* 0x0000001c20067825 */ /* 0x000fe400078e000a */
[----:B------:R1:W-:Y:S01]  /*e710*/  @P1 STG.E desc[UR22][R10.64+0x20], R163 ;  /* 0x000020a30a001986 */ /* 0x0003e2000c101916 */
[----:B------:R-:W-:Y:S02]  /*e720*/  IADD3 R4, P1, R29, R10, RZ ;  /* 0x0000000a1d047210 */ /* 0x000fe40007f3e0ff */
[----:B------:R-:W-:Y:S01]  /*e730*/  ISETP.GT.AND P3, PT, R47, 0x8, P3 ;  /* 0x000000082f00780c */ /* 0x000fe20001f64270 */
[----:B------:R-:W-:Y:S02]  /*e740*/  IMAD.IADD R7, R3, 0x1, R7 ;  /* 0x0000000103077824 */ /* 0x000fe400078e0207 */
[----:B0-----:R-:W-:Y:S01]  /*e750*/  FMUL R13, R164, UR24 ;  /* 0x00000018a40d7c20 */ /* 0x001fe20008400000 */
[----:B------:R-:W-:Y:S01]  /*e760*/  IADD3.X R5, R33, R11, RZ, P1, !PT ;  /* 0x0000000b21057210 */ /* 0x000fe20000ffe4ff */
[----:B------:R-:W-:Y:S01]  /*e770*/  FMUL R213, R213, UR24 ;  /* 0x00000018d5d57c20 */ /* 0x000fe20008400000 */
[----:B------:R-:W-:Y:S01]  /*e780*/  ISETP.GT.AND P6, PT, R47, 0x8, P6 ;  /* 0x000000082f00780c */ /* 0x000fe200037c4270 */
[----:B-1----:R-:W-:Y:S01]  /*e790*/  FMUL R15, R166, UR24 ;  /* 0x00000018a60f7c20 */ /* 0x002fe20008400000 */
[----:B------:R0:W-:Y:S01]  /*e7a0*/  @P4 STG.E desc[UR22][R6.64], R13 ;  /* 0x0000000d06004986 */ /* 0x0001e2000c101916 */
[----:B------:R-:W-:-:S03]  /*e7b0*/  ISETP.GT.AND P1, PT, R46, 0x49, PT ;  /* 0x000000492e00780c */ /* 0x000fc60003f24270 */
[----:B------:R-:W-:Y:S01]  /*e7c0*/  @P2 STG.E desc[UR22][R4.64], R165 ;  /* 0x000000a504002986 */ /* 0x000fe2000c101916 */
[----:B------:R-:W-:-:S03]  /*e7d0*/  ISETP.GT.AND P2, PT, R46, 0x48, PT ;  /* 0x000000482e00780c */ /* 0x000fc60003f44270 */
[----:B------:R1:W-:Y:S01]  /*e7e0*/  @P3 STG.E desc[UR22][R6.64+0x20], R15 ;  /* 0x0000200f06003986 */ /* 0x0003e2000c101916 */
[C---:B------:R-:W-:Y:S02]  /*e7f0*/  ISETP.GT.AND P4, PT, R47.reuse, RZ, P2 ;  /* 0x000000ff2f00720c */ /* 0x040fe40001784270 */
[----:B------:R-:W-:Y:S01]  /*e800*/  ISETP.GT.AND P3, PT, R47, RZ, P1 ;  /* 0x000000ff2f00720c */ /* 0x000fe20000f64270 */
[----:B------:R1:W-:Y:S01]  /*e810*/  @P6 STG.E desc[UR22][R4.64+0x20], R167 ;  /* 0x000020a704006986 */ /* 0x0003e2000c101916 */
[----:B------:R-:W-:Y:S01]  /*e820*/  IMAD.WIDE.U32 R8, R32, 0x1c, R4 ;  /* 0x0000001c20087825 */ /* 0x000fe200078e0004 */
[----:B------:R-:W-:Y:S02]  /*e830*/  IADD3 R10, P6, R29, R4, RZ ;  /* 0x000000041d0a7210 */ /* 0x000fe40007fde0ff */
[----:B------:R-:W-:Y:S01]  /*e840*/  ISETP.GT.AND P2, PT, R47, 0x8, P2 ;  /* 0x000000082f00780c */ /* 0x000fe20001744270 */
[----:B------:R-:W-:Y:S02]  /*e850*/  IMAD.IADD R9, R3, 0x1, R9 ;  /* 0x0000000103097824 */ /* 0x000fe400078e0209 */
[----:B0-----:R-:W-:Y:S01]  /*e860*/  FMUL R13, R168, UR24 ;  /* 0x00000018a80d7c20 */ /* 0x001fe20008400000 */
[----:B------:R-:W-:Y:S01]  /*e870*/  ISETP.GT.AND P1, PT, R47, 0x8, P1 ;  /* 0x000000082f00780c */ /* 0x000fe20000f24270 */
[----:B------:R-:W-:-:S02]  /*e880*/  IMAD.X R11, R33, 0x1, R5, P6 ;  /* 0x00000001210b7824 */ /* 0x000fc400030e0605 */
[----:B-1----:R-:W-:Y:S01]  /*e890*/  FMUL R15, R170, UR24 ;  /* 0x00000018aa0f7c20 */ /* 0x002fe20008400000 */
[----:B------:R-:W-:Y:S01]  /*e8a0*/  FMUL R215, R215, UR24 ;  /* 0x00000018d7d77c20 */ /* 0x000fe20008400000 */
[----:B------:R0:W-:Y:S01]  /*e8b0*/  @P4 STG.E desc[UR22][R8.64], R13 ;  /* 0x0000000d08004986 */ /* 0x0001e2000c101916 */
[----:B------:R-:W-:-:S03]  /*e8c0*/  ISETP.GT.AND P4, PT, R46, 0x50, PT ;  /* 0x000000502e00780c */ /* 0x000fc60003f84270 */
[----:B------:R-:W-:Y:S01]  /*e8d0*/  @P3 STG.E desc[UR22][R10.64], R169 ;  /* 0x000000a90a003986 */ /* 0x000fe2000c101916 */
[----:B------:R-:W-:Y:S02]  /*e8e0*/  ISETP.GT.AND P3, PT, R46, 0x51, PT ;  /* 0x000000512e00780c */ /* 0x000fe40003f64270 */
[C---:B------:R-:W-:Y:S01]  /*e8f0*/  ISETP.GT.AND P6, PT, R47.reuse, RZ, P4 ;  /* 0x000000ff2f00720c */ /* 0x040fe200027c4270 */
[----:B------:R1:W-:Y:S01]  /*e900*/  @P2 STG.E desc[UR22][R8.64+0x20], R15 ;  /* 0x0000200f08002986 */ /* 0x0003e2000c101916 */
[----:B------:R-:W-:Y:S01]  /*e910*/  ISETP.GT.AND P2, PT, R47, RZ, P3 ;  /* 0x000000ff2f00720c */ /* 0x000fe20001f44270 */
[----:B------:R-:W-:Y:S02]  /*e920*/  IMAD.WIDE.U32 R4, R32, 0x1c, R10 ;  /* 0x0000001c20047825 */ /* 0x000fe400078e000a */
[----:B------:R3:W-:Y:S01]  /*e930*/  @P1 STG.E desc[UR22][R10.64+0x20], R171 ;  /* 0x000020ab0a001986 */ /* 0x0007e2000c101916 */
[----:B------:R-:W-:Y:S02]  /*e940*/  IADD3 R6, P1, R29, R10, RZ ;  /* 0x0000000a1d067210 */ /* 0x000fe40007f3e0ff */
[----:B------:R-:W-:Y:S01]  /*e950*/  ISETP.GT.AND P4, PT, R47, 0x8, P4 ;  /* 0x000000082f00780c */ /* 0x000fe20002784270 */
[----:B0-----:R-:W-:Y:S01]  /*e960*/  IMAD.IADD R13, R3, 0x1, R5 ;  /* 0x00000001030d7824 */ /* 0x001fe200078e0205 */
[----:B------:R-:W-:Y:S01]  /*e970*/  ISETP.GT.AND P3, PT, R47, 0x8, P3 ;  /* 0x000000082f00780c */ /* 0x000fe20001f64270 */
[----:B------:R-:W-:-:S02]  /*e980*/  IMAD.MOV.U32 R12, RZ, RZ, R4 ;  /* 0x000000ffff0c7224 */ /* 0x000fc400078e0004 */
[----:B------:R-:W-:Y:S01]  /*e990*/  FMUL R217, R217, UR24 ;  /* 0x00000018d9d97c20 */ /* 0x000fe20008400000 */
[----:B------:R-:W-:Y:S02]  /*e9a0*/  IMAD.X R7, R33, 0x1, R11, P1 ;  /* 0x0000000121077824 */ /* 0x000fe400008e060b */
[----:B-1----:R-:W-:Y:S01]  /*e9b0*/  FMUL R15, R174, UR24 ;  /* 0x00000018ae0f7c20 */ /* 0x002fe20008400000 */
[C---:B------:R-:W-:Y:S01]  /*e9c0*/  ISETP.GT.AND P1, PT, R46.reuse, 0x58, PT ;  /* 0x000000582e00780c */ /* 0x040fe20003f24270 */
[----:B------:R0:W-:Y:S04]  /*e9d0*/  @P6 STG.E desc[UR22][R12.64], R17 ;  /* 0x000000110c006986 */ /* 0x0001e8000c101916 */
[----:B------:R-:W-:Y:S01]  /*e9e0*/  @P2 STG.E desc[UR22][R6.64], R173 ;  /* 0x000000ad06002986 */ /* 0x000fe2000c101916 */
[----:B------:R-:W-:-:S02]  /*e9f0*/  ISETP.GT.AND P2, PT, R46, 0x59, PT ;  /* 0x000000592e00780c */ /* 0x000fc40003f44270 */
[C---:B------:R-:W-:Y:S01]  /*ea00*/  ISETP.GT.AND P6, PT, R47.reuse, RZ, P1 ;  /* 0x000000ff2f00720c */ /* 0x040fe20000fc4270 */
[----:B------:R1:W-:Y:S01]  /*ea10*/  @P4 STG.E desc[UR22][R12.64+0x20], R15 ;  /* 0x0000200f0c004986 */ /* 0x0003e2000c101916 */
[----:B------:R-:W-:Y:S01]  /*ea20*/  ISETP.GT.AND P4, PT, R47, RZ, P2 ;  /* 0x000000ff2f00720c */ /* 0x000fe20001784270 */
[----:B------:R-:W-:Y:S02]  /*ea30*/  IMAD.WIDE.U32 R4, R32, 0x1c, R6 ;  /* 0x0000001c20047825 */ /* 0x000fe400078e0006 */
[----:B------:R1:W-:Y:S01]  /*ea40*/  @P3 STG.E desc[UR22][R6.64+0x20], R175 ;  /* 0x000020af06003986 */ /* 0x0003e2000c101916 */
[----:B------:R-:W-:Y:S02]  /*ea50*/  IADD3 R8, P3, R29, R6, RZ ;  /* 0x000000061d087210 */ /* 0x000fe40007f7e0ff */
[----:B------:R-:W-:Y:S01]  /*ea60*/  ISETP.GT.AND P1, PT, R47, 0x8, P1 ;  /* 0x000000082f00780c */ /* 0x000fe20000f24270 */
[----:B---3--:R-:W-:Y:S02]  /*ea70*/  IMAD.IADD R11, R3, 0x1, R5 ;  /* 0x00000001030b7824 */ /* 0x008fe400078e0205 */
[----:B0-----:R-:W-:Y:S01]  /*ea80*/  FMUL R17, R176, UR24 ;  /* 0x00000018b0117c20 */ /* 0x001fe20008400000 */
[----:B------:R-:W-:Y:S01]  /*ea90*/  MOV R10, R4 ;  /* 0x00000004000a7202 */ /* 0x000fe20000000f00 */
[----:B------:R-:W-:Y:S01]  /*eaa0*/  IMAD.X R9, R33, 0x1, R7, P3 ;  /* 0x0000000121097824 */ /* 0x000fe200018e0607 */
[----:B------:R-:W-:Y:S01]  /*eab0*/  ISETP.GT.AND P2, PT, R47, 0x8, P2 ;  /* 0x000000082f00780c */ /* 0x000fe20001744270 */
        /* <DEDUP_REMOVED lines=14> */
[----:B------:R-:W-:Y:S01]  /*eba0*/  IMAD.MOV.U32 R12, RZ, RZ, R4 ;  /* 0x000000ffff0c7224 */ /* 0x000fe200078e0004 */
[----:B------:R-:W-:Y:S01]  /*ebb0*/  ISETP.GT.AND P4, PT, R47, 0x8, P4 ;  /* 0x000000082f00780c */ /* 0x000fe20002784270 */
[----:B------:R-:W-:-:S02]  /*ebc0*/  IMAD.X R7, R33, 0x1, R9, P2 ;  /* 0x0000000121077824 */ /* 0x000fc400010e0609 */
[----:B-1----:R-:W-:Y:S01]  /*ebd0*/  FMUL R15, R184, UR24 ;  /* 0x00000018b80f7c20 */ /* 0x002fe20008400000 */
[----:B------:R-:W-:Y:S01]  /*ebe0*/  FMUL R219, R219, UR24 ;  /* 0x00000018dbdb7c20 */ /* 0x000fe20008400000 */
[----:B------:R0:W-:Y:S01]  /*ebf0*/  @P6 STG.E desc[UR22][R12.64], R17 ;  /* 0x000000110c006986 */ /* 0x0001e2000c101916 */
[----:B------:R-:W-:-:S03]  /*ec00*/  ISETP.GT.AND P2, PT, R46, 0x69, PT ;  /* 0x000000692e00780c */ /* 0x000fc60003f44270 */
[----:B------:R-:W-:Y:S01]  /*ec10*/  @P1 STG.E desc[UR22][R6.64], R183 ;  /* 0x000000b706001986 */ /* 0x000fe2000c101916 */
[----:B------:R-:W-:-:S03]  /*ec20*/  ISETP.GT.AND P1, PT, R46, 0x68, PT ;  /* 0x000000682e00780c */ /* 0x000fc60003f24270 */
[----:B------:R1:W-:Y:S01]  /*ec30*/  @P3 STG.E desc[UR22][R12.64+0x20], R15 ;  /* 0x0000200f0c003986 */ /* 0x0003e2000c101916 */
[C---:B------:R-:W-:Y:S02]  /*ec40*/  ISETP.GT.AND P6, PT, R47.reuse, RZ, P1 ;  /* 0x000000ff2f00720c */ /* 0x040fe40000fc4270 */
[----:B------:R-:W-:Y:S01]  /*ec50*/  ISETP.GT.AND P3, PT, R47, RZ, P2 ;  /* 0x000000ff2f00720c */ /* 0x000fe20001764270 */
[----:B------:R-:W-:Y:S01]  /*ec60*/  IMAD.WIDE.U32 R4, R32, 0x1c, R6 ;  /* 0x0000001c20047825 */ /* 0x000fe200078e0006 */
[----:B------:R1:W-:Y:S01]  /*ec70*/  @P4 STG.E desc[UR22][R6.64+0x20], R185 ;  /* 0x000020b906004986 */ /* 0x0003e2000c101916 */
[----:B---3--:R-:W-:Y:S02]  /*ec80*/  IADD3 R8, P4, R29, R6, RZ ;  /* 0x000000061d087210 */ /* 0x008fe40007f9e0ff */
[----:B------:R-:W-:Y:S01]  /*ec90*/  ISETP.GT.AND P1, PT, R47, 0x8, P1 ;  /* 0x000000082f00780c */ /* 0x000fe20000f24270 */
[----:B------:R-:W-:Y:S02]  /*eca0*/  IMAD.IADD R11, R3, 0x1, R5 ;  /* 0x00000001030b7824 */ /* 0x000fe400078e0205 */
[----:B0-----:R-:W-:Y:S01]  /*ecb0*/  FMUL R17, R186, UR24 ;  /* 0x00000018ba117c20 */ /* 0x001fe20008400000 */
[----:B------:R-:W-:Y:S01]  /*ecc0*/  IMAD.MOV.U32 R10, RZ, RZ, R4 ;  /* 0x000000ffff0a7224 */ /* 0x000fe200078e0004 */
[----:B------:R-:W-:Y:S01]  /*ecd0*/  ISETP.GT.AND P2, PT, R47, 0x8, P2 ;  /* 0x000000082f00780c */ /* 0x000fe20001744270 */
[----:B------:R-:W-:Y:S01]  /*ece0*/  FMUL R221, R221, UR24 ;  /* 0x00000018dddd7c20 */ /* 0x000fe20008400000 */
[----:B------:R-:W-:Y:S01]  /*ecf0*/  IADD3.X R9, R33, R7, RZ, P4, !PT ;  /* 0x0000000721097210 */ /* 0x000fe200027fe4ff */
[----:B-1----:R-:W-:Y:S01]  /*ed00*/  FMUL R15, R188, UR24 ;  /* 0x00000018bc0f7c20 */ /* 0x002fe20008400000 */
        /* <DEDUP_REMOVED lines=11> */
[----:B------:R-:W-:-:S02]  /*edc0*/  IMAD.IADD R13, R3, 0x1, R5 ;  /* 0x00000001030d7824 */ /* 0x000fc400078e0205 */
[----:B0-----:R-:W-:Y:S01]  /*edd0*/  FMUL R17, R190, UR24 ;  /* 0x00000018be117c20 */ /* 0x001fe20008400000 */
[----:B------:R-:W-:Y:S01]  /*ede0*/  IMAD.MOV.U32 R12, RZ, RZ, R4 ;  /* 0x000000ffff0c7224 */ /* 0x000fe200078e0004 */
[----:B------:R-:W-:Y:S01]  /*edf0*/  ISETP.GT.AND P3, PT, R47, 0x8, P3 ;  /* 0x000000082f00780c */ /* 0x000fe20001f64270 */
[----:B------:R-:W-:Y:S02]  /*ee00*/  IMAD.X R7, R33, 0x1, R9, P2 ;  /* 0x0000000121077824 */ /* 0x000fe400010e0609 */
        /* <DEDUP_REMOVED lines=11> */
[----:B---3--:R-:W-:Y:S02]  /*eec0*/  IADD3 R8, P3, R29, R6, RZ ;  /* 0x000000061d087210 */ /* 0x008fe40007f7e0ff */
[----:B------:R-:W-:Y:S01]  /*eed0*/  ISETP.GT.AND P1, PT, R47, 0x8, P1 ;  /* 0x000000082f00780c */ /* 0x000fe20000f24270 */
[----:B------:R-:W-:Y:S02]  /*eee0*/  IMAD.IADD R11, R3, 0x1, R5 ;  /* 0x00000001030b7824 */ /* 0x000fe400078e0205 */
[----:B0-----:R-:W-:Y:S01]  /*eef0*/  FMUL R17, R194, UR24 ;  /* 0x00000018c2117c20 */ /* 0x001fe20008400000 */
[----:B------:R-:W-:Y:S01]  /*ef00*/  IMAD.MOV.U32 R10, RZ, RZ, R4 ;  /* 0x000000ffff0a7224 */ /* 0x000fe200078e0004 */
[----:B------:R-:W-:Y:S01]  /*ef10*/  ISETP.GT.AND P2, PT, R47, 0x8, P2 ;  /* 0x000000082f00780c */ /* 0x000fe20001744270 */
[----:B------:R-:W-:-:S02]  /*ef20*/  IMAD.X R9, R33, 0x1, R7, P3 ;  /* 0x0000000121097824 */ /* 0x000fc400018e0607 */
[----:B-1----:R-:W-:Y:S01]  /*ef30*/  FMUL R15, R196, UR24 ;  /* 0x00000018c40f7c20 */ /* 0x002fe20008400000 */
[C---:B------:R-:W-:Y:S01]  /*ef40*/  ISETP.GT.AND P3, PT, R46.reuse, 0x80, PT ;  /* 0x000000802e00780c */ /* 0x040fe20003f64270 */
[----:B------:R0:W-:Y:S04]  /*ef50*/  @P6 STG.E desc[UR22][R10.64], R17 ;  /* 0x000000110a006986 */ /* 0x0001e8000c101916 */
[----:B------:R-:W-:Y:S01]  /*ef60*/  @P4 STG.E desc[UR22][R8.64], R195 ;  /* 0x000000c308004986 */ /* 0x000fe2000c101916 */
[----:B------:R-:W-:Y:S02]  /*ef70*/  ISETP.GT.AND P4, PT, R46, 0x81, PT ;  /* 0x000000812e00780c */ /* 0x000fe40003f84270 */
[C---:B------:R-:W-:Y:S01]  /*ef80*/  ISETP.GT.AND P6, PT, R47.reuse, RZ, P3 ;  /* 0x000000ff2f00720c */ /* 0x040fe20001fc4270 */
[----:B------:R1:W-:Y:S01]  /*ef90*/  @P1 STG.E desc[UR22][R10.64+0x20], R15 ;  /* 0x0000200f0a001986 */ /* 0x0003e2000c101916 */
[----:B------:R-:W-:Y:S01]  /*efa0*/  ISETP.GT.AND P1, PT, R47, RZ, P4 ;  /* 0x000000ff2f00720c */ /* 0x000fe20002724270 */
[----:B------:R-:W-:-:S02]  /*efb0*/  IMAD.WIDE.U32 R4, R32, 0x1c, R8 ;  /* 0x0000001c20047825 */ /* 0x000fc400078e0008 */
[----:B------:R3:W-:Y:S01]  /*efc0*/  @P2 STG.E desc[UR22][R8.64+0x20], R197 ;  /* 0x000020c508002986 */ /* 0x0007e2000c101916 */
[----:B----4-:R-:W-:Y:S02]  /*efd0*/  IADD3 R6, P2, R29, R8, RZ ;  /* 0x000000081d067210 */ /* 0x010fe40007f5e0ff */
[----:B------:R-:W-:Y:S01]  /*efe0*/  ISETP.GT.AND P3, PT, R47, 0x8, P3 ;  /* 0x000000082f00780c */ /* 0x000fe20001f64270 */
[----:B0-----:R-:W-:Y:S01]  /*eff0*/  FMUL R17, R198, UR24 ;  /* 0x00000018c6117c20 */ /* 0x001fe20008400000 */
[----:B------:R-:W-:Y:S01]  /*f000*/  IADD3 R13, R3, R5, RZ ;  /* 0x00000005030d7210 */ /* 0x000fe20007ffe0ff */
        /* <DEDUP_REMOVED lines=33> */
[----:B------:R-:W-:Y:S02]  /*f220*/  IMAD.IADD R13, R3, 0x1, R5 ;  /* 0x00000001030d7824 */ /* 0x000fe400078e0205 */
[----:B0-----:R-:W-:Y:S01]  /*f230*/  FMUL R17, R206, UR24 ;  /* 0x00000018ce117c20 */ /* 0x001fe20008400000 */
[----:B------:R-:W-:Y:S01]  /*f240*/  IMAD.MOV.U32 R12, RZ, RZ, R4 ;  /* 0x000000ffff0c7224 */ /* 0x000fe200078e0004 */
        /* <DEDUP_REMOVED lines=34> */
[----:B------:R-:W-:Y:S01]  /*f470*/  MOV R12, R4 ;  /* 0x00000004000c7202 */ /* 0x000fe20000000f00 */
[----:B------:R-:W-:Y:S01]  /*f480*/  IMAD.X R7, R33, 0x1, R9, P2 ;  /* 0x0000000121077824 */ /* 0x000fe200010e0609 */
[----:B------:R-:W-:Y:S01]  /*f490*/  ISETP.GT.AND P4, PT, R47, 0x8, P4 ;  /* 0x000000082f00780c */ /* 0x000fe20002784270 */
        /* <DEDUP_REMOVED lines=33> */
[----:B------:R-:W-:Y:S01]  /*f6b0*/  ISETP.GT.AND P3, PT, R47, 0x8, P3 ;  /* 0x000000082f00780c */ /* 0x000fe20001f64270 */
[----:B------:R-:W-:Y:S02]  /*f6c0*/  IMAD.X R7, R33, 0x1, R9, P2 ;  /* 0x0000000121077824 */ /* 0x000fe400010e0609 */
[----:B-1----:R-:W-:Y:S01]  /*f6d0*/  FMUL R15, R224, UR24 ;  /* 0x00000018e00f7c20 */ /* 0x002fe20008400000 */
[----:B------:R-:W4:Y:S01]  /*f6e0*/  LDL.LU R18, [R1+0x20] ;  /* 0x0000200001127983 */ /* 0x000f220000300800 */
[----:B------:R-:W-:-:S03]  /*f6f0*/  ISETP.GT.AND P2, PT, R46, 0xb9, PT ;  /* 0x000000b92e00780c */ /* 0x000fc60003f44270 */
[----:B------:R0:W-:Y:S04]  /*f700*/  @P6 STG.E desc[UR22][R12.64], R17 ;  /* 0x000000110c006986 */ /* 0x0001e8000c101916 */
[----:B------:R-:W-:Y:S01]  /*f710*/  @P1 STG.E desc[UR22][R6.64], R223 ;  /* 0x000000df06001986 */ /* 0x000fe2000c101916 */
[----:B------:R-:W-:-:S03]  /*f720*/  ISETP.GT.AND P1, PT, R46, 0xb8, PT ;  /* 0x000000b82e00780c */ /* 0x000fc60003f24270 */
[----:B------:R1:W-:Y:S01]  /*f730*/  @P4 STG.E desc[UR22][R12.64+0x20], R15 ;  /* 0x0000200f0c004986 */ /* 0x0003e2000c101916 */
[C---:B------:R-:W-:Y:S02]  /*f740*/  ISETP.GT.AND P6, PT, R47.reuse, RZ, P1 ;  /* 0x000000ff2f00720c */ /* 0x040fe40000fc4270 */
[----:B------:R-:W-:Y:S01]  /*f750*/  ISETP.GT.AND P4, PT, R47, RZ, P2 ;  /* 0x000000ff2f00720c */ /* 0x000fe20001784270 */
[----:B------:R-:W-:Y:S01]  /*f760*/  IMAD.WIDE.U32 R4, R32, 0x1c, R6 ;  /* 0x0000001c20047825 */ /* 0x000fe200078e0006 */
[----:B------:R-:W-:Y:S01]  /*f770*/  @P3 STG.E desc[UR22][R6.64+0x20], R225 ;  /* 0x000020e106003986 */ /* 0x000fe2000c101916 */
[----:B---3--:R-:W-:Y:S02]  /*f780*/  IADD3 R8, P3, R29, R6, RZ ;  /* 0x000000061d087210 */ /* 0x008fe40007f7e0ff */
[----:B------:R-:W-:Y:S01]  /*f790*/  ISETP.GT.AND P1, PT, R47, 0x8, P1 ;  /* 0x000000082f00780c */ /* 0x000fe20000f24270 */
[----:B0-----:R-:W-:Y:S01]  /*f7a0*/  FMUL R17, R226, UR24 ;  /* 0x00000018e2117c20 */ /* 0x001fe20008400000 */
[----:B------:R-:W-:Y:S01]  /*f7b0*/  IADD3 R11, R3, R5, RZ ;  /* 0x00000005030b7210 */ /* 0x000fe20007ffe0ff */
        /* <DEDUP_REMOVED lines=10> */
[----:B------:R-:W-:-:S02]  /*f860*/  ISETP.GT.AND P1, PT, R47, RZ, P4 ;  /* 0x000000ff2f00720c */ /* 0x000fc40002724270 */
[----:B------:R-:W-:Y:S01]  /*f870*/  ISETP.GT.AND P3, PT, R47, 0x8, P3 ;  /* 0x000000082f00780c */ /* 0x000fe20001f64270 */
[----:B------:R-:W3:Y:S01]  /*f880*/  LDL.LU R20, [R1+0x18] ;  /* 0x0000180001147983 */ /* 0x000ee20000300800 */
[----:B------:R-:W-:-:S03]  /*f890*/  IMAD.WIDE.U32 R4, R32, 0x1c, R8 ;  /* 0x0000001c20047825 */ /* 0x000fc600078e0008 */
[----:B------:R-:W3:Y:S01]  /*f8a0*/  LDL.LU R21, [R1+0x14] ;  /* 0x0000140001157983 */ /* 0x000ee20000300800 */
[----:B------:R-:W-:Y:S02]  /*f8b0*/  IMAD.IADD R13, R3, 0x1, R5 ;  /* 0x00000001030d7824 */ /* 0x000fe400078e0205 */
[----:B0-----:R-:W-:Y:S01]  /*f8c0*/  FMUL R17, R152, UR24 ;  /* 0x0000001898117c20 */ /* 0x001fe20008400000 */
[----:B------:R-:W-:Y:S01]  /*f8d0*/  IMAD.MOV.U32 R12, RZ, RZ, R4 ;  /* 0x000000ffff0c7224 */ /* 0x000fe200078e0004 */
[----:B------:R0:W-:Y:S01]  /*f8e0*/  @P2 STG.E desc[UR22][R8.64+0x20], R19 ;  /* 0x0000201308002986 */ /* 0x0001e2000c101916 */
[----:B------:R-:W-:Y:S01]  /*f8f0*/  IADD3 R6, P2, R29, R8, RZ ;  /* 0x000000081d067210 */ /* 0x000fe20007f5e0ff */
[----:B------:R-:W-:Y:S01]  /*f900*/  FMUL R229, R229, UR24 ;  /* 0x00000018e5e57c20 */ /* 0x000fe20008400000 */
[----:B--2---:R-:W-:Y:S01]  /*f910*/  FMUL R15, R16, UR24 ;  /* 0x00000018100f7c20 */ /* 0x004fe20008400000 */
[----:B------:R-:W-:Y:S01]  /*f920*/  @P6 STG.E desc[UR22][R12.64], R17 ;  /* 0x000000110c006986 */ /* 0x000fe2000c101916 */
[----:B------:R-:W-:Y:S01]  /*f930*/  ISETP.GT.AND P4, PT, R47, 0x8, P4 ;  /* 0x000000082f00780c */ /* 0x000fe20002784270 */
[----:B------:R-:W-:Y:S01]  /*f940*/  IMAD.X R7, R33, 0x1, R9, P2 ;  /* 0x0000000121077824 */ /* 0x000fe200010e0609 */
[----:B------:R-:W-:Y:S01]  /*f950*/  ISETP.GT.AND P2, PT, R46, 0xc8, PT ;  /* 0x000000c82e00780c */ /* 0x000fe20003f44270 */
[----:B------:R-:W2:Y:S04]  /*f960*/  LDL.LU R22, [R1+0x24] ;  /* 0x0000240001167983 */ /* 0x000ea80000300800 */
[----:B------:R-:W-:Y:S01]  /*f970*/  @P1 STG.E desc[UR22][R6.64], R229 ;  /* 0x000000e506001986 */ /* 0x000fe2000c101916 */
[----:B0-----:R-:W-:-:S03]  /*f980*/  FMUL R19, R14, UR24 ;  /* 0x000000180e137c20 */ /* 0x001fc60008400000 */
[----:B------:R-:W2:Y:S04]  /*f990*/  LDL.LU R16, [R1+0x28] ;  /* 0x0000280001107983 */ /* 0x000ea80000300800 */
[----:B------:R0:W-:Y:S04]  /*f9a0*/  @P3 STG.E desc[UR22][R12.64+0x20], R15 ;  /* 0x0000200f0c003986 */ /* 0x0001e8000c101916 */
[----:B------:R-:W2:Y:S01]  /*f9b0*/  LDL.LU R14, [R1+0x2c] ;  /* 0x00002c00010e7983 */ /* 0x000ea20000300800 */
[----:B0-----:R-:W-:-:S03]  /*f9c0*/  FMUL R15, R0, UR24 ;  /* 0x00000018000f7c20 */ /* 0x001fc60008400000 */
[----:B------:R-:W2:Y:S01]  /*f9d0*/  LDL.LU R0, [R1+0x30] ;  /* 0x0000300001007983 */ /* 0x000ea20000300800 */
[----:B------:R-:W-:Y:S02]  /*f9e0*/  ISETP.GT.AND P1, PT, R46, 0xc9, PT ;  /* 0x000000c92e00780c */ /* 0x000fe40003f24270 */
[C---:B------:R-:W-:Y:S01]  /*f9f0*/  ISETP.GT.AND P6, PT, R47.reuse, RZ, P2 ;  /* 0x000000ff2f00720c */ /* 0x040fe200017c4270 */
[----:B------:R-:W-:Y:S01]  /*fa00*/  IMAD.WIDE.U32 R4, R32, 0x1c, R6 ;  /* 0x0000001c20047825 */ /* 0x000fe200078e0006 */
[----:B------:R-:W-:Y:S01]  /*fa10*/  ISETP.GT.AND P3, PT, R47, RZ, P1 ;  /* 0x000000ff2f00720c */ /* 0x000fe20000f64270 */
[----:B------:R-:W-:Y:S01]  /*fa20*/  @P4 STG.E desc[UR22][R6.64+0x20], R19 ;  /* 0x0000201306004986 */ /* 0x000fe2000c101916 */
[----:B------:R-:W-:Y:S01]  /*fa30*/  IADD3 R8, P4, R29, R6, RZ ;  /* 0x000000061d087210 */ /* 0x000fe20007f9e0ff */
[----:B------:R-:W-:Y:S01]  /*fa40*/  IMAD.IADD R11, R3, 0x1, R5 ;  /* 0x00000001030b7824 */ /* 0x000fe200078e0205 */
[----:B------:R-:W-:-:S03]  /*fa50*/  MOV R10, R4 ;  /* 0x00000004000a7202 */ /* 0x000fc60000000f00 */
[----:B------:R-:W-:Y:S02]  /*fa60*/  IMAD.X R9, R33, 0x1, R7, P4 ;  /* 0x0000000121097824 */ /* 0x000fe400020e0607 */
[----:B----4-:R-:W-:Y:S01]  /*fa70*/  FMUL R23, R18, UR24 ;  /* 0x0000001812177c20 */ /* 0x010fe20008400000 */
[----:B---3--:R-:W-:Y:S01]  /*fa80*/  FMUL R17, R21, UR24 ;  /* 0x0000001815117c20 */ /* 0x008fe20008400000 */
[----:B------:R-:W-:Y:S02]  /*fa90*/  FMUL R21, R20, UR24 ;  /* 0x0000001814157c20 */ /* 0x000fe40008400000 */
[----:B------:R-:W3:Y:S04]  /*faa0*/  LDL.LU R20, [R1+0x34] ;  /* 0x0000340001147983 */ /* 0x000ee80000300800 */
[----:B------:R2:W-:Y:S04]  /*fab0*/  @P6 STG.E desc[UR22][R10.64], R17 ;  /* 0x000000110a006986 */ /* 0x0005e8000c101916 */
[----:B------:R-:W4:Y:S04]  /*fac0*/  LDL.LU R18, [R1+0x38] ;  /* 0x0000380001127983 */ /* 0x000f280000300800 */
[----:B------:R-:W4:Y:S04]  /*fad0*/  LDL.LU R154, [R1+0x3c] ;  /* 0x00003c00019a7983 */ /* 0x000f280000300800 */
[----:B------:R0:W-:Y:S01]  /*fae0*/  @P3 STG.E desc[UR22][R8.64], R21 ;  /* 0x0000001508003986 */ /* 0x0001e2000c101916 */
[----:B--2---:R-:W-:-:S03]  /*faf0*/  FMUL R17, R16, UR24 ;  /* 0x0000001810117c20 */ /* 0x004fc60008400000 */
[----:B------:R-:W2:Y:S01]  /*fb00*/  LDL.LU R16, [R1+0x40] ;  /* 0x0000400001107983 */ /* 0x000ea20000300800 */
[----:B------:R-:W-:-:S03]  /*fb10*/  FMUL R19, R14, UR24 ;  /* 0x000000180e137c20 */ /* 0x000fc60008400000 */
[----:B------:R-:W2:Y:S01]  /*fb20*/  LDL.LU R14, [R1+0x44] ;  /* 0x00004400010e7983 */ /* 0x000ea20000300800 */
[----:B0-----:R-:W-:-:S03]  /*fb30*/  FMUL R21, R0, UR24 ;  /* 0x0000001800157c20 */ /* 0x001fc60008400000 */
[----:B------:R-:W2:Y:S01]  /*fb40*/  LDL.LU R0, [R1+0x48] ;  /* 0x0000480001007983 */ /* 0x000ea20000300800 */
[C---:B------:R-:W-:Y:S02]  /*fb50*/  ISETP.GT.AND P2, PT, R47.reuse, 0x8, P2 ;  /* 0x000000082f00780c */ /* 0x040fe40001744270 */
[----:B------:R-:W-:Y:S02]  /*fb60*/  ISETP.GT.AND P1, PT, R47, 0x8, P1 ;  /* 0x000000082f00780c */ /* 0x000fe40000f24270 */
[----:B------:R-:W-:-:S09]  /*fb70*/  ISETP.GT.AND P3, PT, R46, 0xd1, PT ;  /* 0x000000d12e00780c */ /* 0x000fd20003f64270 */
[----:B------:R0:W-:Y:S01]  /*fb80*/  @P2 STG.E desc[UR22][R10.64+0x20], R15 ;  /* 0x0000200f0a002986 */ /* 0x0001e2000c101916 */
[----:B------:R-:W-:-:S04]  /*fb90*/  ISETP.GT.AND P2, PT, R46, 0xd0, PT ;  /* 0x000000d02e00780c */ /* 0x000fc80003f44270 */
[C---:B------:R-:W-:Y:S01]  /*fba0*/  ISETP.GT.AND P4, PT, R47.reuse, RZ, P2 ;  /* 0x000000ff2f00720c */ /* 0x040fe20001784270 */
[----:B------:R-:W-:Y:S01]  /*fbb0*/  @P1 STG.E desc[UR22][R8.64+0x20], R23 ;  /* 0x0000201708001986 */ /* 0x000fe2000c101916 */
[C---:B------:R-:W-:Y:S01]  /*fbc0*/  ISETP.GT.AND P1, PT, R47.reuse, 0x8, P2 ;  /* 0x000000082f00780c */ /* 0x040fe20001724270 */
[----:B------:R-:W-:Y:S01]  /*fbd0*/  IMAD.WIDE.U32 R4, R32, 0x1c, R8 ;  /* 0x0000001c20047825 */ /* 0x000fe200078e0008 */
[----:B------:R-:W-:Y:S02]  /*fbe0*/  ISETP.GT.AND P2, PT, R47, RZ, P3 ;  /* 0x000000ff2f00720c */ /* 0x000fe40001f44270 */
[----:B------:R-:W-:Y:S01]  /*fbf0*/  IADD3 R6, P6, R29, R8, RZ ;  /* 0x000000081d067210 */ /* 0x000fe20007fde0ff */
[----:B------:R-:W-:Y:S02]  /*fc00*/  IMAD.IADD R13, R3, 0x1, R5 ;  /* 0x00000001030d7824 */ /* 0x000fe400078e0205 */
[----:B0-----:R-:W-:Y:S01]  /*fc10*/  FMUL R15, R22, UR24 ;  /* 0x00000018160f7c20 */ /* 0x001fe20008400000 */
[----:B------:R-:W-:Y:S01]  /*fc20*/  IMAD.MOV.U32 R12, RZ, RZ, R4 ;  /* 0x000000ffff0c7224 */ /* 0x000fe200078e0004 */
[----:B------:R-:W2:Y:S01]  /*fc30*/  LDL.LU R22, [R1+0x4c] ;  /* 0x00004c0001167983 */ /* 0x000ea20000300800 */
[----:B------:R-:W-:-:S03]  /*fc40*/  IMAD.X R7, R33, 0x1, R9, P6 ;  /* 0x0000000121077824 */ /* 0x000fc600030e0609 */
[----:B------:R3:W-:Y:S01]  /*fc50*/  @P4 STG.E desc[UR22][R12.64], R15 ;  /* 0x0000000f0c004986 */ /* 0x0007e2000c101916 */
[----:B------:R-:W-:Y:S02]  /*fc60*/  ISETP.GT.AND P4, PT, R46, 0xd8, PT ;  /* 0x000000d82e00780c */ /* 0x000fe40003f84270 */
[C---:B------:R-:W-:Y:S01]  /*fc70*/  ISETP.GT.AND P3, PT, R47.reuse, 0x8, P3 ;  /* 0x000000082f00780c */ /* 0x040fe20001f64270 */
[----:B------:R4:W-:Y:S01]  /*fc80*/  @P2 STG.E desc[UR22][R6.64], R17 ;  /* 0x0000001106002986 */ /* 0x0009e2000c101916 */
[----:B------:R-:W-:Y:S01]  /*fc90*/  ISETP.GT.AND P2, PT, R47, RZ, P4 ;  /* 0x000000ff2f00720c */ /* 0x000fe20002744270 */
[----:B------:R-:W-:-:S04]  /*fca0*/  IMAD.WIDE.U32 R4, R32, 0x1c, R6 ;  /* 0x0000001c20047825 */ /* 0x000fc800078e0006 */
[----:B------:R-:W-:Y:S02]  /*fcb0*/  IMAD.IADD R11, R3, 0x1, R5 ;  /* 0x00000001030b7824 */ /* 0x000fe400078e0205 */
[----:B------:R-:W-:Y:S01]  /*fcc0*/  IMAD.MOV.U32 R10, RZ, RZ, R4 ;  /* 0x000000ffff0a7224 */ /* 0x000fe200078e0004 */
[----:B------:R2:W-:Y:S04]  /*fcd0*/  @P1 STG.E desc[UR22][R12.64+0x20], R19 ;  /* 0x000020130c001986 */ /* 0x0005e8000c101916 */
[----:B------:R0:W-:Y:S01]  /*fce0*/  @P3 STG.E desc[UR22][R6.64+0x20], R21 ;  /* 0x0000201506003986 */ /* 0x0001e2000c101916 */
[----:B---3--:R-:W-:-:S03]  /*fcf0*/  FMUL R15, R20, UR24 ;  /* 0x00000018140f7c20 */ /* 0x008fc60008400000 */
[----:B------:R-:W3:Y:S04]  /*fd00*/  LDL.LU R20, [R1+0x50] ;  /* 0x0000500001147983 */ /* 0x000ee80000300800 */
[----:B------:R1:W-:Y:S01]  /*fd10*/  @P2 STG.E desc[UR22][R10.64], R15 ;  /* 0x0000000f0a002986 */ /* 0x0003e2000c101916 */
[----:B----4-:R-:W-:-:S03]  /*fd20*/  FMUL R17, R18, UR24 ;  /* 0x0000001812117c20 */ /* 0x010fc60008400000 */
[----:B------:R-:W4:Y:S01]  /*fd30*/  LDL.LU R18, [R1+0x54] ;  /* 0x0000540001127983 */ /* 0x000f220000300800 */
[----:B--2---:R-:W-:-:S03]  /*fd40*/  FMUL R19, R16, UR24 ;  /* 0x0000001810137c20 */ /* 0x004fc60008400000 */
[----:B------:R-:W2:Y:S01]  /*fd50*/  LDL.LU R16, [R1+0x58] ;  /* 0x0000580001107983 */ /* 0x000ea20000300800 */
[----:B0-----:R-:W-:-:S03]  /*fd60*/  FMUL R21, R14, UR24 ;  /* 0x000000180e157c20 */ /* 0x001fc60008400000 */
[----:B------:R-:W2:Y:S01]  /*fd70*/  LDL.LU R14, [R1+0x5c] ;  /* 0x00005c00010e7983 */ /* 0x000ea20000300800 */
[----:B-1----:R-:W-:-:S03]  /*fd80*/  FMUL R15, R0, UR24 ;  /* 0x00000018000f7c20 */ /* 0x002fc60008400000 */
[----:B------:R-:W2:Y:S01]  /*fd90*/  LDL.LU R0, [R1+0x60] ;  /* 0x0000600001007983 */ /* 0x000ea20000300800 */
[----:B------:R-:W-:Y:S02]  /*fda0*/  ISETP.GT.AND P6, PT, R46, 0xd9, PT ;  /* 0x000000d92e00780c */ /* 0x000fe40003fc4270 */
[----:B------:R-:W-:Y:S01]  /*fdb0*/  IADD3 R8, P1, R29, R6, RZ ;  /* 0x000000061d087210 */ /* 0x000fe20007f3e0ff */
[----:B------:R-:W2:Y:S01]  /*fdc0*/  LDL.LU R153, [R1+0x64] ;  /* 0x0000640001997983 */ /* 0x000ea20000300800 */
[C---:B------:R-:W-:Y:S02]  /*fdd0*/  ISETP.GT.AND P3, PT, R47.reuse, RZ, P6 ;  /* 0x000000ff2f00720c */ /* 0x040fe40003764270 */
[C---:B------:R-:W-:Y:S02]  /*fde0*/  ISETP.GT.AND P4, PT, R47.reuse, 0x8, P4 ;  /* 0x000000082f00780c */ /* 0x040fe40002784270 */
[----:B------:R-:W-:Y:S02]  /*fdf0*/  ISETP.GT.AND P6, PT, R47, 0x8, P6 ;  /* 0x000000082f00780c */ /* 0x000fe400037c4270 */
[----:B------:R-:W-:Y:S01]  /*fe00*/  IADD3.X R9, R33, R7, RZ, P1, !PT ;  /* 0x0000000721097210 */ /* 0x000fe20000ffe4ff */
[----:B------:R-:W-:Y:S01]  /*fe10*/  FMUL R7, R154, UR24 ;  /* 0x000000189a077c20 */ /* 0x000fe20008400000 */
[C---:B------:R-:W-:Y:S01]  /*fe20*/  ISETP.GT.AND P1, PT, R46.reuse, 0xe0, PT ;  /* 0x000000e02e00780c */ /* 0x040fe20003f24270 */
[----:B------:R-:W2:Y:S04]  /*fe30*/  LDL.LU R154, [R1+0x68] ;  /* 0x00006800019a7983 */ /* 0x000ea80000300800 */
[----:B------:R0:W-:Y:S01]  /*fe40*/  @P3 STG.E desc[UR22][R8.64], R17 ;  /* 0x0000001108003986 */ /* 0x0001e2000c101916 */
[----:B------:R-:W-:Y:S01]  /*fe50*/  ISETP.GT.AND P3, PT, R46, 0xe1, PT ;  /* 0x000000e12e00780c */ /* 0x000fe20003f64270 */
[----:B------:R-:W-:Y:S01]  /*fe60*/  IMAD.WIDE.U32 R4, R32, 0x1c, R8 ;  /* 0x0000001c20047825 */ /* 0x000fe200078e0008 */
[C---:B------:R-:W-:Y:S01]  /*fe70*/  ISETP.GT.AND P2, PT, R47.reuse, RZ, P1 ;  /* 0x000000ff2f00720c */ /* 0x040fe20000f44270 */
[----:B------:R-:W-:Y:S01]  /*fe80*/  @P4 STG.E desc[UR22][R10.64+0x20], R7 ;  /* 0x000020070a004986 */ /* 0x000fe2000c101916 */
[C---:B------:R-:W-:Y:S01]  /*fe90*/  ISETP.GT.AND P4, PT, R47.reuse, RZ, P3 ;  /* 0x000000ff2f00720c */ /* 0x040fe20001f84270 */
[----:B------:R-:W-:Y:S01]  /*fea0*/  IMAD.MOV.U32 R12, RZ, RZ, R4 ;  /* 0x000000ffff0c7224 */ /* 0x000fe200078e0004 */
[C---:B------:R-:W-:Y:S01]  /*feb0*/  ISETP.GT.AND P1, PT, R47.reuse, 0x8, P1 ;  /* 0x000000082f00780c */ /* 0x040fe20000f24270 */
[----:B------:R3:W-:Y:S01]  /*fec0*/  @P6 STG.E desc[UR22][R8.64+0x20], R19 ;  /* 0x0000201308006986 */ /* 0x0007e2000c101916 */
[----:B------:R-:W-:Y:S01]  /*fed0*/  ISETP.GT.AND P3, PT, R47, 0x8, P3 ;  /* 0x000000082f00780c */ /* 0x000fe20001f64270 */
[----:B0-----:R-:W-:-:S02]  /*fee0*/  FMUL R17, R22, UR24 ;  /* 0x0000001816117c20 */ /* 0x001fc40008400000 */
[----:B------:R-:W2:Y:S01]  /*fef0*/  LDL.LU R22, [R1+0x6c] ;  /* 0x00006c0001167983 */ /* 0x000ea20000300800 */
[----:B------:R-:W-:Y:S01]  /*ff00*/  IADD3 R4, P6, R29, R8, RZ ;  /* 0x000000081d047210 */ /* 0x000fe20007fde0ff */
[----:B------:R-:W-:-:S04]  /*ff10*/  IMAD.IADD R13, R3, 0x1, R5 ;  /* 0x00000001030d7824 */ /* 0x000fc800078e0205 */
[----:B------:R-:W-:Y:S01]  /*ff20*/  IMAD.X R5, R33, 0x1, R9, P6 ;  /* 0x0000000121057824 */ /* 0x000fe200030e0609 */
[----:B------:R4:W-:Y:S04]  /*ff30*/  @P2 STG.E desc[UR22][R12.64], R21 ;  /* 0x000000150c002986 */ /* 0x0009e8000c101916 */
        /* <DEDUP_REMOVED lines=13> */
[C---:B------:R-:W-:Y:S02]  /*10010*/  ISETP.GT.AND P2, PT, R46.reuse, 0xe8, PT ;  /* 0x000000e82e00780c */ /* 0x040fe40003f44270 */
[----:B------:R-:W-:Y:S02]  /*10020*/  ISETP.GT.AND P4, PT, R46, 0xe9, PT ;  /* 0x000000e92e00780c */ /* 0x000fe40003f84270 */
[C---:B------:R-:W-:Y:S02]  /*10030*/  ISETP.GT.AND P6, PT, R47.reuse, RZ, P2 ;  /* 0x000000ff2f00720c */ /* 0x040fe400017c4270 */
[----:B------:R-:W-:Y:S01]  /*10040*/  ISETP.GT.AND P1, PT, R47, RZ, P4 ;  /* 0x000000ff2f00720c */ /* 0x000fe20002724270 */
[----:B------:R-:W-:Y:S01]  /*10050*/  IMAD.WIDE.U32 R6, R32, 0x1c, R4 ;  /* 0x0000001c20067825 */ /* 0x000fe200078e0004 */
[----:B------:R-:W-:Y:S02]  /*10060*/  IADD3 R8, P3, R29, R4, RZ ;  /* 0x000000041d087210 */ /* 0x000fe40007f7e0ff */
[----:B------:R-:W-:Y:S01]  /*10070*/  ISETP.GT.AND P2, PT, R47, 0x8, P2 ;  /* 0x000000082f00780c */ /* 0x000fe20001744270 */
[----:B------:R-:W-:Y:S01]  /*10080*/  IMAD.IADD R11, R3, 0x1, R7 ;  /* 0x00000001030b7824 */ /* 0x000fe200078e0207 */
[----:B------:R-:W-:Y:S01]  /*10090*/  ISETP.GT.AND P4, PT, R47, 0x8, P4 ;  /* 0x000000082f00780c */ /* 0x000fe20002784270 */
[----:B------:R-:W-:-:S02]  /*100a0*/  IMAD.MOV.U32 R10, RZ, RZ, R6 ;  /* 0x000000ffff0a7224 */ /* 0x000fc400078e0006 */
[----:B------:R-:W-:-:S03]  /*100b0*/  IMAD.X R9, R33, 0x1, R5, P3 ;  /* 0x0000000121097824 */ /* 0x000fc600018e0605 */
[----:B------:R0:W-:Y:S01]  /*100c0*/  @P6 STG.E desc[UR22][R10.64], R21 ;  /* 0x000000150a006986 */ /* 0x0001e2000c101916 */
[----:B------:R-:W-:-:S03]  /*100d0*/  ISETP.GT.AND P6, PT, R46, 0xf0, PT ;  /* 0x000000f02e00780c */ /* 0x000fc60003fc4270 */
[----:B------:R1:W-:Y:S01]  /*100e0*/  @P1 STG.E desc[UR22][R8.64], R15 ;  /* 0x0000000f08001986 */ /* 0x0003e2000c101916 */
[----:B------:R-:W-:Y:S02]  /*100f0*/  ISETP.GT.AND P1, PT, R46, 0xf1, PT ;  /* 0x000000f12e00780c */ /* 0x000fe40003f24270 */
[C---:B------:R-:W-:Y:S01]  /*10100*/  ISETP.GT.AND P3, PT, R47.reuse, RZ, P6 ;  /* 0x000000ff2f00720c */ /* 0x040fe20003764270 */
[----:B------:R1:W-:Y:S01]  /*10110*/  @P2 STG.E desc[UR22][R10.64+0x20], R17 ;  /* 0x000020110a002986 */ /* 0x0003e2000c101916 */
[C---:B------:R-:W-:Y:S01]  /*10120*/  ISETP.GT.AND P2, PT, R47.reuse, RZ, P1 ;  /* 0x000000ff2f00720c */ /* 0x040fe20000f44270 */
[----:B------:R-:W-:Y:S01]  /*10130*/  IMAD.WIDE.U32 R4, R32, 0x1c, R8 ;  /* 0x0000001c20047825 */ /* 0x000fe200078e0008 */
[----:B------:R-:W-:Y:S01]  /*10140*/  ISETP.GT.AND P6, PT, R47, 0x8, P6 ;  /* 0x000000082f00780c */ /* 0x000fe200037c4270 */
[----:B------:R3:W-:Y:S01]  /*10150*/  @P4 STG.E desc[UR22][R8.64+0x20], R19 ;  /* 0x0000201308004986 */ /* 0x0007e2000c101916 */
[----:B------:R-:W-:Y:S01]  /*10160*/  IADD3 R6, P4, R29, R8, RZ ;  /* 0x000000081d067210 */ /* 0x000fe20007f9e0ff */
[----:B0-----:R-:W-:Y:S01]  /*10170*/  FMUL R21, R153, UR24 ;  /* 0x0000001899157c20 */ /* 0x001fe20008400000 */
[----:B------:R-:W-:Y:S01]  /*10180*/  ISETP.GT.AND P1, PT, R47, 0x8, P1 ;  /* 0x000000082f00780c */ /* 0x000fe20000f24270 */
[----:B------:R-:W-:Y:S01]  /*10190*/  IMAD.MOV.U32 R12, RZ, RZ, R4 ;  /* 0x000000ffff0c7224 */ /* 0x000fe200078e0004 */
[----:B------:R-:W-:Y:S01]  /*101a0*/  IADD3 R13, R3, R5, RZ ;  /* 0x00000005030d7210 */ /* 0x000fe20007ffe0ff */
[----:B------:R-:W-:-:S02]  /*101b0*/  IMAD.X R7, R33, 0x1, R9, P4 ;  /* 0x0000000121077824 */ /* 0x000fc400020e0609 */
[----:B-1----:R-:W-:Y:S01]  /*101c0*/  FMUL R15, R22, UR24 ;  /* 0x00000018160f7c20 */ /* 0x002fe20008400000 */
[----:B------:R-:W-:Y:S01]  /*101d0*/  FMUL R11, R154, UR24 ;  /* 0x000000189a0b7c20 */ /* 0x000fe20008400000 */
[C---:B------:R-:W-:Y:S01]  /*101e0*/  ISETP.GT.AND P4, PT, R46.reuse, 0xf8, PT ;  /* 0x000000f82e00780c */ /* 0x040fe20003f84270 */
[----:B------:R-:W-:Y:S01]  /*101f0*/  @P3 STG.E desc[UR22][R12.64], R21 ;  /* 0x000000150c003986 */ /* 0x000fe2000c101916 */
[----:B------:R-:W-:-:S03]  /*10200*/  ISETP.GT.AND P3, PT, R46, 0xf9, PT ;  /* 0x000000f92e00780c */ /* 0x000fc60003f64270 */
[----:B------:R4:W-:Y:S01]  /*10210*/  @P2 STG.E desc[UR22][R6.64], R11 ;  /* 0x0000000b06002986 */ /* 0x0009e2000c101916 */
[----:B------:R-:W-:-:S03]  /*10220*/  ISETP.GT.AND P2, PT, R47, RZ, P3 ;  /* 0x000000ff2f00720c */ /* 0x000fc60001f44270 */
[----:B------:R2:W-:Y:S01]  /*10230*/  @P6 STG.E desc[UR22][R12.64+0x20], R15 ;  /* 0x0000200f0c006986 */ /* 0x0005e2000c101916 */
[C---:B------:R-:W-:Y:S02]  /*10240*/  ISETP.GT.AND P6, PT, R47.reuse, RZ, P4 ;  /* 0x000000ff2f00720c */ /* 0x040fe400027c4270 */
[C---:B------:R-:W-:Y:S01]  /*10250*/  ISETP.GT.AND P4, PT, R47.reuse, 0x8, P4 ;  /* 0x000000082f00780c */ /* 0x040fe20002784270 */
[----:B------:R-:W-:Y:S01]  /*10260*/  IMAD.WIDE.U32 R4, R32, 0x1c, R6 ;  /* 0x0000001c20047825 */ /* 0x000fe200078e0006 */
[----:B------:R-:W-:-:S03]  /*10270*/  ISETP.GT.AND P3, PT, R47, 0x8, P3 ;  /* 0x000000082f00780c */ /* 0x000fc60001f64270 */
[----:B------:R-:W-:Y:S02]  /*10280*/  IMAD.IADD R5, R3, 0x1, R5 ;  /* 0x0000000103057824 */ /* 0x000fe400078e0205 */
[----:B---3--:R-:W-:-:S05]  /*10290*/  FMUL R9, R20, UR24 ;  /* 0x0000001814097c20 */ /* 0x008fca0008400000 */
[----:B------:R0:W-:Y:S01]  /*102a0*/  @P1 STG.E desc[UR22][R6.64+0x20], R9 ;  /* 0x0000200906001986 */ /* 0x0001e2000c101916 */
[----:B------:R-:W-:Y:S01]  /*102b0*/  IADD3 R2, P1, R29, R6, RZ ;  /* 0x000000061d027210 */ /* 0x000fe20007f3e0ff */
[----:B----4-:R-:W-:-:S04]  /*102c0*/  FMUL R11, R18, UR24 ;  /* 0x00000018120b7c20 */ /* 0x010fc80008400000 */
[----:B------:R-:W-:Y:S01]  /*102d0*/  IMAD.X R3, R33, 0x1, R7, P1 ;  /* 0x0000000121037824 */ /* 0x000fe200008e0607 */
[----:B------:R0:W-:Y:S01]  /*102e0*/  @P6 STG.E desc[UR22][R4.64], R11 ;  /* 0x0000000b04006986 */ /* 0x0001e2000c101916 */
[----:B--2---:R-:W-:Y:S01]  /*102f0*/  FMUL R13, R16, UR24 ;  /* 0x00000018100d7c20 */ /* 0x004fe20008400000 */
[----:B------:R-:W-:-:S04]  /*10300*/  FMUL R15, R14, UR24 ;  /* 0x000000180e0f7c20 */ /* 0x000fc80008400000 */
[----:B------:R0:W-:Y:S04]  /*10310*/  @P2 STG.E desc[UR22][R2.64], R13 ;  /* 0x0000000d02002986 */ /* 0x0001e8000c101916 */
[----:B------:R0:W-:Y:S01]  /*10320*/  @P4 STG.E desc[UR22][R4.64+0x20], R15 ;  /* 0x0000200f04004986 */ /* 0x0001e2000c101916 */
[----:B------:R-:W-:-:S05]  /*10330*/  FMUL R17, R0, UR24 ;  /* 0x0000001800117c20 */ /* 0x000fca0008400000 */
[----:B------:R0:W-:Y:S02]  /*10340*/  @P3 STG.E desc[UR22][R2.64+0x20], R17 ;  /* 0x0000201102003986 */ /* 0x0001e4000c101916 */
.L_x_224:
[----:B------:R-:W-:Y:S05]  /*10350*/  BSYNC B0 ;  /* 0x0000000000007941 */ /* 0x000fea0003800000 */
.L_x_32:
[----:B------:R-:W4:Y:S01]  /*10360*/  LDL.LU R22, [R1+0x8c] ;  /* 0x00008c0001167983 */ /* 0x000f220000300800 */
[----:B0--3-5:R-:W-:Y:S02]  /*10370*/  IMAD.U32 R3, RZ, RZ, UR17 ;  /* 0x00000011ff037e24 */ /* 0x029fe4000f8e00ff */
[----:B------:R-:W-:Y:S01]  /*10380*/  IMAD.U32 R0, RZ, RZ, UR30 ;  /* 0x0000001eff007e24 */ /* 0x000fe2000f8e00ff */
[----:B------:R-:W3:Y:S01]  /*10390*/  LDL.LU R19, [R1+0x90] ;  /* 0x0000900001137983 */ /* 0x000ee20000300800 */
[----:B------:R0:W-:Y:S01]  /*103a0*/  SYNCS.ARRIVE.TRANS64.A1T0 RZ, [R3+UR28], RZ ;  /* 0x000000ff03ff79a7 */ /* 0x0001e2000810001c */
[----:B------:R-:W-:Y:S01]  /*103b0*/  MOV R2, UR30 ;  /* 0x0000001e00027c02 */ /* 0x000fe20008000f00 */
[----:B--2---:R-:W-:Y:S01]  /*103c0*/  IMAD.MOV.U32 R4, RZ, RZ, -0x1 ;  /* 0xffffffffff047424 */ /* 0x004fe200078e00ff */
[----:B------:R-:W-:Y:S01]  /*103d0*/  ULDC.64 UR6, c[0x0][0x750] ;  /* 0x0001d40000067ab9 */ /* 0x000fe20000000a00 */
[----:B0-----:R-:W-:Y:S01]  /*103e0*/  IMAD.U32 R3, RZ, RZ, UR21 ;  /* 0x00000015ff037e24 */ /* 0x001fe2000f8e00ff */
[----:B---3--:R-:W-:Y:S01]  /*103f0*/  LEA R19, P1, R0, R19, 0x1 ;  /* 0x0000001300137211 */ /* 0x008fe200078208ff */
[----:B------:R-:W-:-:S03]  /*10400*/  IMAD.MOV.U32 R0, RZ, RZ, -0x1 ;  /* 0xffffffffff007424 */ /* 0x000fc600078e00ff */
[----:B----4-:R-:W-:Y:S01]  /*10410*/  LEA.HI.X R22, R2, R22, R3, 0x1, P1 ;  /* 0x0000001602167211 */ /* 0x010fe200008f0c03 */
[----:B------:R-:W-:Y:S01]  /*10420*/  IMAD.MOV.U32 R3, RZ, RZ, -0x1 ;  /* 0xffffffffff037424 */ /* 0x000fe200078e00ff */
[----:B------:R0:W-:Y:S01]  /*10430*/  STL [R1+0x90], R19 ;  /* 0x0000901301007387 */ /* 0x0001e20000100800 */
[----:B------:R-:W-:Y:S02]  /*10440*/  ISETP.GE.U32.AND P1, PT, R19, UR6, PT ;  /* 0x0000000613007c0c */ /* 0x000fe4000bf26070 */
[----:B------:R-:W-:Y:S01]  /*10450*/  PRMT R2, RZ, 0x7610, R2 ;  /* 0x00007610ff027816 */ /* 0x000fe20000000002 */
[----:B------:R0:W-:Y:S01]  /*10460*/  STL [R1+0x8c], R22 ;  /* 0x00008c1601007387 */ /* 0x0001e20000100800 */
[----:B------:R-:W-:-:S03]  /*10470*/  ISETP.GE.U32.AND.EX P1, PT, R22, UR7, PT, P1 ;  /* 0x0000000716007c0c */ /* 0x000fc6000bf26110 */
[----:B------:R0:W-:Y:S04]  /*10480*/  STL [R1+0x84], R4 ;  /* 0x0000840401007387 */ /* 0x0001e80000100800 */
[----:B------:R0:W-:Y:S06]  /*10490*/  STL [R1+0x94], R3 ;  /* 0x0000940301007387 */ /* 0x0001ec0000100800 */
[----:B------:R-:W-:Y:S05]  /*104a0*/  @P1 BRA `(.L_x_225) ;  /* 0x0000000400741947 */ /* 0x000fea0003800000 */
[----:B------:R-:W2:Y:S01]  /*104b0*/  S2R R14, SR_CTAID.X ;  /* 0x00000000000e7919 */ /* 0x000ea20000002500 */
[----:B------:R-:W3:Y:S01]  /*104c0*/  LDC.64 R8, c[0x0][0x728] ;  /* 0x0001ca00ff087b82 */ /* 0x000ee20000000a00 */
[----:B------:R-:W-:Y:S01]  /*104d0*/  ULDC UR6, c[0x0][0x150] ;  /* 0x0000540000067ab9 */ /* 0x000fe20000000800 */
[----:B------:R-:W-:Y:S01]  /*104e0*/  IMAD.MOV.U32 R6, RZ, RZ, R19 ;  /* 0x000000ffff067224 */ /* 0x000fe200078e0013 */
[----:B------:R-:W4:Y:S01]  /*104f0*/  S2R R16, SR_CTAID.Y ;  /* 0x0000000000107919 */ /* 0x000f220000002600 */
[----:B------:R-:W-:-:S04]  /*10500*/  IMAD.MOV.U32 R7, RZ, RZ, R22 ;  /* 0x000000ffff077224 */ /* 0x000fc800078e0016 */
[----:B------:R-:W0:Y:S08]  /*10510*/  LDC R17, c[0x0][0x144] ;  /* 0x00005100ff117b82 */ /* 0x000e300000000800 */
[----:B------:R-:W0:Y:S08]  /*10520*/  LDC R10, c[0x0][0x730] ;  /* 0x0001cc00ff0a7b82 */ /* 0x000e300000000800 */
[----:B------:R-:W0:Y:S01]  /*10530*/  LDC.64 R12, c[0x0][0x720] ;  /* 0x0001c800ff0c7b82 */ /* 0x000e220000000a00 */
[----:B---3--:R-:W-:-:S04]  /*10540*/  ISETP.NE.U32.AND P1, PT, R8, RZ, PT ;  /* 0x000000ff0800720c */ /* 0x008fc80003f25070 */
[----:B------:R-:W-:Y:S02]  /*10550*/  ISETP.NE.AND.EX P1, PT, R9, RZ, PT, P1 ;  /* 0x000000ff0900720c */ /* 0x000fe40003f25310 */
[----:B--2---:R-:W-:-:S05]  /*10560*/  I2FP.F32.U32 R0, R14 ;  /* 0x0000000e00007245 */ /* 0x004fca0000201000 */
[----:B------:R-:W-:-:S04]  /*10570*/  FMUL R0, R0, UR6 ;  /* 0x0000000600007c20 */ /* 0x000fc80008400000 */
[----:B------:R2:W3:Y:S02]  /*10580*/  F2I.U32.TRUNC.NTZ R15, R0 ;  /* 0x00000000000f7305 */ /* 0x0004e4000020f000 */
[----:B----4-:R-:W-:Y:S05]  /*10590*/  @!P1 BRA `(.L_x_226) ;  /* 0x0000000000289947 */ /* 0x010fea0003800000 */
[----:B--2---:R-:W2:Y:S02]  /*105a0*/  LDC R0, c[0x0][0x734] ;  /* 0x0001cd00ff007b82 */ /* 0x004ea40000000800 */
[----:B--2---:R-:W-:-:S04]  /*105b0*/  IADD3 R7, P1, R19, R0, RZ ;  /* 0x0000000013077210 */ /* 0x004fc80007f3e0ff */
[----:B------:R-:W-:-:S05]  /*105c0*/  IADD3.X R11, RZ, R22, RZ, P1, !PT ;  /* 0x00000016ff0b7210 */ /* 0x000fca0000ffe4ff */
[----:B0-----:R-:W-:-:S04]  /*105d0*/  IMAD.WIDE.U32 R2, R11, R8, RZ ;  /* 0x000000080b027225 */ /* 0x001fc800078e00ff */
[----:B------:R-:W-:-:S04]  /*105e0*/  IMAD.WIDE.U32 R4, P1, R7, R9, R2 ;  /* 0x0000000907047225 */ /* 0x000fc80007820002 */
[----:B------:R-:W-:-:S04]  /*105f0*/  IMAD.WIDE.U32 R2, R7, R8, RZ ;  /* 0x0000000807027225 */ /* 0x000fc800078e00ff */
[----:B------:R-:W-:Y:S01]  /*10600*/  IMAD.X R7, RZ, RZ, RZ, P1 ;  /* 0x000000ffff077224 */ /* 0x000fe200008e06ff */
[----:B------:R-:W-:Y:S01]  /*10610*/  IADD3 RZ, P1, R3, R4, RZ ;  /* 0x0000000403ff7210 */ /* 0x000fe20007f3e0ff */
[----:B------:R-:W-:-:S04]  /*10620*/  IMAD.MOV.U32 R6, RZ, RZ, R5 ;  /* 0x000000ffff067224 */ /* 0x000fc800078e0005 */
[----:B------:R-:W-:-:S08]  /*10630*/  IMAD.WIDE.U32.X R6, R11, R9, R6, P1 ;  /* 0x000000090b067225 */ /* 0x000fd000008e0406 */
.L_x_226:
[-CC-:B0-----:R-:W-:Y:S01]  /*10640*/  SHF.R.U64 R11, R6, R10.reuse, R7.reuse ;  /* 0x0000000a060b7219 */ /* 0x181fe20000001207 */
[----:B------:R-:W0:Y:S01]  /*10650*/  LDC.64 R20, c[0x0][0x740] ;  /* 0x0001d000ff147b82 */ /* 0x000e220000000a00 */
[----:B--2---:R-:W-:Y:S01]  /*10660*/  SHF.R.U32.HI R0, RZ, R10, R7 ;  /* 0x0000000aff007219 */ /* 0x004fe20000011607 */
[----:B------:R-:W-:Y:S01]  /*10670*/  IMAD.MOV.U32 R2, RZ, RZ, R19 ;  /* 0x000000ffff027224 */ /* 0x000fe200078e0013 */
[----:B------:R-:W-:Y:S01]  /*10680*/  IADD3 R5, P1, RZ, -R11, RZ ;  /* 0x8000000bff057210 */ /* 0x000fe20007f3e0ff */
[----:B---3--:R-:W-:Y:S01]  /*10690*/  IMAD.MOV R15, RZ, RZ, -R15 ;  /* 0x000000ffff0f7224 */ /* 0x008fe200078e0a0f */
[----:B------:R-:W-:Y:S01]  /*106a0*/  ULDC UR6, c[0x0][0x154] ;  /* 0x0000550000067ab9 */ /* 0x000fe20000000800 */
[----:B------:R-:W-:Y:S02]  /*106b0*/  IMAD.MOV.U32 R7, RZ, RZ, 0x1 ;  /* 0x00000001ff077424 */ /* 0x000fe400078e00ff */
[----:B------:R-:W2:Y:S01]  /*106c0*/  LDC R4, c[0x0][0x718] ;  /* 0x0001c600ff047b82 */ /* 0x000ea20000000800 */
[----:B------:R-:W-:-:S02]  /*106d0*/  IMAD.X R3, RZ, RZ, ~R0, P1 ;  /* 0x000000ffff037224 */ /* 0x000fc400008e0e00 */
[----:B------:R-:W-:Y:S02]  /*106e0*/  IMAD R17, R17, R15, R14 ;  /* 0x0000000f11117224 */ /* 0x000fe400078e020e */
[-C--:B------:R-:W-:Y:S02]  /*106f0*/  IMAD R0, R3, R12.reuse, RZ ;  /* 0x0000000c03007224 */ /* 0x080fe400078e02ff */
[----:B------:R-:W-:Y:S01]  /*10700*/  IMAD.MOV.U32 R3, RZ, RZ, R22 ;  /* 0x000000ffff037224 */ /* 0x000fe200078e0016 */
[----:B------:R-:W3:Y:S01]  /*10710*/  LDC R6, c[0x0][0x708] ;  /* 0x0001c200ff067b82 */ /* 0x000ee20000000800 */
[----:B------:R-:W-:-:S04]  /*10720*/  IMAD.WIDE.U32 R2, R5, R12, R2 ;  /* 0x0000000c05027225 */ /* 0x000fc800078e0002 */
[----:B------:R-:W-:-:S03]  /*10730*/  IMAD R5, R5, R13, R0 ;  /* 0x0000000d05057224 */ /* 0x000fc600078e0200 */
[----:B------:R-:W4:Y:S01]  /*10740*/  LDC R18, c[0x0][0x758] ;  /* 0x0001d600ff127b82 */ /* 0x000f220000000800 */
[----:B------:R-:W-:Y:S02]  /*10750*/  I2FP.F32.U32 R0, R16 ;  /* 0x0000001000007245 */ /* 0x000fe40000201000 */
[----:B0-----:R-:W-:Y:S02]  /*10760*/  ISETP.NE.U32.AND P1, PT, R20, RZ, PT ;  /* 0x000000ff1400720c */ /* 0x001fe40003f25070 */
[----:B------:R-:W-:Y:S01]  /*10770*/  IADD3 R3, R3, R5, RZ ;  /* 0x0000000503037210 */ /* 0x000fe20007ffe0ff */
[----:B------:R-:W-:Y:S01]  /*10780*/  FMUL R0, R0, UR6 ;  /* 0x0000000600007c20 */ /* 0x000fe20008400000 */
[----:B------:R-:W-:Y:S01]  /*10790*/  ISETP.NE.AND.EX P1, PT, R21, RZ, PT, P1 ;  /* 0x000000ff1500720c */ /* 0x000fe20003f25310 */
[----:B------:R-:W0:Y:S01]  /*107a0*/  LDC R15, c[0x0][0x148] ;  /* 0x00005200ff0f7b82 */ /* 0x000e220000000800 */
[-CC-:B--2---:R-:W-:Y:S01]  /*107b0*/  SHF.R.U64 R10, R2, R4.reuse, R3.reuse ;  /* 0x00000004020a7219 */ /* 0x184fe20000001203 */
[----:B------:R2:W0:Y:S01]  /*107c0*/  F2I.U32.TRUNC.NTZ R12, R0 ;  /* 0x00000000000c7305 */ /* 0x000422000020f000 */
[----:B------:R-:W-:Y:S01]  /*107d0*/  SHF.R.U32.HI R3, RZ, R4, R3 ;  /* 0x00000004ff037219 */ /* 0x000fe20000011603 */
[----:B------:R-:W-:-:S04]  /*107e0*/  IMAD.MOV.U32 R5, RZ, RZ, -0x1 ;  /* 0xffffffffff057424 */ /* 0x000fc800078e00ff */
[----:B------:R-:W0:Y:S01]  /*107f0*/  LDC R14, c[0x0][0x700] ;  /* 0x0001c000ff0e7b82 */ /* 0x000e220000000800 */
[-CC-:B---3--:R-:W-:Y:S02]  /*10800*/  SHF.R.U64 R8, R10, R6.reuse, R3.reuse ;  /* 0x000000060a087219 */ /* 0x188fe40000001203 */
[----:B------:R-:W-:-:S05]  /*10810*/  SHF.R.U32.HI R3, RZ, R6, R3 ;  /* 0x00000006ff037219 */ /* 0x000fca0000011603 */
[----:B------:R-:W3:Y:S01]  /*10820*/  LDC R22, c[0x0][0x748] ;  /* 0x0001d200ff167b82 */ /* 0x000ee20000000800 */
[-CC-:B----4-:R-:W-:Y:S02]  /*10830*/  SHF.R.U64 R13, R8, R18.reuse, R3.reuse ;  /* 0x00000012080d7219 */ /* 0x190fe40000001203 */
[-C--:B------:R-:W-:Y:S02]  /*10840*/  SHF.L.U32 R5, R5, R18.reuse, RZ ;  /* 0x0000001205057219 */ /* 0x080fe400000006ff */
[-C--:B------:R-:W-:Y:S01]  /*10850*/  SHF.R.U32.HI R3, RZ, R18.reuse, R3 ;  /* 0x00000012ff037219 */ /* 0x080fe20000011603 */
[----:B------:R-:W-:Y:S01]  /*10860*/  IMAD.MOV.U32 R2, RZ, RZ, R13 ;  /* 0x000000ffff027224 */ /* 0x000fe200078e000d */
[----:B------:R-:W-:Y:S01]  /*10870*/  SHF.L.U32 R18, R7, R18, RZ ;  /* 0x0000001207127219 */ /* 0x000fe200000006ff */
[----:B------:R-:W4:Y:S01]  /*10880*/  LDC R23, c[0x0][0x738] ;  /* 0x0001ce00ff177b82 */ /* 0x000f220000000800 */
[----:B------:R-:W-:-:S07]  /*10890*/  LOP3.LUT R19, RZ, R5, RZ, 0x33, !PT ;  /* 0x00000005ff137212 */ /* 0x000fce00078e33ff */
[----:B------:R-:W0:Y:S01]  /*108a0*/  LDC R24, c[0x0][0x710] ;  /* 0x0001c400ff187b82 */ /* 0x000e220000000800 */
[----:B--2---:R-:W-:Y:S05]  /*108b0*/  @!P1 BRA `(.L_x_227) ;  /* 0x0000000000289947 */ /* 0x004fea0003800000 */
[----:B------:R-:W2:Y:S02]  /*108c0*/  LDC R0, c[0x0][0x74c] ;  /* 0x0001d300ff007b82 */ /* 0x000ea40000000800 */
[----:B--2---:R-:W-:-:S05]  /*108d0*/  IADD3 R7, P1, R13, R0, RZ ;  /* 0x000000000d077210 */ /* 0x004fca0007f3e0ff */
        /* <DEDUP_REMOVED lines=8> */
.L_x_227:
[----:B---3--:R-:W-:Y:S01]  /*10960*/  SHF.R.U64 R0, R2, R22, R3 ;  /* 0x0000001602007219 */ /* 0x008fe20000001203 */
[----:B0-----:R-:W-:Y:S01]  /*10970*/  VIADD R5, R14, 0xffffffff ;  /* 0xffffffff0e057836 */ /* 0x001fe20000000000 */
[----:B------:R-:W-:Y:S01]  /*10980*/  LOP3.LUT R3, R8, R19, RZ, 0xc0, !PT ;  /* 0x0000001308037212 */ /* 0x000fe200078ec0ff */
[----:B------:R-:W-:Y:S01]  /*10990*/  IMAD.MOV.U32 R4, RZ, RZ, 0x1 ;  /* 0x00000001ff047424 */ /* 0x000fe200078e00ff */
[----:B------:R-:W-:Y:S01]  /*109a0*/  IADD3 R12, -R12, RZ, RZ ;  /* 0x000000ff0c0c7210 */ /* 0x000fe20007ffe1ff */
[----:B------:R-:W-:Y:S02]  /*109b0*/  IMAD.MOV R2, RZ, RZ, -R0 ;  /* 0x000000ffff027224 */ /* 0x000fe400078e0a00 */
[----:B------:R-:W-:Y:S01]  /*109c0*/  IMAD R0, R18, R0, R3 ;  /* 0x0000000012007224 */ /* 0x000fe200078e0203 */
[----:B------:R-:W-:Y:S01]  /*109d0*/  LOP3.LUT R3, R10, R5, RZ, 0xc0, !PT ;  /* 0x000000050a037212 */ /* 0x000fe200078ec0ff */
[----:B------:R-:W-:Y:S02]  /*109e0*/  @P5 IMAD R17, R15, R12, R16 ;  /* 0x0000000c0f115224 */ /* 0x000fe400078e0210 */
[----:B----4-:R-:W-:-:S02]  /*109f0*/  IMAD R2, R2, R23, R13 ;  /* 0x0000001702027224 */ /* 0x010fc400078e020d */
[----:B------:R-:W-:Y:S02]  /*10a00*/  IMAD R0, R0, R24, R17 ;  /* 0x0000001800007224 */ /* 0x000fe400078e0211 */
[----:B------:R-:W-:Y:S01]  /*10a10*/  IMAD R3, R2, R14, R3 ;  /* 0x0000000e02037224 */ /* 0x000fe200078e0203 */
[----:B------:R-:W-:-:S04]  /*10a20*/  PRMT R2, R4, 0x7610, R2 ;  /* 0x0000761004027816 */ /* 0x000fc80000000002 */
[----:B------:R-:W-:Y:S02]  /*10a30*/  SEL R4, R3, R0, !P5 ;  /* 0x0000000003047207 */ /* 0x000fe40006800000 */
[----:B------:R-:W-:Y:S01]  /*10a40*/  SEL R3, R0, R3, !P5 ;  /* 0x0000000300037207 */ /* 0x000fe20006800000 */
[----:B------:R-:W-:Y:S02]  /*10a50*/  IMAD.MOV.U32 R0, RZ, RZ, R11 ;  /* 0x000000ffff007224 */ /* 0x000fe400078e000b */
[----:B------:R2:W-:Y:S04]  /*10a60*/  STL [R1+0x94], R4 ;  /* 0x0000940401007387 */ /* 0x0005e80000100800 */
[----:B------:R2:W-:Y:S02]  /*10a70*/  STL [R1+0x84], R3 ;  /* 0x0000840301007387 */ /* 0x0005e40000100800 */
.L_x_225:
[----:B------:R-:W-:Y:S01]  /*10a80*/  LOP3.LUT P1, RZ, R2, 0xff, RZ, 0xc0, !PT ;  /* 0x000000ff02ff7812 */ /* 0x000fe2000782c0ff */
[----:B------:R-:W-:-:S12]  /*10a90*/  ULOP3.LUT UR29, UR29, 0x1, URZ, 0x3c, !UPT ;  /* 0x000000011d1d7892 */ /* 0x000fd8000f8e3c3f */
[----:B------:R-:W-:Y:S05]  /*10aa0*/  @P1 BRA `(.L_x_228) ;  /* 0xffffff0c009c1947 */ /* 0x000fea000383ffff */
[----:B------:R-:W-:Y:S05]  /*10ab0*/  EXIT ;  /* 0x000000000000794d */ /* 0x000fea0003800000 */
.L_x_18:
[----:B------:R-:W-:-:S08]  /*10ac0*/  ISETP.NE.AND P0, PT, RZ, UR6, PT ;  /* 0x00000006ff007c0c */ /* 0x000fd0000bf05270 */
[----:B012---:R-:W0:-:S00]  /*10ad0*/  USETMAXREG.DEALLOC.CTAPOOL 0x28 ;  /* 0x00000028000079c8 */ /* 0x007e0000080e0500 */
[----:B------:R-:W-:Y:S05]  /*10ae0*/  @P0 EXIT ;  /* 0x000000000000094d */ /* 0x000fea0003800000 */
[----:B0-----:R-:W-:Y:S01]  /*10af0*/  LOP3.LUT P0, RZ, R6, 0xff, RZ, 0xc0, !PT ;  /* 0x000000ff06ff7812 */ /* 0x001fe2000780c0ff */
[----:B------:R-:W-:Y:S02]  /*10b00*/  IMAD.MOV.U32 R8, RZ, RZ, 0x1 ;  /* 0x00000001ff087424 */ /* 0x000fe400078e00ff */
[----:B------:R-:W-:-:S10]  /*10b10*/  IMAD.MOV.U32 R9, RZ, RZ, RZ ;  /* 0x000000ffff097224 */ /* 0x000fd400078e00ff */
[----:B------:R-:W-:Y:S05]  /*10b20*/  @!P0 BRA `(.L_x_229) ;  /* 0x0000000c00948947 */ /* 0x000fea0003800000 */
[----:B------:R-:W0:Y:S01]  /*10b30*/  S2UR UR32, SR_CgaCtaId ;  /* 0x00000000002079c3 */ /* 0x000e220000008800 */
[----:B------:R-:W-:Y:S01]  /*10b40*/  LOP3.LUT P0, RZ, R2, 0x1f, RZ, 0xc0, !PT ;  /* 0x0000001f02ff7812 */ /* 0x000fe2000780c0ff */
[----:B------:R-:W-:Y:S01]  /*10b50*/  ULDC UR23, c[0x0][0x758] ;  /* 0x0001d60000177ab9 */ /* 0x000fe20000000800 */
[----:B------:R-:W-:Y:S01]  /*10b60*/  UMOV UR4, 0xffffffff ;  /* 0xffffffff00047882 */ /* 0x000fe20000000000 */
[----:B------:R-:W-:Y:S01]  /*10b70*/  BSSY B0, `(.L_x_229) ;  /* 0x00000e0000007945 */ /* 0x000fe20003800000 */
[----:B------:R-:W-:Y:S01]  /*10b80*/  USHF.L.U32 UR4, UR4, UR23, URZ ;  /* 0x0000001704047299 */ /* 0x000fe2000800063f */
[C---:B------:R-:W-:Y:S01]  /*10b90*/  ISETP.NE.AND P2, PT, R3.reuse, RZ, PT ;  /* 0x000000ff0300720c */ /* 0x040fe20003f45270 */
[----:B------:R-:W-:Y:S01]  /*10ba0*/  IMAD.MOV.U32 R8, RZ, RZ, 0x1 ;  /* 0x00000001ff087424 */ /* 0x000fe200078e00ff */
[----:B------:R-:W-:Y:S01]  /*10bb0*/  ISETP.NE.OR P0, PT, R3, RZ, !P0 ;  /* 0x000000ff0300720c */ /* 0x000fe20004705670 */
[----:B------:R-:W-:Y:S01]  /*10bc0*/  IMAD.MOV.U32 R9, RZ, RZ, RZ ;  /* 0x000000ffff097224 */ /* 0x000fe200078e00ff */
[----:B------:R-:W-:Y:S01]  /*10bd0*/  MOV R10, 0x1 ;  /* 0x00000001000a7802 */ /* 0x000fe20000000f00 */
[----:B------:R-:W-:Y:S01]  /*10be0*/  ULDC UR22, c[0x0][0x700] ;  /* 0x0001c00000167ab9 */ /* 0x000fe20000000800 */
[----:B------:R-:W-:Y:S01]  /*10bf0*/  UMOV UR5, 0x1 ;  /* 0x0000000100057882 */ /* 0x000fe20000000000 */
[----:B------:R-:W-:-:S02]  /*10c00*/  UIADD3 UR42, UR15, 0x1, URZ ;  /* 0x000000010f2a7890 */ /* 0x000fc4000fffe03f */
[----:B------:R-:W-:Y:S02]  /*10c10*/  ULOP3.LUT UR35, UR14, 0x2, URZ, 0xfc, !UPT ;  /* 0x000000020e237892 */ /* 0x000fe4000f8efc3f */
[----:B------:R-:W-:Y:S02]  /*10c20*/  UIADD3 UR22, UR22, -0x1, URZ ;  /* 0xffffffff16167890 */ /* 0x000fe4000fffe03f */
[----:B------:R-:W-:Y:S02]  /*10c30*/  USHF.L.U32 UR23, UR5, UR23, URZ ;  /* 0x0000001705177299 */ /* 0x000fe4000800063f */
[----:B------:R-:W-:Y:S01]  /*10c40*/  ULOP3.LUT UR33, URZ, UR4, URZ, 0x33, !UPT ;  /* 0x000000043f217292 */ /* 0x000fe2000f8e333f */
[----:B------:R-:W-:Y:S01]  /*10c50*/  ULDC.64 UR36, c[0x0][0x198] ;  /* 0x0000660000247ab9 */ /* 0x000fe20000000a00 */
[----:B0-----:R-:W-:Y:S02]  /*10c60*/  USHF.L.U32 UR10, UR32, 0x5, URZ ;  /* 0x00000005200a7899 */ /* 0x001fe4000800063f */
[----:B------:R-:W-:-:S02]  /*10c70*/  USHF.L.U32 UR29, UR32, 0xa, URZ ;  /* 0x0000000a201d7899 */ /* 0x000fc4000800063f */
[----:B------:R-:W-:Y:S02]  /*10c80*/  USHF.L.U32 UR32, UR32, 0x8, URZ ;  /* 0x0000000820207899 */ /* 0x000fe4000800063f */
[----:B------:R-:W-:Y:S02]  /*10c90*/  ULOP3.LUT UR29, UR29, 0x400, URZ, 0xc0, !UPT ;  /* 0x000004001d1d7892 */ /* 0x000fe4000f8ec03f */
[----:B------:R-:W-:Y:S02]  /*10ca0*/  ULOP3.LUT UR32, UR32, 0x100, URZ, 0xc0, !UPT ;  /* 0x0000010020207892 */ /* 0x000fe4000f8ec03f */
[----:B------:R-:W-:-:S12]  /*10cb0*/  ULOP3.LUT UR10, UR10, 0x20, URZ, 0xc0, !UPT ;  /* 0x000000200a0a7892 */ /* 0x000fd8000f8ec03f */
.L_x_241:
[----:B------:R-:W-:-:S03]  /*10cc0*/  UMOV UR4, 0xffffffff ;  /* 0xffffffff00047882 */ /* 0x000fc60000000000 */
[----:B01----:R-:W-:Y:S05]  /*10cd0*/  BRA.DIV UR4, `(.L_x_230) ;  /* 0x00000016045c7947 */ /* 0x003fea000b800000 */
[----:B------:R-:W-:-:S13]  /*10ce0*/  ELECT P1, URZ, PT ;  /* 0x00000000003f782f */ /* 0x000fda0003820000 */
.L_x_262:
[----:B------:R-:W0:Y:S01]  /*10cf0*/  LDC R2, c[0x0][0x604] ;  /* 0x00018100ff027b82 */ /* 0x000e220000000800 */
[----:B------:R-:W-:Y:S01]  /*10d00*/  BSSY B1, `(.L_x_231) ;  /* 0x000004a000017945 */ /* 0x000fe20003800000 */
[----:B0-----:R-:W-:-:S13]  /*10d10*/  ISETP.LT.OR P1, PT, R2, 0x1, !P1 ;  /* 0x000000010200780c */ /* 0x001fda0004f21670 */
[----:B------:R-:W-:Y:S05]  /*10d20*/  @P1 BRA `(.L_x_232) ;  /* 0x00000004001c1947 */ /* 0x000fea0003800000 */
[----:B------:R-:W2:Y:S04]  /*10d30*/  LDL.LU R4, [R1+0x94] ;  /* 0x0000940001047983 */ /* 0x000ea80000300800 */
[----:B------:R-:W3:Y:S01]  /*10d40*/  LDL R3, [R1+0x84] ;  /* 0x0000840001037983 */ /* 0x000ee20000100800 */
[----:B------:R-:W-:Y:S01]  /*10d50*/  IMAD.MOV.U32 R11, RZ, RZ, RZ ;  /* 0x000000ffff0b7224 */ /* 0x000fe200078e00ff */
[----:B------:R-:W-:Y:S01]  /*10d60*/  MOV R2, R8 ;  /* 0x0000000800027202 */ /* 0x000fe20000000f00 */
[----:B------:R-:W-:Y:S02]  /*10d70*/  IMAD.MOV.U32 R13, RZ, RZ, RZ ;  /* 0x000000ffff0d7224 */ /* 0x000fe400078e00ff */
[----:B------:R-:W-:Y:S02]  /*10d80*/  IMAD.U32 R14, RZ, RZ, UR42 ;  /* 0x0000002aff0e7e24 */ /* 0x000fe4000f8e00ff */
[----:B------:R-:W-:-:S02]  /*10d90*/  IMAD.MOV.U32 R15, RZ, RZ, RZ ;  /* 0x000000ffff0f7224 */ /* 0x000fc400078e00ff */
[----:B--2---:R-:W-:Y:S01]  /*10da0*/  IMAD.SHL.U32 R6, R4, 0x100, RZ ;  /* 0x0000010004067824 */ /* 0x004fe200078e00ff */
[----:B---3--:R-:W-:Y:S01]  /*10db0*/  LEA R16, R3, UR10, 0x6 ;  /* 0x0000000a03107c11 */ /* 0x008fe2000f8e30ff */
[----:B------:R-:W-:-:S07]  /*10dc0*/  IMAD.MOV.U32 R3, RZ, RZ, R9 ;  /* 0x000000ffff037224 */ /* 0x000fce00078e0009 */
.L_x_236:
[----:B------:R-:W0:Y:S01]  /*10dd0*/  S2R R5, SR_CgaCtaId ;  /* 0x0000000000057919 */ /* 0x000e220000008800 */
[----:B------:R-:W-:-:S04]  /*10de0*/  MOV R4, 0x400 ;  /* 0x0000040000047802 */ /* 0x000fc80000000f00 */
[----:B0-----:R-:W-:Y:S02]  /*10df0*/  LEA R12, R5, R4, 0x18 ;  /* 0x00000004050c7211 */ /* 0x001fe400078ec0ff */
[----:B------:R-:W-:Y:S01]  /*10e00*/  SHF.L.U32 R4, R2, 0x1f, RZ ;  /* 0x0000001f02047819 */ /* 0x000fe200000006ff */
[----:B------:R-:W0:Y:S02]  /*10e10*/  @!P2 LDC R5, c[0x0][0x640] ;  /* 0x00019000ff05ab82 */ /* 0x000e240000000800 */
[----:B------:R-:W-:-:S04]  /*10e20*/  IMAD R7, R3, 0x8, R12 ;  /* 0x0000000803077824 */ /* 0x000fc800078e020c */
[----:B------:R-:W1:Y:S02]  /*10e30*/  SYNCS.PHASECHK.TRANS64.TRYWAIT P1, [R7+URZ+0x60], R4 ;  /* 0x00006004070075a7 */ /* 0x000e64000802017f */
[----:B-1----:R-:W-:Y:S05]  /*10e40*/  @!P1 BRA `(.L_x_233) ;  /* 0x0000001400209947 */ /* 0x002fea0003800000 */
.L_x_263:
[----:B------:R-:W-:Y:S01]  /*10e50*/  UPRMT UR4, UR35, 0x9910, URZ ;  /* 0x0000991023047896 */ /* 0x000fe2000800003f */
[----:B0-----:R0:W-:Y:S03]  /*10e60*/  @!P2 SYNCS.ARRIVE.TRANS64 RZ, [R7+URZ], R5 ;  /* 0x0000000507ffa9a7 */ /* 0x0011e6000800003f */
[----:B------:R-:W-:-:S06]  /*10e70*/  UISETP.NE.AND UP0, UPT, UR4, 0x2, UPT ;  /* 0x000000020400788c */ /* 0x000fcc000bf05270 */
[----:B------:R-:W-:-:S13]  /*10e80*/  PLOP3.LUT P1, PT, PT, PT, UP0, 0x80, 0x0 ;  /* 0x000000000000781c */ /* 0x000fda0003f2f008 */
[----:B0-----:R-:W-:Y:S05]  /*10e90*/  @P1 BRA `(.L_x_234) ;  /* 0x0000000000041947 */ /* 0x001fea0003800000 */
[----:B------:R-:W-:Y:S01]  /*10ea0*/  BPT.TRAP 0x1 ;  /* 0x000000040000795c */ /* 0x000fe20000300000 */
.L_x_234:
[----:B------:R-:W-:Y:S05]  /*10eb0*/  @P0 BRA `(.L_x_235) ;  /* 0x0000000000040947 */ /* 0x000fea0003800000 */
[----:B------:R-:W-:Y:S01]  /*10ec0*/  BPT.TRAP 0x1 ;  /* 0x000000040000795c */ /* 0x000fe20000300000 */
.L_x_235:
[----:B-1----:R-:W2:Y:S01]  /*10ed0*/  LDL R4, [R1+0x84] ;  /* 0x0000840001047983 */ /* 0x002ea20000100800 */
[C---:B------:R-:W-:Y:S01]  /*10ee0*/  R2UR UR8, R3.reuse ;  /* 0x00000000030872ca */ /* 0x040fe200000e0000 */
[----:B------:R-:W-:Y:S01]  /*10ef0*/  VIADD R14, R14, 0xffffffff ;  /* 0xffffffff0e0e7836 */ /* 0x000fe20000000000 */
[----:B------:R-:W-:Y:S01]  /*10f00*/  R2UR UR13, R12 ;  /* 0x000000000c0d72ca */ /* 0x000fe200000e0000 */
[----:B------:R-:W-:Y:S01]  /*10f10*/  IMAD R12, R3, 0x4000, R12 ;  /* 0x00004000030c7824 */ /* 0x000fe200078e020c */
[----:B------:R-:W-:Y:S01]  /*10f20*/  R2UR UR25, R7 ;  /* 0x00000000071972ca */ /* 0x000fe200000e0000 */
[----:B------:R-:W-:Y:S01]  /*10f30*/  UIADD3 UR6, UP0, UR36, 0xf0, URZ ;  /* 0x000000f024067890 */ /* 0x000fe2000ff1e03f */
[----:B------:R-:W-:Y:S01]  /*10f40*/  R2UR UR28, R0 ;  /* 0x00000000001c72ca */ /* 0x000fe200000e0000 */
[----:B------:R-:W-:Y:S01]  /*10f50*/  UIADD3 UR38, UP1, UR36, 0x1f0, URZ ;  /* 0x000001f024267890 */ /* 0x000fe2000ff3e03f */
[----:B------:R-:W-:Y:S01]  /*10f60*/  R2UR UR16, R12 ;  /* 0x000000000c1072ca */ /* 0x000fe200000e0000 */
[----:B------:R-:W-:Y:S01]  /*10f70*/  UIADD3 UR40, UP2, UR36, 0x2f0, URZ ;  /* 0x000002f024287890 */ /* 0x000fe2000ff5e03f */
[----:B------:R-:W-:Y:S01]  /*10f80*/  R2UR UR26, R13 ;  /* 0x000000000d1a72ca */ /* 0x000fe200000e0000 */
[----:B------:R-:W-:Y:S01]  /*10f90*/  UIADD3.X UR7, URZ, UR37, URZ, UP0, !UPT ;  /* 0x000000253f077290 */ /* 0x000fe200087fe43f */
[----:B------:R-:W-:Y:S01]  /*10fa0*/  R2UR UR27, R16 ;  /* 0x00000000101b72ca */ /* 0x000fe200000e0000 */
[----:B------:R-:W-:Y:S01]  /*10fb0*/  ULEA UR24, UR8, UR29, 0xb ;  /* 0x0000001d08187291 */ /* 0x000fe2000f8e583f */
[----:B------:R-:W-:Y:S01]  /*10fc0*/  R2UR UR12, R15 ;  /* 0x000000000f0c72ca */ /* 0x000fe200000e0000 */
[----:B------:R-:W-:Y:S01]  /*10fd0*/  ULEA UR8, UR8, UR32, 0x9 ;  /* 0x0000002008087291 */ /* 0x000fe2000f8e483f */
[----:B------:R-:W-:Y:S01]  /*10fe0*/  R2UR UR18, R11 ;  /* 0x000000000b1272ca */ /* 0x000fe200000e0000 */
[----:B------:R-:W-:Y:S01]  /*10ff0*/  UIADD3 UR24, UR13, 0x200, UR24 ;  /* 0x000002000d187890 */ /* 0x000fe2000fffe018 */
[----:B------:R-:W-:Y:S01]  /*11000*/  R2UR UR19, R6 ;  /* 0x00000000061372ca */ /* 0x000fe200000e0000 */
[----:B------:R-:W-:Y:S01]  /*11010*/  UIADD3.X UR39, URZ, UR37, URZ, UP1, !UPT ;  /* 0x000000253f277290 */ /* 0x000fe20008ffe43f */
[----:B------:R-:W-:Y:S01]  /*11020*/  ISETP.GT.AND P3, PT, R14, 0x1, PT ;  /* 0x000000010e00780c */ /* 0x000fe20003f64270 */
[----:B------:R-:W-:Y:S01]  /*11030*/  UIADD3 UR8, UR13, 0x36200, UR8 ;  /* 0x000362000d087890 */ /* 0x000fe2000fffe008 */
[----:B------:R-:W-:Y:S01]  /*11040*/  VIADD R3, R3, 0x1 ;  /* 0x0000000103037836 */ /* 0x000fe20000000000 */
[----:B------:R-:W-:Y:S01]  /*11050*/  UIADD3.X UR41, URZ, UR37, URZ, UP2, !UPT ;  /* 0x000000253f297290 */ /* 0x000fe200097fe43f */
[----:B------:R-:W-:Y:S01]  /*11060*/  IADD3 R15, R15, 0x1, RZ ;  /* 0x000000010f0f7810 */ /* 0x000fe20007ffe0ff */
[----:B------:R-:W-:Y:S01]  /*11070*/  UIADD3 UR16, UR16, 0x6200, URZ ;  /* 0x0000620010107890 */ /* 0x000fe2000fffe03f */
[----:B------:R-:W-:Y:S01]  /*11080*/  VIADD R13, R13, 0x20 ;  /* 0x000000200d0d7836 */ /* 0x000fe20000000000 */
[----:B------:R-:W-:Y:S01]  /*11090*/  ISETP.NE.AND P1, PT, R3, 0xc, PT ;  /* 0x0000000c0300780c */ /* 0x000fe20003f25270 */
[----:B------:R-:W-:Y:S01]  /*110a0*/  UMOV UR34, 0x30000 ;  /* 0x0003000000227882 */ /* 0x000fe20000000000 */
[----:B------:R-:W-:Y:S01]  /*110b0*/  UMOV UR4, 0x0 ;  /* 0x0000000000047882 */ /* 0x000fe20000000000 */
[----:B------:R-:W-:Y:S01]  /*110c0*/  UMOV UR5, 0x10000000 ;  /* 0x1000000000057882 */ /* 0x000fe20000000000 */
[----:B------:R-:W-:Y:S01]  /*110d0*/  UMOV UR9, UR25 ;  /* 0x0000001900097c82 */ /* 0x000fe20008000000 */
[----:B------:R-:W-:Y:S01]  /*110e0*/  UMOV UR13, UR28 ;  /* 0x0000001c000d7c82 */ /* 0x000fe20008000000 */
[----:B------:R-:W-:Y:S01]  /*110f0*/  UMOV UR17, UR25 ;  /* 0x0000001900117c82 */ /* 0x000fe20008000000 */
[----:B------:R0:W-:Y:S01]  /*11100*/  UTMALDG.3D.MULTICAST [UR24], [UR6], UR34, desc[UR4] ;  /* 0x00000418060073b4 */ /* 0x0001e20008011822 */
[----:B------:R-:W-:Y:S01]  /*11110*/  UMOV UR20, UR28 ;  /* 0x0000001c00147c82 */ /* 0x000fe20008000000 */
[----:B------:R-:W-:Y:S01]  /*11120*/  SEL R5, RZ, 0x1, P1 ;  /* 0x00000001ff057807 */ /* 0x000fe20000800000 */
[----:B------:R-:W-:Y:S01]  /*11130*/  VIADD R11, R11, 0x40 ;  /* 0x000000400b0b7836 */ /* 0x000fe20000000000 */
[----:B------:R-:W-:-:S02]  /*11140*/  SEL R3, R3, RZ, P1 ;  /* 0x000000ff03037207 */ /* 0x000fc40000800000 */
[----:B------:R-:W-:Y:S02]  /*11150*/  LOP3.LUT R2, R2, R5, RZ, 0x3c, !PT ;  /* 0x0000000502027212 */ /* 0x000fe400078e3cff */
[----:B--2---:R-:W-:-:S13]  /*11160*/  R2UR UR11, R4 ;  /* 0x00000000040b72ca */ /* 0x004fda00000e0000 */
[----:B------:R0:W-:Y:S01]  /*11170*/  UTMALDG.4D.MULTICAST [UR8], [UR38], UR34, desc[UR4] ;  /* 0x00000408260073b4 */ /* 0x0001e20008019822 */
[----:B------:R0:W-:Y:S02]  /*11180*/  UTMALDG.3D [UR16], [UR40], desc[UR4] ;  /* 0x00000410280075b4 */ /* 0x0001e40008011000 */
[----:B0-----:R-:W-:Y:S05]  /*11190*/  @P3 BRA `(.L_x_236) ;  /* 0xfffffffc000c3947 */ /* 0x001fea000383ffff */
.L_x_232:
[----:B------:R-:W-:Y:S05]  /*111a0*/  BSYNC B1 ;  /* 0x0000000000017941 */ /* 0x000fea0003800000 */
.L_x_231:
[----:B------:R-:W2:Y:S01]  /*111b0*/  LDL.LU R18, [R1+0x8c] ;  /* 0x00008c0001127983 */ /* 0x000ea20000300800 */
[----:B------:R-:W-:Y:S01]  /*111c0*/  LOP3.LUT P4, RZ, R10, 0xff, RZ, 0xc0, !PT ;  /* 0x000000ff0aff7812 */ /* 0x000fe2000788c0ff */
[----:B------:R-:W-:Y:S01]  /*111d0*/  VIADD R0, R9, UR15 ;  /* 0x0000000f09007c36 */ /* 0x000fe20008000000 */
[----:B------:R-:W-:Y:S01]  /*111e0*/  ULDC.64 UR4, c[0x0][0x750] ;  /* 0x0001d40000047ab9 */ /* 0x000fe20000000a00 */
[----:B------:R-:W3:Y:S01]  /*111f0*/  LDL.LU R17, [R1+0x90] ;  /* 0x0000900001117983 */ /* 0x000ee20000300800 */
[----:B------:R-:W-:Y:S01]  /*11200*/  IMAD.U32 R5, RZ, RZ, UR15 ;  /* 0x0000000fff057e24 */ /* 0x000fe2000f8e00ff */
[----:B------:R-:W-:Y:S01]  /*11210*/  UISETP.GE.U32.AND UP0, UPT, UR15, 0xc, UPT ;  /* 0x0000000c0f00788c */ /* 0x000fe2000bf06070 */
[----:B------:R-:W-:Y:S01]  /*11220*/  ISETP.GT.U32.AND P1, PT, R0, 0xb, PT ;  /* 0x0000000b0000780c */ /* 0x000fe20003f24070 */
[----:B------:R-:W-:Y:S01]  /*11230*/  BSSY B1, `(.L_x_237) ;  /* 0x0000071000017945 */ /* 0x000fe20003800000 */
[----:B------:R-:W-:Y:S02]  /*11240*/  PRMT R10, RZ, 0x7610, R10 ;  /* 0x00007610ff0a7816 */ /* 0x000fe4000000000a */
[----:B------:R-:W-:-:S02]  /*11250*/  ISETP.LT.U32.AND P1, PT, R5, 0xc, P1 ;  /* 0x0000000c0500780c */ /* 0x000fc40000f21070 */
[----:B------:R-:W-:Y:S01]  /*11260*/  PLOP3.LUT P3, PT, PT, PT, UP0, 0x80, 0x0 ;  /* 0x000000000000781c */ /* 0x000fe20003f6f008 */
[----:B------:R-:W0:Y:S01]  /*11270*/  @P4 S2R R3, SR_CgaCtaId ;  /* 0x0000000000034919 */ /* 0x000e220000008800 */
[----:B------:R-:W-:-:S04]  /*11280*/  @P4 MOV R2, 0x400 ;  /* 0x0000040000024802 */ /* 0x000fc80000000f00 */
[----:B0-----:R-:W-:Y:S01]  /*11290*/  @P4 LEA R4, R3, R2, 0x18 ;  /* 0x0000000203044211 */ /* 0x001fe200078ec0ff */
[----:B------:R-:W-:-:S03]  /*112a0*/  IMAD.WIDE.U32 R2, R0, -0x55555555, RZ ;  /* 0xaaaaaaab00027825 */ /* 0x000fc600078e00ff */
[----:B------:R0:W-:Y:S02]  /*112b0*/  @P4 SYNCS.ARRIVE.TRANS64.A1T0 RZ, [R4+URZ+0xf8], RZ ;  /* 0x0000f8ff04ff49a7 */ /* 0x0001e4000810003f */
[----:B------:R-:W-:Y:S02]  /*112c0*/  SHF.R.U32.HI R5, RZ, 0x3, R3 ;  /* 0x00000003ff057819 */ /* 0x000fe40000011603 */
[----:B------:R-:W-:Y:S02]  /*112d0*/  SEL R3, RZ, 0x1, !P1 ;  /* 0x00000001ff037807 */ /* 0x000fe40004800000 */
[----:B------:R-:W-:Y:S01]  /*112e0*/  PRMT R2, RZ, 0x7610, R2 ;  /* 0x00007610ff027816 */ /* 0x000fe20000000002 */
[----:B------:R-:W-:Y:S01]  /*112f0*/  IMAD R9, R5, -0xc, R0 ;  /* 0xfffffff405097824 */ /* 0x000fe200078e0200 */
[----:B------:R-:W-:Y:S01]  /*11300*/  LOP3.LUT R8, R8, R3, RZ, 0x3c, !PT ;  /* 0x0000000308087212 */ /* 0x000fe200078e3cff */
[----:B0-----:R-:W-:Y:S01]  /*11310*/  IMAD.MOV.U32 R4, RZ, RZ, -0x1 ;  /* 0xffffffffff047424 */ /* 0x001fe200078e00ff */
[----:B------:R-:W-:Y:S01]  /*11320*/  MOV R0, 0xffffffff ;  /* 0xffffffff00007802 */ /* 0x000fe20000000f00 */
[----:B------:R-:W-:Y:S01]  /*11330*/  IMAD.MOV.U32 R3, RZ, RZ, -0x1 ;  /* 0xffffffffff037424 */ /* 0x000fe200078e00ff */
[----:B------:R-:W-:-:S02]  /*11340*/  @P3 LOP3.LUT R8, R8, 0x1, R5, 0x78, !PT ;  /* 0x0000000108083812 */ /* 0x000fc400078e7805 */
[----:B---3--:R-:W-:-:S04]  /*11350*/  IADD3 R17, P4, R17, UR30, RZ ;  /* 0x0000001e11117c10 */ /* 0x008fc8000ff9e0ff */
[----:B--2---:R-:W-:Y:S01]  /*11360*/  IADD3.X R18, R18, UR21, RZ, P4, !PT ;  /* 0x0000001512127c10 */ /* 0x004fe2000a7fe4ff */
[----:B------:R0:W-:Y:S01]  /*11370*/  STL [R1+0x90], R17 ;  /* 0x0000901101007387 */ /* 0x0001e20000100800 */
[----:B------:R-:W-:-:S03]  /*11380*/  ISETP.GE.U32.AND P1, PT, R17, UR4, PT ;  /* 0x0000000411007c0c */ /* 0x000fc6000bf26070 */
[----:B------:R0:W-:Y:S01]  /*11390*/  STL [R1+0x8c], R18 ;  /* 0x00008c1201007387 */ /* 0x0001e20000100800 */
[----:B------:R-:W-:-:S03]  /*113a0*/  ISETP.GE.U32.AND.EX P1, PT, R18, UR5, PT, P1 ;  /* 0x0000000512007c0c */ /* 0x000fc6000bf26110 */
[----:B------:R0:W-:Y:S04]  /*113b0*/  STL [R1+0x84], R4 ;  /* 0x0000840401007387 */ /* 0x0001e80000100800 */
[----:B------:R0:W-:Y:S06]  /*113c0*/  STL [R1+0x94], R3 ;  /* 0x0000940301007387 */ /* 0x0001ec0000100800 */
[----:B------:R-:W-:Y:S05]  /*113d0*/  @P1 BRA `(.L_x_238) ;  /* 0x0000000400581947 */ /* 0x000fea0003800000 */
[----:B------:R-:W-:Y:S01]  /*113e0*/  ULDC.64 UR4, c[0x0][0x728] ;  /* 0x0001ca0000047ab9 */ /* 0x000fe20000000a00 */
[----:B------:R-:W1:Y:S01]  /*113f0*/  S2R R12, SR_CTAID.X ;  /* 0x00000000000c7919 */ /* 0x000e620000002500 */
[----:B------:R-:W-:Y:S01]  /*11400*/  ISETP.NE.U32.AND P1, PT, RZ, UR4, PT ;  /* 0x00000004ff007c0c */ /* 0x000fe2000bf25070 */
[----:B------:R-:W-:Y:S01]  /*11410*/  ULDC UR7, c[0x0][0x730] ;  /* 0x0001cc0000077ab9 */ /* 0x000fe20000000800 */
[----:B------:R-:W-:Y:S01]  /*11420*/  IMAD.MOV.U32 R2, RZ, RZ, R17 ;  /* 0x000000ffff027224 */ /* 0x000fe200078e0011 */
[----:B------:R-:W2:Y:S01]  /*11430*/  S2R R0, SR_CTAID.Y ;  /* 0x0000000000007919 */ /* 0x000ea20000002600 */
[----:B------:R-:W-:Y:S01]  /*11440*/  ISETP.NE.AND.EX P1, PT, RZ, UR5, PT, P1 ;  /* 0x00000005ff007c0c */ /* 0x000fe2000bf25310 */
[----:B0-----:R-:W-:-:S12]  /*11450*/  IMAD.MOV.U32 R3, RZ, RZ, R18 ;  /* 0x000000ffff037224 */ /* 0x001fd800078e0012 */
[----:B------:R-:W-:Y:S05]  /*11460*/  @!P1 BRA `(.L_x_239) ;  /* 0x0000000000289947 */ /* 0x000fea0003800000 */
[----:B------:R-:W-:Y:S02]  /*11470*/  ULDC UR6, c[0x0][0x734] ;  /* 0x0001cd0000067ab9 */ /* 0x000fe40000000800 */
[----:B------:R-:W-:-:S05]  /*11480*/  IADD3 R7, P1, R17, UR6, RZ ;  /* 0x0000000611077c10 */ /* 0x000fca000ff3e0ff */
[----:B------:R-:W-:-:S04]  /*11490*/  IMAD.X R11, RZ, RZ, R18, P1 ;  /* 0x000000ffff0b7224 */ /* 0x000fc800008e0612 */
[----:B------:R-:W-:-:S04]  /*114a0*/  IMAD.WIDE.U32 R4, R11, UR4, RZ ;  /* 0x000000040b047c25 */ /* 0x000fc8000f8e00ff */
[----:B------:R-:W-:-:S04]  /*114b0*/  IMAD.WIDE.U32 R4, P1, R7, UR5, R4 ;  /* 0x0000000507047c25 */ /* 0x000fc8000f820004 */
[----:B------:R-:W-:-:S04]  /*114c0*/  IMAD.WIDE.U32 R6, R7, UR4, RZ ;  /* 0x0000000407067c25 */ /* 0x000fc8000f8e00ff */
[----:B------:R-:W-:Y:S01]  /*114d0*/  IMAD.X R3, RZ, RZ, RZ, P1 ;  /* 0x000000ffff037224 */ /* 0x000fe200008e06ff */
[----:B------:R-:W-:Y:S01]  /*114e0*/  IADD3 RZ, P1, R7, R4, RZ ;  /* 0x0000000407ff7210 */ /* 0x000fe20007f3e0ff */
[----:B------:R-:W-:-:S04]  /*114f0*/  IMAD.MOV.U32 R2, RZ, RZ, R5 ;  /* 0x000000ffff027224 */ /* 0x000fc800078e0005 */
[----:B------:R-:W-:-:S08]  /*11500*/  IMAD.WIDE.U32.X R2, R11, UR5, R2, P1 ;  /* 0x000000050b027c25 */ /* 0x000fd000088e0402 */
.L_x_239:
[--C-:B------:R-:W-:Y:S01]  /*11510*/  SHF.R.U64 R11, R2, UR7, R3.reuse ;  /* 0x00000007020b7c19 */ /* 0x100fe20008001203 */
[----:B------:R-:W-:Y:S01]  /*11520*/  ULDC.64 UR4, c[0x0][0x720] ;  /* 0x0001c80000047ab9 */ /* 0x000fe20000000a00 */
[----:B------:R-:W-:Y:S01]  /*11530*/  SHF.R.U32.HI R2, RZ, UR7, R3 ;  /* 0x00000007ff027c19 */ /* 0x000fe20008011603 */
[----:B------:R-:W-:Y:S01]  /*11540*/  IMAD.MOV.U32 R3, RZ, RZ, R18 ;  /* 0x000000ffff037224 */ /* 0x000fe200078e0012 */
[----:B------:R-:W-:Y:S01]  /*11550*/  IADD3 R5, P1, RZ, -R11, RZ ;  /* 0x8000000bff057210 */ /* 0x000fe20007f3e0ff */
[----:B------:R-:W0:Y:S01]  /*11560*/  LDC R7, c[0x0][0x144] ;  /* 0x00005100ff077b82 */ /* 0x000e220000000800 */
[----:B-1----:R-:W-:Y:S01]  /*11570*/  I2FP.F32.U32 R6, R12 ;  /* 0x0000000c00067245 */ /* 0x002fe20000201000 */
[----:B------:R-:W-:Y:S01]  /*11580*/  ULDC.64 UR8, c[0x0][0x740] ;  /* 0x0001d00000087ab9 */ /* 0x000fe20000000a00 */
[----:B------:R-:W-:Y:S01]  /*11590*/  ULDC UR6, c[0x0][0x708] ;  /* 0x0001c20000067ab9 */ /* 0x000fe20000000800 */
[----:B------:R-:W-:Y:S01]  /*115a0*/  IMAD.X R2, RZ, RZ, ~R2, P1 ;  /* 0x000000ffff027224 */ /* 0x000fe200008e0e02 */
[----:B------:R-:W-:-:S03]  /*115b0*/  ISETP.NE.U32.AND P1, PT, RZ, UR8, PT ;  /* 0x00000008ff007c0c */ /* 0x000fc6000bf25070 */
[----:B------:R-:W-:Y:S01]  /*115c0*/  IMAD R4, R2, UR4, RZ ;  /* 0x0000000402047c24 */ /* 0x000fe2000f8e02ff */
[----:B------:R-:W-:Y:S01]  /*115d0*/  MOV R2, R17 ;  /* 0x0000001100027202 */ /* 0x000fe20000000f00 */
[----:B------:R-:W1:Y:S01]  /*115e0*/  LDC R15, c[0x0][0x148] ;  /* 0x00005200ff0f7b82 */ /* 0x000e620000000800 */
[----:B------:R-:W-:-:S03]  /*115f0*/  ISETP.NE.AND.EX P1, PT, RZ, UR9, PT, P1 ;  /* 0x00000009ff007c0c */ /* 0x000fc6000bf25310 */
[----:B------:R-:W-:Y:S01]  /*11600*/  IMAD.WIDE.U32 R2, R5, UR4, R2 ;  /* 0x0000000405027c25 */ /* 0x000fe2000f8e0002 */
[----:B------:R-:W-:-:S03]  /*11610*/  ULDC UR4, c[0x0][0x150] ;  /* 0x0000540000047ab9 */ /* 0x000fc60000000800 */
[----:B------:R-:W-:Y:S01]  /*11620*/  FMUL R6, R6, UR4 ;  /* 0x0000000406067c20 */ /* 0x000fe20008400000 */
[----:B------:R-:W-:Y:S01]  /*11630*/  IMAD R5, R5, UR5, R4 ;  /* 0x0000000505057c24 */ /* 0x000fe2000f8e0204 */
[----:B------:R-:W-:Y:S01]  /*11640*/  ULDC UR4, c[0x0][0x718] ;  /* 0x0001c60000047ab9 */ /* 0x000fe20000000800 */
[----:B------:R-:W-:Y:S02]  /*11650*/  ULDC UR5, c[0x0][0x154] ;  /* 0x0000550000057ab9 */ /* 0x000fe40000000800 */
[----:B------:R-:W-:Y:S01]  /*11660*/  IMAD.IADD R3, R3, 0x1, R5 ;  /* 0x0000000103037824 */ /* 0x000fe200078e0205 */
[----:B------:R-:W3:Y:S04]  /*11670*/  F2I.U32.TRUNC.NTZ R6, R6 ;  /* 0x0000000600067305 */ /* 0x000ee8000020f000 */
[----:B------:R-:W-:-:S02]  /*11680*/  SHF.R.U64 R13, R2, UR4, R3 ;  /* 0x00000004020d7c19 */ /* 0x000fc40008001203 */
[----:B--2---:R-:W-:-:S05]  /*11690*/  I2FP.F32.U32 R2, R0 ;  /* 0x0000000000027245 */ /* 0x004fca0000201000 */
[----:B------:R-:W-:Y:S01]  /*116a0*/  FMUL R4, R2, UR5 ;  /* 0x0000000502047c20 */ /* 0x000fe20008400000 */
[----:B------:R-:W-:Y:S01]  /*116b0*/  SHF.R.U32.HI R2, RZ, UR4, R3 ;  /* 0x00000004ff027c19 */ /* 0x000fe20008011603 */
[----:B------:R-:W-:Y:S02]  /*116c0*/  ULDC UR4, c[0x0][0x758] ;  /* 0x0001d60000047ab9 */ /* 0x000fe40000000800 */
[----:B------:R2:W4:Y:S01]  /*116d0*/  F2I.U32.TRUNC.NTZ R18, R4 ;  /* 0x0000000400127305 */ /* 0x000522000020f000 */
[----:B------:R-:W-:Y:S01]  /*116e0*/  SHF.R.U64 R16, R13, UR6, R2 ;  /* 0x000000060d107c19 */ /* 0x000fe20008001202 */
[----:B---3--:R-:W-:Y:S01]  /*116f0*/  IMAD.MOV R6, RZ, RZ, -R6 ;  /* 0x000000ffff067224 */ /* 0x008fe200078e0a06 */
[----:B------:R-:W-:-:S03]  /*11700*/  SHF.R.U32.HI R3, RZ, UR6, R2 ;  /* 0x00000006ff037c19 */ /* 0x000fc60008011602 */
[----:B0-----:R-:W-:Y:S01]  /*11710*/  IMAD R19, R7, R6, R12 ;  /* 0x0000000607137224 */ /* 0x001fe200078e020c */
[--C-:B------:R-:W-:Y:S02]  /*11720*/  SHF.R.U64 R14, R16, UR4, R3.reuse ;  /* 0x00000004100e7c19 */ /* 0x100fe40008001203 */
[----:B------:R-:W-:-:S03]  /*11730*/  SHF.R.U32.HI R3, RZ, UR4, R3 ;  /* 0x00000004ff037c19 */ /* 0x000fc60008011603 */
[----:B------:R-:W-:Y:S01]  /*11740*/  IMAD.MOV.U32 R2, RZ, RZ, R14 ;  /* 0x000000ffff027224 */ /* 0x000fe200078e000e */
[----:B--2-4-:R-:W-:Y:S06]  /*11750*/  @!P1 BRA `(.L_x_240) ;  /* 0x0000000000289947 */ /* 0x014fec0003800000 */
[----:B------:R-:W-:Y:S02]  /*11760*/  ULDC UR4, c[0x0][0x74c] ;  /* 0x0001d30000047ab9 */ /* 0x000fe40000000800 */
[----:B------:R-:W-:-:S05]  /*11770*/  IADD3 R7, P1, R14, UR4, RZ ;  /* 0x000000040e077c10 */ /* 0x000fca000ff3e0ff */
[----:B------:R-:W-:-:S04]  /*11780*/  IMAD.X R17, RZ, RZ, R3, P1 ;  /* 0x000000ffff117224 */ /* 0x000fc800008e0603 */
[----:B------:R-:W-:-:S04]  /*11790*/  IMAD.WIDE.U32 R4, R17, UR8, RZ ;  /* 0x0000000811047c25 */ /* 0x000fc8000f8e00ff */
[----:B------:R-:W-:-:S04]  /*117a0*/  IMAD.WIDE.U32 R4, P1, R7, UR9, R4 ;  /* 0x0000000907047c25 */ /* 0x000fc8000f820004 */
[----:B------:R-:W-:Y:S01]  /*117b0*/  IMAD.WIDE.U32 R6, R7, UR8, RZ ;  /* 0x0000000807067c25 */ /* 0x000fe2000f8e00ff */
[----:B------:R-:W-:-:S03]  /*117c0*/  MOV R2, R5 ;  /* 0x0000000500027202 */ /* 0x000fc60000000f00 */
[----:B------:R-:W-:Y:S01]  /*117d0*/  IMAD.X R3, RZ, RZ, RZ, P1 ;  /* 0x000000ffff037224 */ /* 0x000fe200008e06ff */
[----:B------:R-:W-:-:S05]  /*117e0*/  IADD3 RZ, P1, R7, R4, RZ ;  /* 0x0000000407ff7210 */ /* 0x000fca0007f3e0ff */
[----:B------:R-:W-:-:S08]  /*117f0*/  IMAD.WIDE.U32.X R2, R17, UR9, R2, P1 ;  /* 0x0000000911027c25 */ /* 0x000fd000088e0402 */
.L_x_240:
[----:B------:R-:W-:Y:S01]  /*11800*/  ULDC UR4, c[0x0][0x748] ;  /* 0x0001d20000047ab9 */ /* 0x000fe20000000800 */
[----:B------:R-:W-:Y:S01]  /*11810*/  IMAD.MOV R18, RZ, RZ, -R18 ;  /* 0x000000ffff127224 */ /* 0x000fe200078e0a12 */
[----:B------:R-:W-:Y:S01]  /*11820*/  SHF.R.U64 R3, R2, UR4, R3 ;  /* 0x0000000402037c19 */ /* 0x000fe20008001203 */
[----:B------:R-:W-:Y:S01]  /*11830*/  ULDC UR4, c[0x0][0x738] ;  /* 0x0001ce0000047ab9 */ /* 0x000fe20000000800 */
[----:B------:R-:W-:Y:S01]  /*11840*/  LOP3.LUT R2, R16, UR33, RZ, 0xc0, !PT ;  /* 0x0000002110027c12 */ /* 0x000fe2000f8ec0ff */
[----:B-1----:R-:W-:Y:S01]  /*11850*/  @P5 IMAD R19, R15, R18, R0 ;  /* 0x000000120f135224 */ /* 0x002fe200078e0200 */
[----:B------:R-:W-:Y:S01]  /*11860*/  ULDC UR5, c[0x0][0x710] ;  /* 0x0001c40000057ab9 */ /* 0x000fe20000000800 */
[----:B------:R-:W-:Y:S02]  /*11870*/  IMAD.MOV R5, RZ, RZ, -R3 ;  /* 0x000000ffff057224 */ /* 0x000fe400078e0a03 */
[----:B------:R-:W-:Y:S01]  /*11880*/  IMAD R0, R3, UR23, R2 ;  /* 0x0000001703007c24 */ /* 0x000fe2000f8e0202 */
[----:B------:R-:W-:Y:S01]  /*11890*/  LOP3.LUT R3, R13, UR22, RZ, 0xc0, !PT ;  /* 0x000000160d037c12 */ /* 0x000fe2000f8ec0ff */
[----:B------:R-:W-:Y:S01]  /*118a0*/  IMAD R14, R5, UR4, R14 ;  /* 0x00000004050e7c24 */ /* 0x000fe2000f8e020e */
[----:B------:R-:W-:Y:S01]  /*118b0*/  ULDC UR4, c[0x0][0x700] ;  /* 0x0001c00000047ab9 */ /* 0x000fe20000000800 */
[----:B------:R-:W-:-:S02]  /*118c0*/  IMAD R0, R0, UR5, R19 ;  /* 0x0000000500007c24 */ /* 0x000fc4000f8e0213 */
[----:B------:R-:W-:Y:S02]  /*118d0*/  IMAD R3, R14, UR4, R3 ;  /* 0x000000040e037c24 */ /* 0x000fe4000f8e0203 */
[----:B------:R-:W-:-:S03]  /*118e0*/  IMAD.MOV.U32 R2, RZ, RZ, 0x1 ;  /* 0x00000001ff027424 */ /* 0x000fc600078e00ff */
[----:B------:R-:W-:Y:S02]  /*118f0*/  SEL R4, R3, R0, !P5 ;  /* 0x0000000003047207 */ /* 0x000fe40006800000 */
[----:B------:R-:W-:Y:S01]  /*11900*/  SEL R3, R0, R3, !P5 ;  /* 0x0000000300037207 */ /* 0x000fe20006800000 */
[----:B------:R-:W-:Y:S02]  /*11910*/  IMAD.MOV.U32 R0, RZ, RZ, R11 ;  /* 0x000000ffff007224 */ /* 0x000fe400078e000b */
[----:B------:R1:W-:Y:S04]  /*11920*/  STL [R1+0x94], R4 ;  /* 0x0000940401007387 */ /* 0x0003e80000100800 */
[----:B------:R1:W-:Y:S02]  /*11930*/  STL [R1+0x84], R3 ;  /* 0x0000840301007387 */ /* 0x0003e40000100800 */
.L_x_238:
[----:B------:R-:W-:Y:S05]  /*11940*/  BSYNC B1 ;  /* 0x0000000000017941 */ /* 0x000fea0003800000 */
.L_x_237:
[----:B------:R-:W-:-:S13]  /*11950*/  LOP3.LUT P1, RZ, R2, 0xff, RZ, 0xc0, !PT ;  /* 0x000000ff02ff7812 */ /* 0x000fda000782c0ff */
[----:B------:R-:W-:Y:S05]  /*11960*/  @P1 BRA `(.L_x_241) ;  /* 0xfffffff000d41947 */ /* 0x000fea000383ffff */
[----:B------:R-:W-:Y:S05]  /*11970*/  BSYNC B0 ;  /* 0x0000000000007941 */ /* 0x000fea0003800000 */
.L_x_229:
[----:B------:R-:W-:-:S03]  /*11980*/  UMOV UR4, 0xffffffff ;  /* 0xffffffff00047882 */ /* 0x000fc60000000000 */
[----:B------:R-:W-:Y:S05]  /*11990*/  BRA.DIV UR4, `(.L_x_242) ;  /* 0x0000000a04607947 */ /* 0x000fea000b800000 */
[----:B------:R-:W-:-:S13]  /*119a0*/  ELECT P0, URZ, PT ;  /* 0x00000000003f782f */ /* 0x000fda0003800000 */
.L_x_266:
[----:B------:R-:W-:Y:S04]  /*119b0*/  BSSY B0, `(.L_x_243) ;  /* 0x0000074000007945 */ /* 0x000fe80003800000 */
[----:B------:R-:W-:Y:S05]  /*119c0*/  @!P0 BRA `(.L_x_244) ;  /* 0x0000000400c88947 */ /* 0x000fea0003800000 */
[----:B------:R-:W-:-:S04]  /*119d0*/  ULOP3.LUT UR4, UR14, 0x2, URZ, 0xfc, !UPT ;  /* 0x000000020e047892 */ /* 0x000fc8000f8efc3f */
[----:B------:R-:W-:-:S06]  /*119e0*/  UISETP.NE.AND UP0, UPT, UR4, 0x3, UPT ;  /* 0x000000030400788c */ /* 0x000fcc000bf05270 */
[----:B------:R-:W-:-:S13]  /*119f0*/  PLOP3.LUT P0, PT, PT, PT, UP0, 0x80, 0x0 ;  /* 0x000000000000781c */ /* 0x000fda0003f0f008 */
[----:B------:R-:W-:Y:S05]  /*11a00*/  @!P0 BRA `(.L_x_245) ;  /* 0x0000000000048947 */ /* 0x000fea0003800000 */
[----:B------:R-:W-:Y:S01]  /*11a10*/  BPT.TRAP 0x1 ;  /* 0x000000040000795c */ /* 0x000fe20000300000 */
.L_x_245:
[----:B01----:R-:W0:Y:S01]  /*11a20*/  S2R R3, SR_CgaCtaId ;  /* 0x0000000000037919 */ /* 0x003e220000008800 */
[----:B------:R-:W-:Y:S02]  /*11a30*/  MOV R0, 0x400 ;  /* 0x0000040000007802 */ /* 0x000fe40000000f00 */
[----:B------:R-:W-:Y:S02]  /*11a40*/  SHF.L.U32 R2, R8, 0x1f, RZ ;  /* 0x0000001f08027819 */ /* 0x000fe400000006ff */
[----:B0-----:R-:W-:-:S05]  /*11a50*/  LEA R0, R3, R0, 0x18 ;  /* 0x0000000003007211 */ /* 0x001fca00078ec0ff */
[----:B------:R-:W-:-:S04]  /*11a60*/  VIADD R0, R0, 0x60 ;  /* 0x0000006000007836 */ /* 0x000fc80000000000 */
[C---:B------:R-:W-:Y:S01]  /*11a70*/  IMAD R5, R9.reuse, 0x8, R0 ;  /* 0x0000000809057824 */ /* 0x040fe200078e0200 */
[----:B------:R-:W-:-:S03]  /*11a80*/  IADD3 R9, R9, 0x1, RZ ;  /* 0x0000000109097810 */ /* 0x000fc60007ffe0ff */
[----:B------:R-:W0:Y:S01]  /*11a90*/  SYNCS.PHASECHK.TRANS64.TRYWAIT P0, [R5+URZ], R2 ;  /* 0x00000002050075a7 */ /* 0x000e22000800017f */
[----:B------:R-:W-:-:S04]  /*11aa0*/  ISETP.NE.AND P1, PT, R9, 0xc, PT ;  /* 0x0000000c0900780c */ /* 0x000fc80003f25270 */
[----:B------:R-:W-:Y:S02]  /*11ab0*/  SEL R3, RZ, 0x1, P1 ;  /* 0x00000001ff037807 */ /* 0x000fe40000800000 */
[----:B------:R-:W-:Y:S02]  /*11ac0*/  SEL R9, R9, RZ, P1 ;  /* 0x000000ff09097207 */ /* 0x000fe40000800000 */
[----:B------:R-:W-:-:S03]  /*11ad0*/  LOP3.LUT R8, R8, R3, RZ, 0x3c, !PT ;  /* 0x0000000308087212 */ /* 0x000fc600078e3cff */
[----:B------:R-:W-:Y:S01]  /*11ae0*/  IMAD R7, R9, 0x8, R0 ;  /* 0x0000000809077824 */ /* 0x000fe200078e0200 */
[----:B------:R-:W-:Y:S01]  /*11af0*/  SHF.L.U32 R4, R8, 0x1f, RZ ;  /* 0x0000001f08047819 */ /* 0x000fe200000006ff */
[----:B0-----:R-:W-:Y:S06]  /*11b00*/  @!P0 BRA `(.L_x_246) ;  /* 0x0000000800288947 */ /* 0x001fec0003800000 */
.L_x_267:
[----:B------:R-:W1:Y:S01]  /*11b10*/  SYNCS.PHASECHK.TRANS64.TRYWAIT P0, [R7+URZ], R4 ;  /* 0x00000004070075a7 */ /* 0x000e62000800017f */
[----:B0-----:R-:W-:-:S05]  /*11b20*/  VIADD R2, R9, 0x1 ;  /* 0x0000000109027836 */ /* 0x001fca0000000000 */
[----:B------:R-:W-:-:S04]  /*11b30*/  ISETP.NE.AND P1, PT, R2, 0xc, PT ;  /* 0x0000000c0200780c */ /* 0x000fc80003f25270 */
[----:B------:R-:W-:Y:S02]  /*11b40*/  SEL R3, RZ, 0x1, P1 ;  /* 0x00000001ff037807 */ /* 0x000fe40000800000 */
[----:B------:R-:W-:Y:S02]  /*11b50*/  SEL R9, R2, RZ, P1 ;  /* 0x000000ff02097207 */ /* 0x000fe40000800000 */
[----:B------:R-:W-:-:S03]  /*11b60*/  LOP3.LUT R8, R8, R3, RZ, 0x3c, !PT ;  /* 0x0000000308087212 */ /* 0x000fc600078e3cff */
[----:B------:R-:W-:Y:S01]  /*11b70*/  IMAD R6, R9, 0x8, R0 ;  /* 0x0000000809067824 */ /* 0x000fe200078e0200 */
[----:B------:R-:W-:Y:S01]  /*11b80*/  SHF.L.U32 R5, R8, 0x1f, RZ ;  /* 0x0000001f08057819 */ /* 0x000fe200000006ff */
[----:B-1----:R-:W-:Y:S06]  /*11b90*/  @!P0 BRA `(.L_x_247) ;  /* 0x0000000800188947 */ /* 0x002fec0003800000 */
.L_x_268:
[----:B------:R-:W1:Y:S01]  /*11ba0*/  SYNCS.PHASECHK.TRANS64.TRYWAIT P0, [R6+URZ], R5 ;  /* 0x00000005060075a7 */ /* 0x000e62000800017f */
[----:B------:R-:W-:-:S05]  /*11bb0*/  VIADD R2, R9, 0x1 ;  /* 0x0000000109027836 */ /* 0x000fca0000000000 */
[----:B------:R-:W-:-:S04]  /*11bc0*/  ISETP.NE.AND P1, PT, R2, 0xc, PT ;  /* 0x0000000c0200780c */ /* 0x000fc80003f25270 */
[----:B------:R-:W-:Y:S02]  /*11bd0*/  SEL R3, RZ, 0x1, P1 ;  /* 0x00000001ff037807 */ /* 0x000fe40000800000 */
[----:B0-----:R-:W-:Y:S02]  /*11be0*/  SEL R7, R2, RZ, P1 ;  /* 0x000000ff02077207 */ /* 0x001fe40000800000 */
[----:B------:R-:W-:-:S03]  /*11bf0*/  LOP3.LUT R8, R8, R3, RZ, 0x3c, !PT ;  /* 0x0000000308087212 */ /* 0x000fc600078e3cff */
[----:B------:R-:W-:Y:S01]  /*11c00*/  IMAD R9, R7, 0x8, R0 ;  /* 0x0000000807097824 */ /* 0x000fe200078e0200 */
[----:B------:R-:W-:Y:S01]  /*11c10*/  SHF.L.U32 R4, R8, 0x1f, RZ ;  /* 0x0000001f08047819 */ /* 0x000fe200000006ff */
[----:B-1----:R-:W-:Y:S06]  /*11c20*/  @!P0 BRA `(.L_x_248) ;  /* 0x0000000800088947 */ /* 0x002fec0003800000 */
.L_x_269:
[----:B------:R-:W1:Y:S01]  /*11c30*/  SYNCS.PHASECHK.TRANS64.TRYWAIT P0, [R9+URZ], R4 ;  /* 0x00000004090075a7 */ /* 0x000e62000800017f */
[----:B------:R-:W-:-:S05]  /*11c40*/  VIADD R2, R7, 0x1 ;  /* 0x0000000107027836 */ /* 0x000fca0000000000 */
[----:B------:R-:W-:-:S04]  /*11c50*/  ISETP.NE.AND P1, PT, R2, 0xc, PT ;  /* 0x0000000c0200780c */ /* 0x000fc80003f25270 */
[----:B------:R-:W-:Y:S02]  /*11c60*/  SEL R3, RZ, 0x1, P1 ;  /* 0x00000001ff037807 */ /* 0x000fe40000800000 */
[----:B------:R-:W-:Y:S02]  /*11c70*/  SEL R7, R2, RZ, P1 ;  /* 0x000000ff02077207 */ /* 0x000fe40000800000 */
[----:B------:R-:W-:Y:S02]  /*11c80*/  LOP3.LUT R8, R8, R3, RZ, 0x3c, !PT ;  /* 0x0000000308087212 */ /* 0x000fe400078e3cff */
[----:B0-----:R-:W-:Y:S02]  /*11c90*/  LEA R6, R7, R0, 0x3 ;  /* 0x0000000007067211 */ /* 0x001fe400078e18ff */
[----:B------:R-:W-:Y:S01]  /*11ca0*/  SHF.L.U32 R5, R8, 0x1f, RZ ;  /* 0x0000001f08057819 */ /* 0x000fe200000006ff */
[----:B-1----:R-:W-:Y:S06]  /*11cb0*/  @!P0 BRA `(.L_x_249) ;  /* 0x0000000400f88947 */ /* 0x002fec0003800000 */
.L_x_270:
[----:B------:R-:W1:Y:S01]  /*11cc0*/  SYNCS.PHASECHK.TRANS64.TRYWAIT P0, [R6+URZ], R5 ;  /* 0x00000005060075a7 */ /* 0x000e62000800017f */
[----:B------:R-:W-:-:S05]  /*11cd0*/  VIADD R2, R7, 0x1 ;  /* 0x0000000107027836 */ /* 0x000fca0000000000 */
[----:B------:R-:W-:-:S04]  /*11ce0*/  ISETP.NE.AND P1, PT, R2, 0xc, PT ;  /* 0x0000000c0200780c */ /* 0x000fc80003f25270 */
[----:B------:R-:W-:Y:S02]  /*11cf0*/  SEL R3, RZ, 0x1, P1 ;  /* 0x00000001ff037807 */ /* 0x000fe40000800000 */
[----:B------:R-:W-:Y:S02]  /*11d00*/  SEL R7, R2, RZ, P1 ;  /* 0x000000ff02077207 */ /* 0x000fe40000800000 */
[----:B------:R-:W-:-:S03]  /*11d10*/  LOP3.LUT R8, R8, R3, RZ, 0x3c, !PT ;  /* 0x0000000308087212 */ /* 0x000fc600078e3cff */
[----:B0-----:R-:W-:Y:S01]  /*11d20*/  IMAD R9, R7, 0x8, R0 ;  /* 0x0000000807097824 */ /* 0x001fe200078e0200 */
[----:B------:R-:W-:Y:S01]  /*11d30*/  SHF.L.U32 R4, R8, 0x1f, RZ ;  /* 0x0000001f08047819 */ /* 0x000fe200000006ff */
[----:B-1----:R-:W-:Y:S06]  /*11d40*/  @!P0 BRA `(.L_x_250) ;  /* 0x0000000400e88947 */ /* 0x002fec0003800000 */
.L_x_271:
        /* <DEDUP_REMOVED lines=9> */
.L_x_272:
        /* <DEDUP_REMOVED lines=9> */
.L_x_273:
[----:B------:R-:W1:Y:S01]  /*11e70*/  SYNCS.PHASECHK.TRANS64.TRYWAIT P0, [R9+URZ], R4 ;  /* 0x00000004090075a7 */ /* 0x000e62000800017f */
[----:B------:R-:W-:-:S04]  /*11e80*/  IADD3 R2, R7, 0x1, RZ ;  /* 0x0000000107027810 */ /* 0x000fc80007ffe0ff */
[----:B------:R-:W-:-:S04]  /*11e90*/  ISETP.NE.AND P1, PT, R2, 0xc, PT ;  /* 0x0000000c0200780c */ /* 0x000fc80003f25270 */
[----:B------:R-:W-:Y:S02]  /*11ea0*/  SEL R3, RZ, 0x1, P1 ;  /* 0x00000001ff037807 */ /* 0x000fe40000800000 */
[----:B------:R-:W-:Y:S02]  /*11eb0*/  SEL R7, R2, RZ, P1 ;  /* 0x000000ff02077207 */ /* 0x000fe40000800000 */
[----:B------:R-:W-:-:S03]  /*11ec0*/  LOP3.LUT R8, R8, R3, RZ, 0x3c, !PT ;  /* 0x0000000308087212 */ /* 0x000fc600078e3cff */
[----:B0-----:R-:W-:Y:S01]  /*11ed0*/  IMAD R6, R7, 0x8, R0 ;  /* 0x0000000807067824 */ /* 0x001fe200078e0200 */
[----:B------:R-:W-:Y:S01]  /*11ee0*/  SHF.L.U32 R5, R8, 0x1f, RZ ;  /* 0x0000001f08057819 */ /* 0x000fe200000006ff */
[----:B-1----:R-:W-:Y:S06]  /*11ef0*/  @!P0 BRA `(.L_x_253) ;  /* 0x0000000400b88947 */ /* 0x002fec0003800000 */
.L_x_274:
        /* <DEDUP_REMOVED lines=9> */
.L_x_275:
        /* <DEDUP_REMOVED lines=9> */
.L_x_276:
[----:B------:R-:W1:Y:S01]  /*12020*/  SYNCS.PHASECHK.TRANS64.TRYWAIT P0, [R6+URZ], R5 ;  /* 0x00000005060075a7 */ /* 0x000e62000800017f */
[----:B------:R-:W-:-:S05]  /*12030*/  VIADD R2, R7, 0x1 ;  /* 0x0000000107027836 */ /* 0x000fca0000000000 */
[----:B------:R-:W-:-:S04]  /*12040*/  ISETP.NE.AND P1, PT, R2, 0xc, PT ;  /* 0x0000000c0200780c */ /* 0x000fc80003f25270 */
[----:B0-----:R-:W-:Y:S02]  /*12050*/  SEL R4, RZ, 0x1, P1 ;  /* 0x00000001ff047807 */ /* 0x001fe40000800000 */
[----:B------:R-:W-:Y:S02]  /*12060*/  SEL R3, R2, RZ, P1 ;  /* 0x000000ff02037207 */ /* 0x000fe40000800000 */
[----:B------:R-:W-:Y:S01]  /*12070*/  LOP3.LUT R4, R11, R4, RZ, 0x3c, !PT ;  /* 0x000000040b047212 */ /* 0x000fe200078e3cff */
[----:B-1----:R-:W-:Y:S06]  /*12080*/  @!P0 BRA `(.L_x_256) ;  /* 0x0000000400908947 */ /* 0x002fec0003800000 */
.L_x_277:
[----:B------:R-:W-:Y:S02]  /*12090*/  LEA R3, R3, R0, 0x3 ;  /* 0x0000000003037211 */ /* 0x000fe400078e18ff */
[----:B------:R-:W-:-:S07]  /*120a0*/  SHF.L.U32 R0, R4, 0x1f, RZ ;  /* 0x0000001f04007819 */ /* 0x000fce00000006ff */
.L_x_257:
[----:B-1----:R1:W2:Y:S02]  /*120b0*/  SYNCS.PHASECHK.TRANS64.TRYWAIT P0, [R3+URZ], R0 ;  /* 0x00000000030075a7 */ /* 0x0022a4000800017f */
[----:B--2---:R-:W-:Y:S05]  /*120c0*/  @!P0 NANOSLEEP.SYNCS 0x989680 ;  /* 0x009896800000895d */ /* 0x004fea0003900000 */
[----:B------:R-:W2:Y:S02]  /*120d0*/  @!P0 SYNCS.PHASECHK.TRANS64 P0, [R3+URZ], R0 ;  /* 0x00000000030085a7 */ /* 0x000ea4000800007f */
[----:B--2---:R-:W-:Y:S05]  /*120e0*/  @!P0 BRA `(.L_x_257) ;  /* 0xfffffffc00f08947 */ /* 0x004fea000383ffff */
.L_x_244:
[----:B------:R-:W-:Y:S05]  /*120f0*/  BSYNC B0 ;  /* 0x0000000000007941 */ /* 0x000fea0003800000 */
.L_x_243:
[----:B------:R-:W-:Y:S05]  /*12100*/  EXIT ;  /* 0x000000000000794d */ /* 0x000fea0003800000 */
.L_x_20:
[----:B--2---:R-:W-:-:S04]  /*12110*/  IMAD.U32 R3, RZ, RZ, UR16 ;  /* 0x00000010ff037e24 */ /* 0x004fc8000f8e00ff */
[----:B------:R2:W3:Y:S03]  /*12120*/  SYNCS.PHASECHK.TRANS64.TRYWAIT P1, [R3+URZ+-0x8], R2 ;  /* 0xfffff802030075a7 */ /* 0x0004e6000802017f */
[----:B---3--:R-:W-:Y:S05]  /*12130*/  @!P1 NANOSLEEP.SYNCS 0x989680 ;  /* 0x009896800000995d */ /* 0x008fea0003900000 */
[----:B------:R-:W3:Y:S02]  /*12140*/  @!P1 SYNCS.PHASECHK.TRANS64 P1, [R3+URZ+-0x8], R2 ;  /* 0xfffff802030095a7 */ /* 0x000ee4000802007f */
[----:B---3--:R-:W-:Y:S05]  /*12150*/  @!P1 BRA `(.L_x_20) ;  /* 0xfffffffc00ec9947 */ /* 0x008fea000383ffff */
[----:B------:R-:W-:Y:S05]  /*12160*/  BRA `(.L_x_258) ;  /* 0xfffffef800047947 */ /* 0x000fea000383ffff */
.L_x_25:
[----:B-----5:R1:W-:Y:S02]  /*12170*/  STL [R1+0xa0], R0 ;  /* 0x0000a00001007387 */ /* 0x0203e40000100800 */
[----:B-1----:R-:W-:-:S04]  /*12180*/  IMAD.U32 R0, RZ, RZ, UR8 ;  /* 0x00000008ff007e24 */ /* 0x002fc8000f8e00ff */
[----:B------:R1:W2:Y:S03]  /*12190*/  SYNCS.PHASECHK.TRANS64.TRYWAIT P1, [R0+URZ], R152 ;  /* 0x00000098000075a7 */ /* 0x0002a6000802017f */
[----:B--2---:R-:W-:Y:S05]  /*121a0*/  @!P1 NANOSLEEP.SYNCS 0x989680 ;  /* 0x009896800000995d */ /* 0x004fea0003900000 */
[----:B------:R1:W2:Y:S02]  /*121b0*/  @!P1 SYNCS.PHASECHK.TRANS64 P1, [R0+URZ], R152 ;  /* 0x00000098000095a7 */ /* 0x0002a4000802007f */
[----:B-1----:R1:W5:Y:S02]  /*121c0*/  LDL.LU R0, [R1+0xa0] ;  /* 0x0000a00001007983 */ /* 0x0023640000300800 */
[----:B-12---:R-:W-:Y:S05]  /*121d0*/  @!P1 BRA `(.L_x_25) ;  /* 0xfffffffc00e49947 */ /* 0x006fea000383ffff */
[----:B------:R-:W-:Y:S05]  /*121e0*/  BRA `(.L_x_24) ;  /* 0xffffff0000887947 */ /* 0x000fea000383ffff */
.L_x_31:
[----:B0-----:R-:W-:-:S04]  /*121f0*/  IMAD.U32 R27, RZ, RZ, UR16 ;  /* 0x00000010ff1b7e24 */ /* 0x001fc8000f8e00ff */
[----:B------:R0:W3:Y:S03]  /*12200*/  SYNCS.PHASECHK.TRANS64.TRYWAIT P1, [R27+URZ+0x8], R24 ;  /* 0x000008181b0075a7 */ /* 0x0000e6000802017f */
[----:B---3--:R-:W-:Y:S05]  /*12210*/  @!P1 NANOSLEEP.SYNCS 0x989680 ;  /* 0x009896800000995d */ /* 0x008fea0003900000 */
[----:B------:R-:W3:Y:S02]  /*12220*/  @!P1 SYNCS.PHASECHK.TRANS64 P1, [R27+URZ+0x8], R24 ;  /* 0x000008181b0095a7 */ /* 0x000ee4000802007f */
[----:B---3--:R-:W-:Y:S05]  /*12230*/  @!P1 BRA `(.L_x_31) ;  /* 0xfffffffc00ec9947 */ /* 0x008fea000383ffff */
[----:B------:R-:W-:Y:S05]  /*12240*/  BRA `(.L_x_259) ;  /* 0xffffff28003c7947 */ /* 0x000fea000383ffff */
.L_x_230:
[----:B------:R-:W-:Y:S01]  /*12250*/  BSSY B1, `(.L_x_260) ;  /* 0x0000006000017945 */ /* 0x000fe20003800000 */
[----:B------:R-:W-:-:S07]  /*12260*/  IMAD.MOV.U32 R2, RZ, RZ, -0x1 ;  /* 0xffffffffff027424 */ /* 0x000fce00078e00ff */
[----:B------:R-:W-:Y:S05]  /*12270*/  WARPSYNC.COLLECTIVE R2, `(.L_x_261) ;  /* 0x00000000020c7348 */ /* 0x000fea0003c00000 */
[----:B------:R-:W-:Y:S02]  /*12280*/  ELECT P1, UR62, PT ;  /* 0x00000000003e782f */ /* 0x000fe40003820000 */
[----:B------:R-:W-:Y:S01]  /*12290*/  MOV R2, UR62 ;  /* 0x0000003e00027c02 */ /* 0x000fe20008000f00 */
[----:B------:R-:W-:Y:S10]  /*122a0*/  ENDCOLLECTIVE ;  /* 0x000000000000791b */ /* 0x000ff40003800000 */
.L_x_261:
[----:B------:R-:W-:Y:S05]  /*122b0*/  BSYNC B1 ;  /* 0x0000000000017941 */ /* 0x000fea0003800000 */
.L_x_260:
[----:B------:R-:W-:Y:S05]  /*122c0*/  BRA `(.L_x_262) ;  /* 0xffffffe800887947 */ /* 0x000fea000383ffff */
.L_x_233:
[----:B-1----:R1:W2:Y:S02]  /*122d0*/  SYNCS.PHASECHK.TRANS64.TRYWAIT P1, [R7+URZ+0x60], R4 ;  /* 0x00006004070075a7 */ /* 0x0022a4000802017f */
[----:B--2---:R-:W-:Y:S05]  /*122e0*/  @!P1 NANOSLEEP.SYNCS 0x989680 ;  /* 0x009896800000995d */ /* 0x004fea0003900000 */
[----:B------:R-:W2:Y:S02]  /*122f0*/  @!P1 SYNCS.PHASECHK.TRANS64 P1, [R7+URZ+0x60], R4 ;  /* 0x00006004070095a7 */ /* 0x000ea4000802007f */
[----:B--2---:R-:W-:Y:S05]  /*12300*/  @!P1 BRA `(.L_x_233) ;  /* 0xfffffffc00f09947 */ /* 0x004fea000383ffff */
[----:B------:R-:W-:Y:S05]  /*12310*/  BRA `(.L_x_263) ;  /* 0xffffffe800cc7947 */ /* 0x000fea000383ffff */
.L_x_242:
[----:B------:R-:W-:Y:S01]  /*12320*/  BSSY B0, `(.L_x_264) ;  /* 0x0000006000007945 */ /* 0x000fe20003800000 */
[----:B------:R-:W-:-:S07]  /*12330*/  IMAD.MOV.U32 R2, RZ, RZ, -0x1 ;  /* 0xffffffffff027424 */ /* 0x000fce00078e00ff */
[----:B01----:R-:W-:Y:S05]  /*12340*/  WARPSYNC.COLLECTIVE R2, `(.L_x_265) ;  /* 0x00000000020c7348 */ /* 0x003fea0003c00000 */
[----:B------:R-:W-:Y:S02]  /*12350*/  ELECT P1, UR62, PT ;  /* 0x00000000003e782f */ /* 0x000fe40003820000 */
[----:B------:R-:W-:Y:S01]  /*12360*/  MOV R2, UR62 ;  /* 0x0000003e00027c02 */ /* 0x000fe20008000f00 */
[----:B01----:R-:W-:Y:S10]  /*12370*/  ENDCOLLECTIVE ;  /* 0x000000000000791b */ /* 0x003ff40003800000 */
.L_x_265:
[----:B------:R-:W-:Y:S05]  /*12380*/  BSYNC B0 ;  /* 0x0000000000007941 */ /* 0x000fea0003800000 */
.L_x_264:
[----:B------:R-:W-:Y:S01]  /*12390*/  PLOP3.LUT P0, PT, P1, PT, PT, 0x80, 0x0 ;  /* 0x000000000000781c */ /* 0x000fe20000f0f070 */
[----:B------:R-:W-:-:S12]  /*123a0*/  BRA `(.L_x_266) ;  /* 0xfffffff400807947 */ /* 0x000fd8000383ffff */
.L_x_246:
[----:B0-----:R0:W1:Y:S02]  /*123b0*/  SYNCS.PHASECHK.TRANS64.TRYWAIT P0, [R5+URZ], R2 ;  /* 0x00000002050075a7 */ /* 0x001064000800017f */
[----:B-1----:R-:W-:Y:S05]  /*123c0*/  @!P0 NANOSLEEP.SYNCS 0x989680 ;  /* 0x009896800000895d */ /* 0x002fea0003900000 */
[----:B------:R-:W1:Y:S02]  /*123d0*/  @!P0 SYNCS.PHASECHK.TRANS64 P0, [R5+URZ], R2 ;  /* 0x00000002050085a7 */ /* 0x000e64000800007f */
[----:B-1----:R-:W-:Y:S05]  /*123e0*/  @!P0 BRA `(.L_x_246) ;  /* 0xfffffffc00f08947 */ /* 0x002fea000383ffff */
[----:B------:R-:W-:Y:S05]  /*123f0*/  BRA `(.L_x_267) ;  /* 0xfffffff400c47947 */ /* 0x000fea000383ffff */
.L_x_247:
[----:B0-----:R0:W1:Y:S02]  /*12400*/  SYNCS.PHASECHK.TRANS64.TRYWAIT P0, [R7+URZ], R4 ;  /* 0x00000004070075a7 */ /* 0x001064000800017f */
[----:B-1----:R-:W-:Y:S05]  /*12410*/  @!P0 NANOSLEEP.SYNCS 0x989680 ;  /* 0x009896800000895d */ /* 0x002fea0003900000 */
[----:B------:R-:W1:Y:S02]  /*12420*/  @!P0 SYNCS.PHASECHK.TRANS64 P0, [R7+URZ], R4 ;  /* 0x00000004070085a7 */ /* 0x000e64000800007f */
[----:B-1----:R-:W-:Y:S05]  /*12430*/  @!P0 BRA `(.L_x_247) ;  /* 0xfffffffc00f08947 */ /* 0x002fea000383ffff */
[----:B------:R-:W-:Y:S05]  /*12440*/  BRA `(.L_x_268) ;  /* 0xfffffff400d47947 */ /* 0x000fea000383ffff */
.L_x_248:
[----:B0-----:R0:W1:Y:S02]  /*12450*/  SYNCS.PHASECHK.TRANS64.TRYWAIT P0, [R6+URZ], R5 ;  /* 0x00000005060075a7 */ /* 0x001064000800017f */
[----:B-1----:R-:W-:Y:S05]  /*12460*/  @!P0 NANOSLEEP.SYNCS 0x989680 ;  /* 0x009896800000895d */ /* 0x002fea0003900000 */
[----:B------:R-:W1:Y:S02]  /*12470*/  @!P0 SYNCS.PHASECHK.TRANS64 P0, [R6+URZ], R5 ;  /* 0x00000005060085a7 */ /* 0x000e64000800007f */
[----:B-1----:R-:W-:Y:S05]  /*12480*/  @!P0 BRA `(.L_x_248) ;  /* 0xfffffffc00f08947 */ /* 0x002fea000383ffff */
[----:B------:R-:W-:Y:S05]  /*12490*/  BRA `(.L_x_269) ;  /* 0xfffffff400e47947 */ /* 0x000fea000383ffff */
.L_x_249:
[----:B0-----:R0:W1:Y:S02]  /*124a0*/  SYNCS.PHASECHK.TRANS64.TRYWAIT P0, [R9+URZ], R4 ;  /* 0x00000004090075a7 */ /* 0x001064000800017f */
[----:B-1----:R-:W-:Y:S05]  /*124b0*/  @!P0 NANOSLEEP.SYNCS 0x989680 ;  /* 0x009896800000895d */ /* 0x002fea0003900000 */
[----:B------:R-:W1:Y:S02]  /*124c0*/  @!P0 SYNCS.PHASECHK.TRANS64 P0, [R9+URZ], R4 ;  /* 0x00000004090085a7 */ /* 0x000e64000800007f */
[----:B-1----:R-:W-:Y:S05]  /*124d0*/  @!P0 BRA `(.L_x_249) ;  /* 0xfffffffc00f08947 */ /* 0x002fea000383ffff */
[----:B------:R-:W-:Y:S05]  /*124e0*/  BRA `(.L_x_270) ;  /* 0xfffffff400f47947 */ /* 0x000fea000383ffff */
.L_x_250:
[----:B0-----:R0:W1:Y:S02]  /*124f0*/  SYNCS.PHASECHK.TRANS64.TRYWAIT P0, [R6+URZ], R5 ;  /* 0x00000005060075a7 */ /* 0x001064000800017f */
[----:B-1----:R-:W-:Y:S05]  /*12500*/  @!P0 NANOSLEEP.SYNCS 0x989680 ;  /* 0x009896800000895d */ /* 0x002fea0003900000 */
[----:B------:R-:W1:Y:S02]  /*12510*/  @!P0 SYNCS.PHASECHK.TRANS64 P0, [R6+URZ], R5 ;  /* 0x00000005060085a7 */ /* 0x000e64000800007f */
[----:B-1----:R-:W-:Y:S05]  /*12520*/  @!P0 BRA `(.L_x_250) ;  /* 0xfffffffc00f08947 */ /* 0x002fea000383ffff */
[----:B------:R-:W-:Y:S05]  /*12530*/  BRA `(.L_x_271) ;  /* 0xfffffff800047947 */ /* 0x000fea000383ffff */
.L_x_251:
[----:B0-----:R0:W1:Y:S02]  /*12540*/  SYNCS.PHASECHK.TRANS64.TRYWAIT P0, [R9+URZ], R4 ;  /* 0x00000004090075a7 */ /* 0x001064000800017f */
[----:B-1----:R-:W-:Y:S05]  /*12550*/  @!P0 NANOSLEEP.SYNCS 0x989680 ;  /* 0x009896800000895d */ /* 0x002fea0003900000 */
[----:B------:R-:W1:Y:S02]  /*12560*/  @!P0 SYNCS.PHASECHK.TRANS64 P0, [R9+URZ], R4 ;  /* 0x00000004090085a7 */ /* 0x000e64000800007f */
[----:B-1----:R-:W-:Y:S05]  /*12570*/  @!P0 BRA `(.L_x_251) ;  /* 0xfffffffc00f08947 */ /* 0x002fea000383ffff */
[----:B------:R-:W-:Y:S05]  /*12580*/  BRA `(.L_x_272) ;  /* 0xfffffff800147947 */ /* 0x000fea000383ffff */
.L_x_252:
[----:B0-----:R0:W1:Y:S02]  /*12590*/  SYNCS.PHASECHK.TRANS64.TRYWAIT P0, [R6+URZ], R5 ;  /* 0x00000005060075a7 */ /* 0x001064000800017f */
[----:B-1----:R-:W-:Y:S05]  /*125a0*/  @!P0 NANOSLEEP.SYNCS 0x989680 ;  /* 0x009896800000895d */ /* 0x002fea0003900000 */
[----:B------:R-:W1:Y:S02]  /*125b0*/  @!P0 SYNCS.PHASECHK.TRANS64 P0, [R6+URZ], R5 ;  /* 0x00000005060085a7 */ /* 0x000e64000800007f */
[----:B-1----:R-:W-:Y:S05]  /*125c0*/  @!P0 BRA `(.L_x_252) ;  /* 0xfffffffc00f08947 */ /* 0x002fea000383ffff */
[----:B------:R-:W-:Y:S05]  /*125d0*/  BRA `(.L_x_273) ;  /* 0xfffffff800247947 */ /* 0x000fea000383ffff */
.L_x_253:
[----:B0-----:R0:W1:Y:S02]  /*125e0*/  SYNCS.PHASECHK.TRANS64.TRYWAIT P0, [R9+URZ], R4 ;  /* 0x00000004090075a7 */ /* 0x001064000800017f */
[----:B-1----:R-:W-:Y:S05]  /*125f0*/  @!P0 NANOSLEEP.SYNCS 0x989680 ;  /* 0x009896800000895d */ /* 0x002fea0003900000 */
[----:B------:R-:W1:Y:S02]  /*12600*/  @!P0 SYNCS.PHASECHK.TRANS64 P0, [R9+URZ], R4 ;  /* 0x00000004090085a7 */ /* 0x000e64000800007f */
[----:B-1----:R-:W-:Y:S05]  /*12610*/  @!P0 BRA `(.L_x_253) ;  /* 0xfffffffc00f08947 */ /* 0x002fea000383ffff */
[----:B------:R-:W-:Y:S05]  /*12620*/  BRA `(.L_x_274) ;  /* 0xfffffff800347947 */ /* 0x000fea000383ffff */
.L_x_254:
[----:B0-----:R0:W1:Y:S02]  /*12630*/  SYNCS.PHASECHK.TRANS64.TRYWAIT P0, [R6+URZ], R5 ;  /* 0x00000005060075a7 */ /* 0x001064000800017f */
[----:B-1----:R-:W-:Y:S05]  /*12640*/  @!P0 NANOSLEEP.SYNCS 0x989680 ;  /* 0x009896800000895d */ /* 0x002fea0003900000 */
[----:B------:R-:W1:Y:S02]  /*12650*/  @!P0 SYNCS.PHASECHK.TRANS64 P0, [R6+URZ], R5 ;  /* 0x00000005060085a7 */ /* 0x000e64000800007f */
[----:B-1----:R-:W-:Y:S05]  /*12660*/  @!P0 BRA `(.L_x_254) ;  /* 0xfffffffc00f08947 */ /* 0x002fea000383ffff */
[----:B------:R-:W-:Y:S05]  /*12670*/  BRA `(.L_x_275) ;  /* 0xfffffff800447947 */ /* 0x000fea000383ffff */
.L_x_255:
[----:B0-----:R0:W1:Y:S02]  /*12680*/  SYNCS.PHASECHK.TRANS64.TRYWAIT P0, [R9+URZ], R4 ;  /* 0x00000004090075a7 */ /* 0x001064000800017f */
[----:B-1----:R-:W-:Y:S05]  /*12690*/  @!P0 NANOSLEEP.SYNCS 0x989680 ;  /* 0x009896800000895d */ /* 0x002fea0003900000 */
[----:B------:R-:W1:Y:S02]  /*126a0*/  @!P0 SYNCS.PHASECHK.TRANS64 P0, [R9+URZ], R4 ;  /* 0x00000004090085a7 */ /* 0x000e64000800007f */
[----:B-1----:R-:W-:Y:S05]  /*126b0*/  @!P0 BRA `(.L_x_255) ;  /* 0xfffffffc00f08947 */ /* 0x002fea000383ffff */
[----:B------:R-:W-:Y:S05]  /*126c0*/  BRA `(.L_x_276) ;  /* 0xfffffff800547947 */ /* 0x000fea000383ffff */
.L_x_256:
[----:B0-----:R0:W1:Y:S02]  /*126d0*/  SYNCS.PHASECHK.TRANS64.TRYWAIT P0, [R6+URZ], R5 ;  /* 0x00000005060075a7 */ /* 0x001064000800017f */
[----:B-1----:R-:W-:Y:S05]  /*126e0*/  @!P0 NANOSLEEP.SYNCS 0x989680 ;  /* 0x009896800000895d */ /* 0x002fea0003900000 */
[----:B------:R-:W1:Y:S02]  /*126f0*/  @!P0 SYNCS.PHASECHK.TRANS64 P0, [R6+URZ], R5 ;  /* 0x00000005060085a7 */ /* 0x000e64000800007f */
[----:B-1----:R-:W-:Y:S05]  /*12700*/  @!P0 BRA `(.L_x_256) ;  /* 0xfffffffc00f08947 */ /* 0x002fea000383ffff */
[----:B------:R-:W-:Y:S05]  /*12710*/  BRA `(.L_x_277) ;  /* 0xfffffff8005c7947 */ /* 0x000fea000383ffff */
.L_x_278:
[----:B------:R-:W-:-:S00]  /*12720*/  BRA `(.L_x_278) ;  /* 0xfffffffc00fc7947 */ /* 0x000fc0000383ffff */
[----:B------:R-:W-:-:S00]  /*12730*/  NOP ;  /* 0x0000000000007918 */ /* 0x000fc00000000000 */
        /* <DEDUP_REMOVED lines=12> */
.L_x_279:


//--------------------- .nv.shared._ZN7cutlass13device_kernelINS_4gemm6kernel13GemmUniversalIN4cute5tupleIJiiiiEEENS1_10collective13CollectiveMmaINS1_43MainloopSm90TmaGmmaWarpSpecializedSparseFP8ILi12ENS5_IJNS4_1CILi1EEENSA_ILi2EEESB_EEENS1_32KernelTmaWarpSpecializedPingpongEEENS5_IJNSA_ILi64EEENSA_ILi256EEESG_EEENS_12float_e4m3_tENS5_IJNS4_6LayoutINS5_IJiNS5_IJSC_iEEEiEEENS5_IJlNS5_IJSB_SC_EEElEEEEENSK_INS5_IJNS5_IJSG_iEEESQ_iEEENS5_IJNS5_IJSG_NSA_ILi4096EEEEEENS5_IJSB_lEEElEEEEEEEESJ_NS5_IJlSB_lEEENS4_8TiledMMAINS4_8MMA_AtomIJNS4_4SM904GMMA6SPARSE32GMMA_64x256x64_F32E4M3E4M3_SS_TNILNS12_7ScaleInE1ELS15_1ELNS12_9SparseSelE0EEEEEENSK_INS5_IJSB_SB_SB_EEENS5_IJNSA_ILi0EEES1A_S1A_EEEEENS5_IJNS4_10UnderscoreES1D_S1D_EEEEENS4_23SM90_TMA_LOAD_MULTICASTENS4_14ComposedLayoutINS4_7SwizzleILi1ELi4ELi3EEENS4_25smem_sparse_ptr_flag_bitsILi2ELi8EEENSK_INS5_IJNS5_IJSB_NSA_ILi8EEEEEENS5_IJSC_NSA_ILi32EEEEEEEEENS5_IJNS5_IJS1A_SG_EEESN_EEEEEEEvNS4_8identityENS4_13SM90_TMA_LOADENS1H_INS1I_ILi2ELi4ELi3EEENS4_18smem_ptr_flag_bitsILi8EEENSK_INS5_IJS1M_SG_EEENS5_IJSG_SB_EEEEEEEvS1V_EENS_8epilogue10collective6detail29Sm90TmaWarpSpecializedAdapterINS26_15DefaultEpilogueIfNS5_IJSB_llEEES2A_NS25_6thread17LinearCombinationIfLi1EffLNS2B_9ScaleType4KindE0ELNS_15FloatRoundStyleE2EfEENS1_15EpilogueDefaultEEEEEvvEEEEvNT_6ParamsE --------------------------
	.section	.nv.shared._ZN7cutlass13device_kernelINS_4gemm6kernel13GemmUniversalIN4cute5tupleIJiiiiEEENS1_10collective13CollectiveMmaINS1_43MainloopSm90TmaGmmaWarpSpecializedSparseFP8ILi12ENS5_IJNS4_1CILi1EEENSA_ILi2EEESB_EEENS1_32KernelTmaWarpSpecializedPingpongEEENS5_IJNSA_ILi64EEENSA_ILi256EEESG_EEENS_12float_e4m3_tENS5_IJNS4_6LayoutINS5_IJiNS5_IJSC_iEEEiEEENS5_IJlNS5_IJSB_SC_EEElEEEEENSK_INS5_IJNS5_IJSG_iEEESQ_iEEENS5_IJNS5_IJSG_NSA_ILi4096EEEEEENS5_IJSB_lEEElEEEEEEEESJ_NS5_IJlSB_lEEENS4_8TiledMMAINS4_8MMA_AtomIJNS4_4SM904GMMA6SPARSE32GMMA_64x256x64_F32E4M3E4M3_SS_TNILNS12_7ScaleInE1ELS15_1ELNS12_9SparseSelE0EEEEEENSK_INS5_IJSB_SB_SB_EEENS5_IJNSA_ILi0EEES1A_S1A_EEEEENS5_IJNS4_10UnderscoreES1D_S1D_EEEEENS4_23SM90_TMA_LOAD_MULTICASTENS4_14ComposedLayoutINS4_7SwizzleILi1ELi4ELi3EEENS4_25smem_sparse_ptr_flag_bitsILi2ELi8EEENSK_INS5_IJNS5_IJSB_NSA_ILi8EEEEEENS5_IJSC_NSA_ILi32EEEEEEEEENS5_IJNS5_IJS1A_SG_EEESN_EEEEEEEvNS4_8identityENS4_13SM90_TMA_LOADENS1H_INS1I_ILi2ELi4ELi3EEENS4_18smem_ptr_flag_bitsILi8EEENSK_INS5_IJS1M_SG_EEENS5_IJSG_SB_EEEEEEEvS1V_EENS_8epilogue10collective6detail29Sm90TmaWarpSpecializedAdapterINS26_15DefaultEpilogueIfNS5_IJSB_llEEES2A_NS25_6thread17LinearCombinationIfLi1EffLNS2B_9ScaleType4KindE0ELNS_15FloatRoundStyleE2EfEENS1_15EpilogueDefaultEEEEEvvEEEEvNT_6ParamsE,"aw",@nobits
	.sectionflags	@""
	.align	16
	.zero		1024


//--------------------- .nv.shared.reserved.0     --------------------------
	.section	.nv.shared.reserved.0,"aw",@nobits
	.weak		__nv_reservedSMEM_offset_0_alias
	.size		__nv_reservedSMEM_offset_0_alias, 0, 0
	.other		__nv_reservedSMEM_offset_0_alias,@"STO_CUDA_RESERVED_SHARED STV_DEFAULT"
__nv_reservedSMEM_offset_0_alias:
	.zero		0


//--------------------- .nv.global                --------------------------
	.section	.nv.global,"aw",@nobits
.nv.global:
	.type		_ZN39_INTERNAL_11debabd_4_k_cu_8c259ebe_27694cute1_E,@object
	.size		_ZN39_INTERNAL_11debabd_4_k_cu_8c259ebe_27694cute1_E,(_ZN39_INTERNAL_11debabd_4_k_cu_8c259ebe_27694cuda3std3__45__cpo6cbeginE - _ZN39_INTERNAL_11debabd_4_k_cu_8c259ebe_27694cute1_E)
_ZN39_INTERNAL_11debabd_4_k_cu_8c259ebe_27694cute1_E:
	.zero		1
	.type		_ZN39_INTERNAL_11debabd_4_k_cu_8c259ebe_27694cuda3std3__45__cpo6cbeginE,@object
	.size		_ZN39_INTERNAL_11debabd_4_k_cu_8c259ebe_27694cuda3std3__45__cpo6cbeginE,(_ZN39_INTERNAL_11debabd_4_k_cu_8c259ebe_27694cuda3std3__48in_placeE - _ZN39_INTERNAL_11debabd_4_k_cu_8c259ebe_27694cuda3std3__45__cpo6cbeginE)
_ZN39_INTERNAL_11debabd_4_k_cu_8c259ebe_27694cuda3std3__45__cpo6cbeginE:
	.zero		1
	.type		_ZN39_INTERNAL_11debabd_4_k_cu_8c259ebe_27694cuda3std3__48in_placeE,@object
	.size		_ZN39_INTERNAL_11debabd_4_k_cu_8c259ebe_27694cuda3std3__48in_placeE,(_ZN39_INTERNAL_11debabd_4_k_cu_8c259ebe_27694cuda3std6ranges3__45__cpo9iter_moveE - _ZN39_INTERNAL_11debabd_4_k_cu_8c259ebe_27694cuda3std3__48in_placeE)
_ZN39_INTERNAL_11debabd_4_k_cu_8c259ebe_27694cuda3std3__48in_placeE:
	.zero		1
	.type		_ZN39_INTERNAL_11debabd_4_k_cu_8c259ebe_27694cuda3std6ranges3__45__cpo9iter_moveE,@object
	.size		_ZN39_INTERNAL_11debabd_4_k_cu_8c259ebe_27694cuda3std6ranges3__45__cpo9iter_moveE,(_ZN39_INTERNAL_11debabd_4_k_cu_8c259ebe_27694cuda3std3__45__cpo5beginE - _ZN39_INTERNAL_11debabd_4_k_cu_8c259ebe_27694cuda3std6ranges3__45__cpo9iter_moveE)
_ZN39_INTERNAL_11debabd_4_k_cu_8c259ebe_27694cuda3std6ranges3__45__cpo9iter_moveE:
	.zero		1
	.type		_ZN39_INTERNAL_11debabd_4_k_cu_8c259ebe_27694cuda3std3__45__cpo5beginE,@object
	.size		_ZN39_INTERNAL_11debabd_4_k_cu_8c259ebe_27694cuda3std3__45__cpo5beginE,(_ZN39_INTERNAL_11debabd_4_k_cu_8c259ebe_27694cuda3std3__441_GLOBAL__N__11debabd_4_k_cu_8c259ebe_27696ignoreE - _ZN39_INTERNAL_11debabd_4_k_cu_8c259ebe_27694cuda3std3__45__cpo5beginE)
_ZN39_INTERNAL_11debabd_4_k_cu_8c259ebe_27694cuda3std3__45__cpo5beginE:
	.zero		1
	.type		_ZN39_INTERNAL_11debabd_4_k_cu_8c259ebe_27694cuda3std3__441_GLOBAL__N__11debabd_4_k_cu_8c259ebe_27696ignoreE,@object
	.size		_ZN39_INTERNAL_11debabd_4_k_cu_8c259ebe_27694cuda3std3__441_GLOBAL__N__11debabd_4_k_cu_8c259ebe_27696ignoreE,(_ZN39_INTERNAL_11debabd_4_k_cu_8c259ebe_27694cute7productE - _ZN39_INTERNAL_11debabd_4_k_cu_8c259ebe_27694cuda3std3__441_GLOBAL__N__11debabd_4_k_cu_8c259ebe_27696ignoreE)
_ZN39_INTERNAL_11debabd_4_k_cu_8c259ebe_27694cuda3std3__441_GLOBAL__N__11debabd_4_k_cu_8c259ebe_27696ignoreE:
	.zero		1
	.type		_ZN39_INTERNAL_11debabd_4_k_cu_8c259ebe_27694cute7productE,@object
	.size		_ZN39_INTERNAL_11debabd_4_k_cu_8c259ebe_27694cute7productE,(_ZN39_INTERNAL_11debabd_4_k_cu_8c259ebe_27694cuda3std3__45__cpo3endE - _ZN39_INTERNAL_11debabd_4_k_cu_8c259ebe_27694cute7productE)
_ZN39_INTERNAL_11debabd_4_k_cu_8c259ebe_27694cute7productE:
	.zero		1
	.type		_ZN39_INTERNAL_11debabd_4_k_cu_8c259ebe_27694cuda3std3__45__cpo3endE,@object
	.size		_ZN39_INTERNAL_11debabd_4_k_cu_8c259ebe_27694cuda3std3__45__cpo3endE,(_ZN39_INTERNAL_11debabd_4_k_cu_8c259ebe_27694cuda3std3__419piecewise_constructE - _ZN39_INTERNAL_11debabd_4_k_cu_8c259ebe_27694cuda3std3__45__cpo3endE)
_ZN39_INTERNAL_11debabd_4_k_cu_8c259ebe_27694cuda3std3__45__cpo3endE:
	.zero		1
	.type		_ZN39_INTERNAL_11debabd_4_k_cu_8c259ebe_27694cuda3std3__419piecewise_constructE,@object
	.size		_ZN39_INTERNAL_11debabd_4_k_cu_8c259ebe_27694cuda3std3__419piecewise_constructE,(_ZN39_INTERNAL_11debabd_4_k_cu_8c259ebe_27694cuda3std3__45__cpo4cendE - _ZN39_INTERNAL_11debabd_4_k_cu_8c259ebe_27694cuda3std3__419piecewise_constructE)
_ZN39_INTERNAL_11debabd_4_k_cu_8c259ebe_27694cuda3std3__419piecewise_constructE:
	.zero		1
	.type		_ZN39_INTERNAL_11debabd_4_k_cu_8c259ebe_27694cuda3std3__45__cpo4cendE,@object
	.size		_ZN39_INTERNAL_11debabd_4_k_cu_8c259ebe_27694cuda3std3__45__cpo4cendE,(_ZN39_INTERNAL_11debabd_4_k_cu_8c259ebe_27694cuda3std6ranges3__45__cpo4swapE - _ZN39_INTERNAL_11debabd_4_k_cu_8c259ebe_27694cuda3std3__45__cpo4cendE)
_ZN39_INTERNAL_11debabd_4_k_cu_8c259ebe_27694cuda3std3__45__cpo4cendE:
	.zero		1
	.type		_ZN39_INTERNAL_11debabd_4_k_cu_8c259ebe_27694cuda3std6ranges3__45__cpo4swapE,@object
	.size		_ZN39_INTERNAL_11debabd_4_k_cu_8c259ebe_27694cuda3std6ranges3__45__cpo4swapE,(.L_7 - _ZN39_INTERNAL_11debabd_4_k_cu_8c259ebe_27694cuda3std6ranges3__45__cpo4swapE)
_ZN39_INTERNAL_11debabd_4_k_cu_8c259ebe_27694cuda3std6ranges3__45__cpo4swapE:
	.zero		1
.L_7:


//--------------------- .nv.constant0._ZN7cutlass13device_kernelINS_4gemm6kernel13GemmUniversalIN4cute5tupleIJiiiiEEENS1_10collective13CollectiveMmaINS1_43MainloopSm90TmaGmmaWarpSpecializedSparseFP8ILi12ENS5_IJNS4_1CILi1EEENSA_ILi2EEESB_EEENS1_32KernelTmaWarpSpecializedPingpongEEENS5_IJNSA_ILi64EEENSA_ILi256EEESG_EEENS_12float_e4m3_tENS5_IJNS4_6LayoutINS5_IJiNS5_IJSC_iEEEiEEENS5_IJlNS5_IJSB_SC_EEElEEEEENSK_INS5_IJNS5_IJSG_iEEESQ_iEEENS5_IJNS5_IJSG_NSA_ILi4096EEEEEENS5_IJSB_lEEElEEEEEEEESJ_NS5_IJlSB_lEEENS4_8TiledMMAINS4_8MMA_AtomIJNS4_4SM904GMMA6SPARSE32GMMA_64x256x64_F32E4M3E4M3_SS_TNILNS12_7ScaleInE1ELS15_1ELNS12_9SparseSelE0EEEEEENSK_INS5_IJSB_SB_SB_EEENS5_IJNSA_ILi0EEES1A_S1A_EEEEENS5_IJNS4_10UnderscoreES1D_S1D_EEEEENS4_23SM90_TMA_LOAD_MULTICASTENS4_14ComposedLayoutINS4_7SwizzleILi1ELi4ELi3EEENS4_25smem_sparse_ptr_flag_bitsILi2ELi8EEENSK_INS5_IJNS5_IJSB_NSA_ILi8EEEEEENS5_IJSC_NSA_ILi32EEEEEEEEENS5_IJNS5_IJS1A_SG_EEESN_EEEEEEEvNS4_8identityENS4_13SM90_TMA_LOADENS1H_INS1I_ILi2ELi4ELi3EEENS4_18smem_ptr_flag_bitsILi8EEENSK_INS5_IJS1M_SG_EEENS5_IJSG_SB_EEEEEEEvS1V_EENS_8epilogue10collective6detail29Sm90TmaWarpSpecializedAdapterINS26_15DefaultEpilogueIfNS5_IJSB_llEEES2A_NS25_6thread17LinearCombinationIfLi1EffLNS2B_9ScaleType4KindE0ELNS_15FloatRoundStyleE2EfEENS1_15EpilogueDefaultEEEEEvvEEEEvNT_6ParamsE --------------------------
	.section	.nv.constant0._ZN7cutlass13device_kernelINS_4gemm6kernel13GemmUniversalIN4cute5tupleIJiiiiEEENS1_10collective13CollectiveMmaINS1_43MainloopSm90TmaGmmaWarpSpecializedSparseFP8ILi12ENS5_IJNS4_1CILi1EEENSA_ILi2EEESB_EEENS1_32KernelTmaWarpSpecializedPingpongEEENS5_IJNSA_ILi64EEENSA_ILi256EEESG_EEENS_12float_e4m3_tENS5_IJNS4_6LayoutINS5_IJiNS5_IJSC_iEEEiEEENS5_IJlNS5_IJSB_SC_EEElEEEEENSK_INS5_IJNS5_IJSG_iEEESQ_iEEENS5_IJNS5_IJSG_NSA_ILi4096EEEEEENS5_IJSB_lEEElEEEEEEEESJ_NS5_IJlSB_lEEENS4_8TiledMMAINS4_8MMA_AtomIJNS4_4SM904GMMA6SPARSE32GMMA_64x256x64_F32E4M3E4M3_SS_TNILNS12_7ScaleInE1ELS15_1ELNS12_9SparseSelE0EEEEEENSK_INS5_IJSB_SB_SB_EEENS5_IJNSA_ILi0EEES1A_S1A_EEEEENS5_IJNS4_10UnderscoreES1D_S1D_EEEEENS4_23SM90_TMA_LOAD_MULTICASTENS4_14ComposedLayoutINS4_7SwizzleILi1ELi4ELi3EEENS4_25smem_sparse_ptr_flag_bitsILi2ELi8EEENSK_INS5_IJNS5_IJSB_NSA_ILi8EEEEEENS5_IJSC_NSA_ILi32EEEEEEEEENS5_IJNS5_IJS1A_SG_EEESN_EEEEEEEvNS4_8identityENS4_13SM90_TMA_LOADENS1H_INS1I_ILi2ELi4ELi3EEENS4_18smem_ptr_flag_bitsILi8EEENSK_INS5_IJS1M_SG_EEENS5_IJSG_SB_EEEEEEEvS1V_EENS_8epilogue10collective6detail29Sm90TmaWarpSpecializedAdapterINS26_15DefaultEpilogueIfNS5_IJSB_llEEES2A_NS25_6thread17LinearCombinationIfLi1EffLNS2B_9ScaleType4KindE0ELNS_15FloatRoundStyleE2EfEENS1_15EpilogueDefaultEEEEEvvEEEEvNT_6ParamsE,"a",@progbits
	.sectionflags	@""
	.align	4
.nv.constant0._ZN7cutlass13device_kernelINS_4gemm6kernel13GemmUniversalIN4cute5tupleIJiiiiEEENS1_10collective13CollectiveMmaINS1_43MainloopSm90TmaGmmaWarpSpecializedSparseFP8ILi12ENS5_IJNS4_1CILi1EEENSA_ILi2EEESB_EEENS1_32KernelTmaWarpSpecializedPingpongEEENS5_IJNSA_ILi64EEENSA_ILi256EEESG_EEENS_12float_e4m3_tENS5_IJNS4_6LayoutINS5_IJiNS5_IJSC_iEEEiEEENS5_IJlNS5_IJSB_SC_EEElEEEEENSK_INS5_IJNS5_IJSG_iEEESQ_iEEENS5_IJNS5_IJSG_NSA_ILi4096EEEEEENS5_IJSB_lEEElEEEEEEEESJ_NS5_IJlSB_lEEENS4_8TiledMMAINS4_8MMA_AtomIJNS4_4SM904GMMA6SPARSE32GMMA_64x256x64_F32E4M3E4M3_SS_TNILNS12_7ScaleInE1ELS15_1ELNS12_9SparseSelE0EEEEEENSK_INS5_IJSB_SB_SB_EEENS5_IJNSA_ILi0EEES1A_S1A_EEEEENS5_IJNS4_10UnderscoreES1D_S1D_EEEEENS4_23SM90_TMA_LOAD_MULTICASTENS4_14ComposedLayoutINS4_7SwizzleILi1ELi4ELi3EEENS4_25smem_sparse_ptr_flag_bitsILi2ELi8EEENSK_INS5_IJNS5_IJSB_NSA_ILi8EEEEEENS5_IJSC_NSA_ILi32EEEEEEEEENS5_IJNS5_IJS1A_SG_EEESN_EEEEEEEvNS4_8identityENS4_13SM90_TMA_LOADENS1H_INS1I_ILi2ELi4ELi3EEENS4_18smem_ptr_flag_bitsILi8EEENSK_INS5_IJS1M_SG_EEENS5_IJSG_SB_EEEEEEEvS1V_EENS_8epilogue10collective6detail29Sm90TmaWarpSpecializedAdapterINS26_15DefaultEpilogueIfNS5_IJSB_llEEES2A_NS25_6thread17LinearCombinationIfLi1EffLNS2B_9ScaleType4KindE0ELNS_15FloatRoundStyleE2EfEENS1_15EpilogueDefaultEEEEEvvEEEEvNT_6ParamsE:
	.zero		1920


//--------------------- SYMBOLS --------------------------

	.type		.nv.reservedSmem.offset0,@object
	.size		.nv.reservedSmem.offset0,0x4
